def attn_fwd(
    Q,
    K,
    V,
    Out,
    Lse,
    sm_scale,
    stride_qz,
    stride_qh,
    stride_qm,
    stride_qk,
    stride_kz,
    stride_kh,
    stride_kn,
    stride_kk,
    stride_vz,
    stride_vh,
    stride_vn,
    stride_vk,
    stride_oz,
    stride_oh,
    stride_om,
    stride_ok,
    seqlen_q,
    seqlen_k,
    BLOCK_M: tl.constexpr,
    BLOCK_N: tl.constexpr,
    HEAD_DIM: tl.constexpr,
    CAUSAL: tl.constexpr,
):
    start_m = tl.program_id(0)
    off_hz = tl.program_id(1)
    q_off = off_hz * stride_qh
    k_off = off_hz * stride_kh
    v_off = off_hz * stride_vh
    offs_m = start_m * BLOCK_M + tl.arange(0, BLOCK_M)
    offs_d = tl.arange(0, HEAD_DIM)
    offs_n = tl.arange(0, BLOCK_N)
    q_ptrs = Q + q_off + offs_m[:, None] * stride_qm + offs_d[None, :] * stride_qk
    k_ptrs = K + k_off + offs_d[:, None] * stride_kk + offs_n[None, :] * stride_kn
    v_ptrs = V + v_off + offs_n[:, None] * stride_vn + offs_d[None, :] * stride_vk
    m_i = tl.full([BLOCK_M], float("-inf"), dtype=tl.float32)
    l_i = tl.zeros([BLOCK_M], dtype=tl.float32) + 1.0
    acc = tl.zeros([BLOCK_M, HEAD_DIM], dtype=tl.float32)
    q = tl.load(q_ptrs)
    acc, l_i, m_i = _attn_fwd_inner(
        acc,
        l_i,
        m_i,
        q,
        k_ptrs,
        v_ptrs,
        sm_scale,
        stride_kn,
        stride_vn,
        start_m,
        seqlen_k,
        BLOCK_M,
        BLOCK_N,
        HEAD_DIM,
        CAUSAL,
    )
    acc = acc / l_i[:, None]
    lse = m_i + tl.math.log2(l_i) / 1.4426950408889634
    o_ptrs = (
        Out
        + off_hz * stride_oh
        + offs_m[:, None] * stride_om
        + offs_d[None, :] * stride_ok
    )
    tl.store(o_ptrs, acc.to(Out.dtype.element_ty))
    tl.store(Lse + off_hz * seqlen_q + offs_m, lse)

# config = {"BLOCK_M": 32, "BLOCK_N": 128, "HEAD_DIM": 128, "arch": "sm_100", "causal": true, "dtype": "bf16", "num_stages": 2, "num_warps": 4}
# arch = sm_100


// ===== COMPILED SASS (sm_100a) =====

	.target	sm_100a

	.elftype	@"ET_EXEC"


//--------------------- .note.nv.tkinfo           --------------------------
	.section	.note.nv.tkinfo,"",@"SHT_NOTE"
	.sectionflags	@"SHF_NOTE_NV_TKINFO"
	.tkinfo
        /*0018*/ 	.word	0x00000081
        /*0030*/ 	.string	""
        /*0030*/ 	.string	"ptxas-blackwell"
        /*0030*/ 	.string	"Cuda compilation tools, release 12.9, V12.9.86"
        /*0030*/ 	.string	"Build cuda_12.9.r12.9/compiler.36037853_0"
        /*0030*/ 	.string	"-v  -suppress-debug-info  -lineinfo  -arch sm_100a "



//--------------------- .note.nv.cuver            --------------------------
	.section	.note.nv.cuver,"",@"SHT_NOTE"
	.sectionflags	@"SHF_NOTE_NV_CUVER"
        /*0018*/ 	.short	0x0001
        /*001a*/ 	.short	0x0064
        /*001c*/ 	.short	0x0001
        /*001e*/ 	.short	0x0000
        /*0020*/ 	.short	0x0001
        /*0022*/ 	.short	0x0000


//--------------------- .nv.info                  --------------------------
	.section	.nv.info,"",@"SHT_CUDA_INFO"
	.align	4


	//----- nvinfo : EIATTR_REGCOUNT
	.align		4
        /*0000*/ 	.byte	0x04, 0x2f
        /*0002*/ 	.short	(.L_2 - .L_1)
	.align		4
.L_1:
        /*0004*/ 	.word	index@(attn_fwd)
        /*0008*/ 	.word	0x000000ff


	//----- nvinfo : EIATTR_FRAME_SIZE
	.align		4
.L_2:
        /*000c*/ 	.byte	0x04, 0x11
        /*000e*/ 	.short	(.L_4 - .L_3)
	.align		4
.L_3:
        /*0010*/ 	.word	index@(attn_fwd)
        /*0014*/ 	.word	0x000007c0


	//----- nvinfo : EIATTR_MIN_STACK_SIZE
	.align		4
.L_4:
        /*0018*/ 	.byte	0x04, 0x12
        /*001a*/ 	.short	(.L_6 - .L_5)
	.align		4
.L_5:
        /*001c*/ 	.word	index@(attn_fwd)
        /*0020*/ 	.word	0x000007c0
.L_6:


//--------------------- .nv.info.attn_fwd         --------------------------
	.section	.nv.info.attn_fwd,"",@"SHT_CUDA_INFO"
	.sectionflags	@""
	.align	4


	//----- nvinfo : EIATTR_CUDA_API_VERSION
	.align		4
        /*0000*/ 	.byte	0x04, 0x37
        /*0002*/ 	.short	(.L_8 - .L_7)
.L_7:
        /*0004*/ 	.word	0x00000081


	//----- nvinfo : EIATTR_KPARAM_INFO
	.align		4
.L_8:
        /*0008*/ 	.byte	0x04, 0x17
        /*000a*/ 	.short	(.L_10 - .L_9)
.L_9:
        /*000c*/ 	.word	0x00000000
        /*0010*/ 	.short	0x0019
        /*0012*/ 	.short	0x0080
        /*0014*/ 	.byte	0x00, 0xf4, 0x21, 0x00


	//----- nvinfo : EIATTR_KPARAM_INFO
	.align		4
.L_10:
        /*0018*/ 	.byte	0x04, 0x17
        /*001a*/ 	.short	(.L_12 - .L_11)
.L_11:
        /*001c*/ 	.word	0x00000000
        /*0020*/ 	.short	0x0018
        /*0022*/ 	.short	0x0078
        /*0024*/ 	.byte	0x00, 0xf4, 0x21, 0x00


	//----- nvinfo : EIATTR_KPARAM_INFO
	.align		4
.L_12:
        /*0028*/ 	.byte	0x04, 0x17
        /*002a*/ 	.short	(.L_14 - .L_13)
.L_13:
        /*002c*/ 	.word	0x00000000
        /*0030*/ 	.short	0x0017
        /*0032*/ 	.short	0x0070
        /*0034*/ 	.byte	0x00, 0xf0, 0x11, 0x00


	//----- nvinfo : EIATTR_KPARAM_INFO
	.align		4
.L_14:
        /*0038*/ 	.byte	0x04, 0x17
        /*003a*/ 	.short	(.L_16 - .L_15)
.L_15:
        /*003c*/ 	.word	0x00000000
        /*0040*/ 	.short	0x0016
        /*0042*/ 	.short	0x006c
        /*0044*/ 	.byte	0x00, 0xf0, 0x11, 0x00


	//----- nvinfo : EIATTR_KPARAM_INFO
	.align		4
.L_16:
        /*0048*/ 	.byte	0x04, 0x17
        /*004a*/ 	.short	(.L_18 - .L_17)
.L_17:
        /*004c*/ 	.word	0x00000000
        /*0050*/ 	.short	0x0015
        /*0052*/ 	.short	0x0068
        /*0054*/ 	.byte	0x00, 0xf0, 0x11, 0x00


	//----- nvinfo : EIATTR_KPARAM_INFO
	.align		4
.L_18:
        /*0058*/ 	.byte	0x04, 0x17
        /*005a*/ 	.short	(.L_20 - .L_19)
.L_19:
        /*005c*/ 	.word	0x00000000
        /*0060*/ 	.short	0x0014
        /*0062*/ 	.short	0x0064
        /*0064*/ 	.byte	0x00, 0xf0, 0x11, 0x00


	//----- nvinfo : EIATTR_KPARAM_INFO
	.align		4
.L_20:
        /*0068*/ 	.byte	0x04, 0x17
        /*006a*/ 	.short	(.L_22 - .L_21)
.L_21:
        /*006c*/ 	.word	0x00000000
        /*0070*/ 	.short	0x0013
        /*0072*/ 	.short	0x0060
        /*0074*/ 	.byte	0x00, 0xf0, 0x11, 0x00


	//----- nvinfo : EIATTR_KPARAM_INFO
	.align		4
.L_22:
        /*0078*/ 	.byte	0x04, 0x17
        /*007a*/ 	.short	(.L_24 - .L_23)
.L_23:
        /*007c*/ 	.word	0x00000000
        /*0080*/ 	.short	0x0012
        /*0082*/ 	.short	0x005c
        /*0084*/ 	.byte	0x00, 0xf0, 0x11, 0x00


	//----- nvinfo : EIATTR_KPARAM_INFO
	.align		4
.L_24:
        /*0088*/ 	.byte	0x04, 0x17
        /*008a*/ 	.short	(.L_26 - .L_25)
.L_25:
        /*008c*/ 	.word	0x00000000
        /*0090*/ 	.short	0x0011
        /*0092*/ 	.short	0x0058
        /*0094*/ 	.byte	0x00, 0xf0, 0x11, 0x00


	//----- nvinfo : EIATTR_KPARAM_INFO
	.align		4
.L_26:
        /*0098*/ 	.byte	0x04, 0x17
        /*009a*/ 	.short	(.L_28 - .L_27)
.L_27:
        /*009c*/ 	.word	0x00000000
        /*00a0*/ 	.short	0x0010
        /*00a2*/ 	.short	0x0054
        /*00a4*/ 	.byte	0x00, 0xf0, 0x11, 0x00


	//----- nvinfo : EIATTR_KPARAM_INFO
	.align		4
.L_28:
        /*00a8*/ 	.byte	0x04, 0x17
        /*00aa*/ 	.short	(.L_30 - .L_29)
.L_29:
        /*00ac*/ 	.word	0x00000000
        /*00b0*/ 	.short	0x000f
        /*00b2*/ 	.short	0x0050
        /*00b4*/ 	.byte	0x00, 0xf0, 0x11, 0x00


	//----- nvinfo : EIATTR_KPARAM_INFO
	.align		4
.L_30:
        /*00b8*/ 	.byte	0x04, 0x17
        /*00ba*/ 	.short	(.L_32 - .L_31)
.L_31:
        /*00bc*/ 	.word	0x00000000
        /*00c0*/ 	.short	0x000e
        /*00c2*/ 	.short	0x004c
        /*00c4*/ 	.byte	0x00, 0xf0, 0x11, 0x00


	//----- nvinfo : EIATTR_KPARAM_INFO
	.align		4
.L_32:
        /*00c8*/ 	.byte	0x04, 0x17
        /*00ca*/ 	.short	(.L_34 - .L_33)
.L_33:
        /*00cc*/ 	.word	0x00000000
        /*00d0*/ 	.short	0x000d
        /*00d2*/ 	.short	0x0048
        /*00d4*/ 	.byte	0x00, 0xf0, 0x11, 0x00


	//----- nvinfo : EIATTR_KPARAM_INFO
	.align		4
.L_34:
        /*00d8*/ 	.byte	0x04, 0x17
        /*00da*/ 	.short	(.L_36 - .L_35)
.L_35:
        /*00dc*/ 	.word	0x00000000
        /*00e0*/ 	.short	0x000c
        /*00e2*/ 	.short	0x0044
        /*00e4*/ 	.byte	0x00, 0xf0, 0x11, 0x00


	//----- nvinfo : EIATTR_KPARAM_INFO
	.align		4
.L_36:
        /*00e8*/ 	.byte	0x04, 0x17
        /*00ea*/ 	.short	(.L_38 - .L_37)
.L_37:
        /*00ec*/ 	.word	0x00000000
        /*00f0*/ 	.short	0x000b
        /*00f2*/ 	.short	0x0040
        /*00f4*/ 	.byte	0x00, 0xf0, 0x11, 0x00


	//----- nvinfo : EIATTR_KPARAM_INFO
	.align		4
.L_38:
        /*00f8*/ 	.byte	0x04, 0x17
        /*00fa*/ 	.short	(.L_40 - .L_39)
.L_39:
        /*00fc*/ 	.word	0x00000000
        /*0100*/ 	.short	0x000a
        /*0102*/ 	.short	0x003c
        /*0104*/ 	.byte	0x00, 0xf0, 0x11, 0x00


	//----- nvinfo : EIATTR_KPARAM_INFO
	.align		4
.L_40:
        /*0108*/ 	.byte	0x04, 0x17
        /*010a*/ 	.short	(.L_42 - .L_41)
.L_41:
        /*010c*/ 	.word	0x00000000
        /*0110*/ 	.short	0x0009
        /*0112*/ 	.short	0x0038
        /*0114*/ 	.byte	0x00, 0xf0, 0x11, 0x00


	//----- nvinfo : EIATTR_KPARAM_INFO
	.align		4
.L_42:
        /*0118*/ 	.byte	0x04, 0x17
        /*011a*/ 	.short	(.L_44 - .L_43)
.L_43:
        /*011c*/ 	.word	0x00000000
        /*0120*/ 	.short	0x0008
        /*0122*/ 	.short	0x0034
        /*0124*/ 	.byte	0x00, 0xf0, 0x11, 0x00


	//----- nvinfo : EIATTR_KPARAM_INFO
	.align		4
.L_44:
        /*0128*/ 	.byte	0x04, 0x17
        /*012a*/ 	.short	(.L_46 - .L_45)
.L_45:
        /*012c*/ 	.word	0x00000000
        /*0130*/ 	.short	0x0007
        /*0132*/ 	.short	0x0030
        /*0134*/ 	.byte	0x00, 0xf0, 0x11, 0x00


	//----- nvinfo : EIATTR_KPARAM_INFO
	.align		4
.L_46:
        /*0138*/ 	.byte	0x04, 0x17
        /*013a*/ 	.short	(.L_48 - .L_47)
.L_47:
        /*013c*/ 	.word	0x00000000
        /*0140*/ 	.short	0x0006
        /*0142*/ 	.short	0x002c
        /*0144*/ 	.byte	0x00, 0xf0, 0x11, 0x00


	//----- nvinfo : EIATTR_KPARAM_INFO
	.align		4
.L_48:
        /*0148*/ 	.byte	0x04, 0x17
        /*014a*/ 	.short	(.L_50 - .L_49)
.L_49:
        /*014c*/ 	.word	0x00000000
        /*0150*/ 	.short	0x0005
        /*0152*/ 	.short	0x0028
        /*0154*/ 	.byte	0x00, 0xf0, 0x11, 0x00


	//----- nvinfo : EIATTR_KPARAM_INFO
	.align		4
.L_50:
        /*0158*/ 	.byte	0x04, 0x17
        /*015a*/ 	.short	(.L_52 - .L_51)
.L_51:
        /*015c*/ 	.word	0x00000000
        /*0160*/ 	.short	0x0004
        /*0162*/ 	.short	0x0020
        /*0164*/ 	.byte	0x00, 0xf4, 0x21, 0x00


	//----- nvinfo : EIATTR_KPARAM_INFO
	.align		4
.L_52:
        /*0168*/ 	.byte	0x04, 0x17
        /*016a*/ 	.short	(.L_54 - .L_53)
.L_53:
        /*016c*/ 	.word	0x00000000
        /*0170*/ 	.short	0x0003
        /*0172*/ 	.short	0x0018
        /*0174*/ 	.byte	0x00, 0xf4, 0x21, 0x00


	//----- nvinfo : EIATTR_KPARAM_INFO
	.align		4
.L_54:
        /*0178*/ 	.byte	0x04, 0x17
        /*017a*/ 	.short	(.L_56 - .L_55)
.L_55:
        /*017c*/ 	.word	0x00000000
        /*0180*/ 	.short	0x0002
        /*0182*/ 	.short	0x0010
        /*0184*/ 	.byte	0x00, 0xf4, 0x21, 0x00


	//----- nvinfo : EIATTR_KPARAM_INFO
	.align		4
.L_56:
        /*0188*/ 	.byte	0x04, 0x17
        /*018a*/ 	.short	(.L_58 - .L_57)
.L_57:
        /*018c*/ 	.word	0x00000000
        /*0190*/ 	.short	0x0001
        /*0192*/ 	.short	0x0008
        /*0194*/ 	.byte	0x00, 0xf4, 0x21, 0x00


	//----- nvinfo : EIATTR_KPARAM_INFO
	.align		4
.L_58:
        /*0198*/ 	.byte	0x04, 0x17
        /*019a*/ 	.short	(.L_60 - .L_59)
.L_59:
        /*019c*/ 	.word	0x00000000
        /*01a0*/ 	.short	0x0000
        /*01a2*/ 	.short	0x0000
        /*01a4*/ 	.byte	0x00, 0xf4, 0x21, 0x00


	//----- nvinfo : EIATTR_SPARSE_MMA_MASK
	.align		4
.L_60:
        /*01a8*/ 	.byte	0x03, 0x50
        /*01aa*/ 	.short	0x0000


	//----- nvinfo : EIATTR_MAXREG_COUNT
	.align		4
        /*01ac*/ 	.byte	0x03, 0x1b
        /*01ae*/ 	.short	0x00ff


	//----- nvinfo : EIATTR_NUM_BARRIERS
	.align		4
        /*01b0*/ 	.byte	0x02, 0x4c
        /*01b2*/ 	.byte	0x01
	.zero		1


	//----- nvinfo : EIATTR_ANNOTATIONS
	.align		4
        /*01b4*/ 	.byte	0x04, 0x55
        /*01b6*/ 	.short	(.L_62 - .L_61)


	//   ....[0]....
.L_61:
        /*01b8*/ 	.word	0x00000001
        /*01bc*/ 	.byte	0xa0, 0x0e, 0x00, 0x00, 0x01, 0x00, 0x00, 0x00, 0x50, 0x0f, 0x00, 0x00, 0x01, 0x00, 0x00, 0x00
        /* <DEDUP_REMOVED lines=248> */
        /*114c*/ 	.byte	0x40, 0xb9, 0x00, 0x00, 0x01, 0x00, 0x00, 0x00, 0xd0, 0xb9, 0x00, 0x00


	//----- nvinfo : EIATTR_COOP_GROUP_MASK_REGIDS
	.align		4
.L_62:
        /*1158*/ 	.byte	0x04, 0x29
        /*115a*/ 	.short	(.L_64 - .L_63)


	//   ....[0]....
.L_63:
        /*115c*/ 	.word	0xffffffff


	//   ....[1]....
        /*1160*/ 	.word	0xffffffff


	//   ....[2]....
        /*1164*/ 	.word	0xffffffff


	//   ....[3]....
        /*1168*/ 	.word	0xffffffff


	//   ....[4]....
        /*116c*/ 	.word	0xffffffff


	//   ....[5]....
        /*1170*/ 	.word	0xffffffff


	//   ....[6]....
        /*1174*/ 	.word	0xffffffff


	//   ....[7]....
        /*1178*/ 	.word	0xffffffff


	//   ....[8]....
        /*117c*/ 	.word	0xffffffff


	//   ....[9]....
        /*1180*/ 	.word	0xffffffff


	//   ....[10]....
        /*1184*/ 	.word	0xffffffff


	//   ....[11]....
        /*1188*/ 	.word	0xffffffff


	//   ....[12]....
        /*118c*/ 	.word	0xffffffff


	//   ....[13]....
        /*1190*/ 	.word	0xffffffff


	//   ....[14]....
        /*1194*/ 	.word	0xffffffff


	//   ....[15]....
        /*1198*/ 	.word	0xffffffff


	//   ....[16]....
        /*119c*/ 	.word	0xffffffff


	//   ....[17]....
        /*11a0*/ 	.word	0xffffffff


	//   ....[18]....
        /*11a4*/ 	.word	0xffffffff


	//   ....[19]....
        /*11a8*/ 	.word	0xffffffff


	//----- nvinfo : EIATTR_COOP_GROUP_INSTR_OFFSETS
	.align		4
.L_64:
        /*11ac*/ 	.byte	0x04, 0x28
        /*11ae*/ 	.short	(.L_66 - .L_65)


	//   ....[0]....
.L_65:
        /*11b0*/ 	.word	0x00009740


	//   ....[1]....
        /*11b4*/ 	.word	0x00009750


	//   ....[2]....
        /*11b8*/ 	.word	0x00009760


	//   ....[3]....
        /*11bc*/ 	.word	0x00009770


	//   ....[4]....
        /*11c0*/ 	.word	0x000097a0


	//   ....[5]....
        /*11c4*/ 	.word	0x000097c0


	//   ....[6]....
        /*11c8*/ 	.word	0x000097e0


	//   ....[7]....
        /*11cc*/ 	.word	0x000097f0


	//   ....[8]....
        /*11d0*/ 	.word	0x00009960


	//   ....[9]....
        /*11d4*/ 	.word	0x00009980


	//   ....[10]....
        /*11d8*/ 	.word	0x0000a1f0


	//   ....[11]....
        /*11dc*/ 	.word	0x0000a210


	//   ....[12]....
        /*11e0*/ 	.word	0x0000a220


	//   ....[13]....
        /*11e4*/ 	.word	0x0000a230


	//   ....[14]....
        /*11e8*/ 	.word	0x0000a260


	//   ....[15]....
        /*11ec*/ 	.word	0x0000a280


	//   ....[16]....
        /*11f0*/ 	.word	0x0000a2a0


	//   ....[17]....
        /*11f4*/ 	.word	0x0000a2b0


	//   ....[18]....
        /*11f8*/ 	.word	0x0000a380


	//   ....[19]....
        /*11fc*/ 	.word	0x0000a3a0


	//----- nvinfo : EIATTR_VRC_CTA_INIT_COUNT
	.align		4
.L_66:
        /*1200*/ 	.byte	0x02, 0x4a
	.zero		1
	.zero		1


	//----- nvinfo : EIATTR_EXIT_INSTR_OFFSETS
	.align		4
        /*1204*/ 	.byte	0x04, 0x1c
        /*1206*/ 	.short	(.L_68 - .L_67)


	//   ....[0]....
.L_67:
        /*1208*/ 	.word	0x0000ec00


	//   ....[1]....
        /*120c*/ 	.word	0x0000ec30


	//----- nvinfo : EIATTR_REQNTID
	.align		4
.L_68:
        /*1210*/ 	.byte	0x04, 0x10
        /*1212*/ 	.short	(.L_70 - .L_69)
.L_69:
        /*1214*/ 	.word	0x00000080
        /*1218*/ 	.word	0x00000001
        /*121c*/ 	.word	0x00000001


	//----- nvinfo : EIATTR_CBANK_PARAM_SIZE
	.align		4
.L_70:
        /*1220*/ 	.byte	0x03, 0x19
        /*1222*/ 	.short	0x0088


	//----- nvinfo : EIATTR_PARAM_CBANK
	.align		4
        /*1224*/ 	.byte	0x04, 0x0a
        /*1226*/ 	.short	(.L_72 - .L_71)
	.align		4
.L_71:
        /*1228*/ 	.word	index@(.nv.constant0.attn_fwd)
        /*122c*/ 	.short	0x0380
        /*122e*/ 	.short	0x0088


	//----- nvinfo : EIATTR_SW_WAR
	.align		4
.L_72:
        /*1230*/ 	.byte	0x04, 0x36
        /*1232*/ 	.short	(.L_74 - .L_73)
.L_73:
        /*1234*/ 	.word	0x00000008
.L_74:


//--------------------- .nv.compat                --------------------------
	.section	.nv.compat,"",@"SHT_CUDA_COMPAT_INFO"
	.align	4
        /*0000*/ 	.byte	0x02, 0x02, 0x01, 0x00, 0x02, 0x05, 0x05, 0x00, 0x02, 0x03, 0x00, 0x00, 0x02, 0x06, 0x01, 0x00


//--------------------- .nv.callgraph             --------------------------
	.section	.nv.callgraph,"",@"SHT_CUDA_CALLGRAPH"
	.align	4
	.sectionentsize	8
	.align		4
        /*0000*/ 	.word	0x00000000
	.align		4
        /*0004*/ 	.word	0xffffffff
	.align		4
        /*0008*/ 	.word	0x00000000
	.align		4
        /*000c*/ 	.word	0xfffffffe
	.align		4
        /*0010*/ 	.word	0x00000000
	.align		4
        /*0014*/ 	.word	0xfffffffd
	.align		4
        /*0018*/ 	.word	0x00000000
	.align		4
        /*001c*/ 	.word	0xfffffffc


//--------------------- .nv.constant4             --------------------------
	.section	.nv.constant4,"a",@progbits
	.align	8
	.align		8
.nv.constant4:
        /*0000*/ 	.dword	_$_str


//--------------------- .text.attn_fwd            --------------------------
	.section	.text.attn_fwd,"ax",@progbits
	.align	128
        .global         attn_fwd
        .type           attn_fwd,@function
        .size           attn_fwd,(.L_x_3 - attn_fwd)
        .other          attn_fwd,@"STO_CUDA_ENTRY STV_DEFAULT"
attn_fwd:
.text.attn_fwd:
[----:B------:R-:W0:Y:S01]  /*0000*/  LDC R1, c[0x0][0x37c] ;  /* 0x0000df00ff017b82 */ /* 0x000e220000000800 */
[----:B------:R-:W1:Y:S07]  /*0010*/  S2R R16, SR_CTAID.X ;  /* 0x0000000000107919 */ /* 0x000e6e0000002500 */
[----:B------:R-:W2:Y:S01]  /*0020*/  S2UR UR7, SR_CTAID.Y ;  /* 0x00000000000779c3 */ /* 0x000ea20000002600 */
[----:B------:R-:W2:Y:S01]  /*0030*/  LDCU.64 UR4, c[0x0][0x3b0] ;  /* 0x00007600ff0477ac */ /* 0x000ea20008000a00 */
[----:B0-----:R-:W-:Y:S01]  /*0040*/  IADD3 R1, PT, PT, R1, -0x7c0, RZ ;  /* 0xfffff84001017810 */ /* 0x001fe20007ffe0ff */
[----:B------:R-:W0:Y:S01]  /*0050*/  S2R R47, SR_TID.X ;  /* 0x00000000002f7919 */ /* 0x000e220000002100 */
[----:B------:R-:W3:Y:S04]  /*0060*/  LDCU.64 UR10, c[0x0][0x358] ;  /* 0x00006b00ff0a77ac */ /* 0x000ee80008000a00 */
[----:B------:R-:W4:Y:S08]  /*0070*/  LDC R53, c[0x0][0x3b8] ;  /* 0x0000ee00ff357b82 */ /* 0x000f300000000800 */
[----:B------:R-:W5:Y:S01]  /*0080*/  LDC.64 R50, c[0x0][0x380] ;  /* 0x0000e000ff327b82 */ /* 0x000f620000000a00 */
[----:B--2---:R-:W-:-:S04]  /*0090*/  UIMAD UR4, UR7, UR4, URZ ;  /* 0x00000004070472a4 */ /* 0x004fc8000f8e02ff */
[----:B------:R-:W-:Y:S01]  /*00a0*/  USHF.L.U32 UR6, UR4, 0x1, URZ ;  /* 0x0000000104067899 */ /* 0x000fe200080006ff */
[----:B-1----:R-:W-:Y:S01]  /*00b0*/  IMAD.SHL.U32 R16, R16, 0x20, RZ ;  /* 0x0000002010107824 */ /* 0x002fe200078e00ff */
[----:B0-----:R-:W-:-:S04]  /*00c0*/  SHF.R.U32.HI R2, RZ, 0x5, R47 ;  /* 0x00000005ff027819 */ /* 0x001fc8000001162f */
[----:B------:R-:W-:Y:S02]  /*00d0*/  LOP3.LUT R0, R16, 0x1f, R47, 0xf8, !PT ;  /* 0x0000001f10007812 */ /* 0x000fe400078ef82f */
[----:B------:R-:W-:-:S03]  /*00e0*/  SGXT.U32 R2, R2, 0x2 ;  /* 0x000000020202781a */ /* 0x000fc60000000000 */
[----:B------:R-:W-:Y:S01]  /*00f0*/  IMAD R0, R0, UR5, RZ ;  /* 0x0000000500007c24 */ /* 0x000fe2000f8e02ff */
[----:B------:R-:W-:Y:S01]  /*0100*/  UIMAD.WIDE UR4, UR4, 0x2, URZ ;  /* 0x00000002040478a5 */ /* 0x000fe2000f8e02ff */
[----:B----4-:R-:W-:-:S03]  /*0110*/  IMAD R4, R2, R53, RZ ;  /* 0x0000003502047224 */ /* 0x010fc600078e02ff */
[C---:B------:R-:W-:Y:S01]  /*0120*/  SHF.L.U32 R3, R0.reuse, 0x1, RZ ;  /* 0x0000000100037819 */ /* 0x040fe200000006ff */
[----:B------:R-:W-:-:S03]  /*0130*/  IMAD.HI R0, R0, 0x2, RZ ;  /* 0x0000000200007827 */ /* 0x000fc600078e02ff */
[----:B-----5:R-:W-:Y:S01]  /*0140*/  IADD3 R49, P0, P1, R3, UR6, R50 ;  /* 0x0000000603317c10 */ /* 0x020fe2000f91e032 */
[----:B------:R-:W-:-:S03]  /*0150*/  IMAD R5, R53, 0x4, R4 ;  /* 0x0000000435057824 */ /* 0x000fc600078e0204 */
[----:B------:R-:W-:Y:S02]  /*0160*/  IADD3.X R51, PT, PT, R0, UR5, R51, P0, P1 ;  /* 0x0000000500337c10 */ /* 0x000fe400087e2433 */
[----:B------:R-:W-:Y:S02]  /*0170*/  LEA R7, R53, R5, 0x2 ;  /* 0x0000000535077211 */ /* 0x000fe400078e10ff */
[CC--:B------:R-:W-:Y:S02]  /*0180*/  LEA R2, P0, R4.reuse, R49.reuse, 0x1 ;  /* 0x0000003104027211 */ /* 0x0c0fe400078008ff */
[----:B------:R-:W-:Y:S01]  /*0190*/  LEA R6, P1, R7, R49, 0x1 ;  /* 0x0000003107067211 */ /* 0x000fe200078208ff */
[----:B------:R-:W-:Y:S01]  /*01a0*/  IMAD R0, R53, 0x4, R7 ;  /* 0x0000000435007824 */ /* 0x000fe200078e0207 */
[----:B------:R-:W-:Y:S02]  /*01b0*/  LEA.HI.X.SX32 R3, R4, R51, 0x1, P0 ;  /* 0x0000003304037211 */ /* 0x000fe400000f0eff */
[----:B------:R-:W-:-:S02]  /*01c0*/  LEA R4, P0, R5, R49, 0x1 ;  /* 0x0000003105047211 */ /* 0x000fc400078008ff */
[----:B------:R-:W-:Y:S01]  /*01d0*/  LEA R11, R53, R0, 0x2 ;  /* 0x00000000350b7211 */ /* 0x000fe200078e10ff */
[----:B---3--:R0:W2:Y:S01]  /*01e0*/  LDG.E.U16 R21, desc[UR10][R2.64] ;  /* 0x0000000a02157981 */ /* 0x0080a2000c1e1500 */
[----:B------:R-:W-:Y:S02]  /*01f0*/  LEA.HI.X.SX32 R5, R5, R51, 0x1, P0 ;  /* 0x0000003305057211 */ /* 0x000fe400000f0eff */
[C---:B------:R-:W-:Y:S02]  /*0200*/  LEA R8, P0, R0.reuse, R49, 0x1 ;  /* 0x0000003100087211 */ /* 0x040fe400078008ff */
[-C--:B------:R-:W-:Y:S01]  /*0210*/  LEA.HI.X.SX32 R7, R7, R51.reuse, 0x1, P1 ;  /* 0x0000003307077211 */ /* 0x080fe200008f0eff */
[----:B------:R-:W3:Y:S01]  /*0220*/  LDG.E.U16 R22, desc[UR10][R4.64] ;  /* 0x0000000a04167981 */ /* 0x000ee2000c1e1500 */
[----:B------:R-:W-:Y:S01]  /*0230*/  LEA.HI.X.SX32 R9, R0, R51, 0x1, P0 ;  /* 0x0000003300097211 */ /* 0x000fe200000f0eff */
[----:B------:R-:W-:Y:S01]  /*0240*/  IMAD R0, R53, 0x4, R11 ;  /* 0x0000000435007824 */ /* 0x000fe200078e020b */
[----:B------:R-:W-:Y:S01]  /*0250*/  LEA R10, P0, R11, R49, 0x1 ;  /* 0x000000310b0a7211 */ /* 0x000fe200078008ff */
[----:B------:R1:W4:Y:S03]  /*0260*/  LDG.E.U16 R23, desc[UR10][R6.64] ;  /* 0x0000000a06177981 */ /* 0x000326000c1e1500 */
[----:B------:R-:W-:Y:S01]  /*0270*/  LEA R13, R53, R0, 0x2 ;  /* 0x00000000350d7211 */ /* 0x000fe200078e10ff */
[----:B------:R5:W3:Y:S01]  /*0280*/  LDG.E.U16 R24, desc[UR10][R8.64] ;  /* 0x0000000a08187981 */ /* 0x000ae2000c1e1500 */
[----:B------:R-:W-:-:S02]  /*0290*/  LEA.HI.X.SX32 R11, R11, R51, 0x1, P0 ;  /* 0x000000330b0b7211 */ /* 0x000fc400000f0eff */
[CC--:B0-----:R-:W-:Y:S01]  /*02a0*/  LEA R2, P0, R0.reuse, R49.reuse, 0x1 ;  /* 0x0000003100027211 */ /* 0x0c1fe200078008ff */
[----:B------:R-:W-:Y:S01]  /*02b0*/  IMAD R14, R53, 0x4, R13 ;  /* 0x00000004350e7824 */ /* 0x000fe200078e020d */
[----:B------:R-:W-:Y:S01]  /*02c0*/  LEA R12, P1, R13, R49, 0x1 ;  /* 0x000000310d0c7211 */ /* 0x000fe200078208ff */
[----:B------:R0:W3:Y:S01]  /*02d0*/  LDG.E.U16 R25, desc[UR10][R10.64] ;  /* 0x0000000a0a197981 */ /* 0x0000e2000c1e1500 */
[----:B------:R-:W-:Y:S02]  /*02e0*/  LEA.HI.X.SX32 R3, R0, R51, 0x1, P0 ;  /* 0x0000003300037211 */ /* 0x000fe400000f0eff */
[C---:B-1----:R-:W-:Y:S02]  /*02f0*/  LEA R6, P0, R14.reuse, R49, 0x1 ;  /* 0x000000310e067211 */ /* 0x042fe400078008ff */
[----:B------:R-:W-:Y:S01]  /*0300*/  LEA R0, R53, R14, 0x2 ;  /* 0x0000000e35007211 */ /* 0x000fe200078e10ff */
[----:B------:R1:W3:Y:S01]  /*0310*/  LDG.E.U16 R26, desc[UR10][R2.64] ;  /* 0x0000000a021a7981 */ /* 0x0002e2000c1e1500 */
[----:B------:R-:W-:-:S02]  /*0320*/  LEA.HI.X.SX32 R7, R14, R51, 0x1, P0 ;  /* 0x000000330e077211 */ /* 0x000fc400000f0eff */
[C---:B------:R-:W-:Y:S01]  /*0330*/  LEA R4, P0, R0.reuse, R49, 0x1 ;  /* 0x0000003100047211 */ /* 0x040fe200078008ff */
[----:B-----5:R-:W-:Y:S01]  /*0340*/  IMAD R9, R53, 0x4, R0 ;  /* 0x0000000435097824 */ /* 0x020fe200078e0200 */
[-C--:B------:R-:W-:Y:S01]  /*0350*/  LEA.HI.X.SX32 R13, R13, R51.reuse, 0x1, P1 ;  /* 0x000000330d0d7211 */ /* 0x080fe200008f0eff */
[----:B------:R5:W3:Y:S01]  /*0360*/  LDG.E.U16 R28, desc[UR10][R6.64] ;  /* 0x0000000a061c7981 */ /* 0x000ae2000c1e1500 */
[----:B------:R-:W-:Y:S02]  /*0370*/  LEA.HI.X.SX32 R5, R0, R51, 0x1, P0 ;  /* 0x0000003300057211 */ /* 0x000fe400000f0eff */
[----:B------:R-:W-:Y:S01]  /*0380*/  LEA R0, R53, R9, 0x2 ;  /* 0x0000000935007211 */ /* 0x000fe200078e10ff */
[----:B------:R5:W3:Y:S01]  /*0390*/  LDG.E.U16 R27, desc[UR10][R12.64] ;  /* 0x0000000a0c1b7981 */ /* 0x000ae2000c1e1500 */
[-C--:B------:R-:W-:Y:S02]  /*03a0*/  LEA R8, P0, R9, R49.reuse, 0x1 ;  /* 0x0000003109087211 */ /* 0x080fe400078008ff */
[C---:B0-----:R-:W-:Y:S01]  /*03b0*/  LEA R10, P1, R0.reuse, R49, 0x1 ;  /* 0x00000031000a7211 */ /* 0x041fe200078208ff */
[----:B------:R-:W-:Y:S01]  /*03c0*/  IMAD R14, R53, 0x4, R0 ;  /* 0x00000004350e7824 */ /* 0x000fe200078e0200 */
[-C--:B------:R-:W-:Y:S01]  /*03d0*/  LEA.HI.X.SX32 R9, R9, R51.reuse, 0x1, P0 ;  /* 0x0000003309097211 */ /* 0x080fe200000f0eff */
[----:B------:R0:W3:Y:S01]  /*03e0*/  LDG.E.U16 R29, desc[UR10][R4.64] ;  /* 0x0000000a041d7981 */ /* 0x0000e2000c1e1500 */
[----:B------:R-:W-:-:S02]  /*03f0*/  LEA.HI.X.SX32 R11, R0, R51, 0x1, P1 ;  /* 0x00000033000b7211 */ /* 0x000fc400008f0eff */
[C---:B-1----:R-:W-:Y:S01]  /*0400*/  LEA R2, P0, R14.reuse, R49, 0x1 ;  /* 0x000000310e027211 */ /* 0x042fe200078008ff */
[----:B------:R1:W3:Y:S01]  /*0410*/  LDG.E.U16 R30, desc[UR10][R8.64] ;  /* 0x0000000a081e7981 */ /* 0x0002e2000c1e1500 */
[C---:B------:R-:W-:Y:S02]  /*0420*/  LEA R0, R53.reuse, R14, 0x2 ;  /* 0x0000000e35007211 */ /* 0x040fe400078e10ff */
[----:B------:R-:W-:Y:S01]  /*0430*/  LEA.HI.X.SX32 R3, R14, R51, 0x1, P0 ;  /* 0x000000330e037211 */ /* 0x000fe200000f0eff */
[----:B------:R1:W3:Y:S01]  /*0440*/  LDG.E.U16 R31, desc[UR10][R10.64] ;  /* 0x0000000a0a1f7981 */ /* 0x0002e2000c1e1500 */
[C---:B-----5:R-:W-:Y:S01]  /*0450*/  LEA R6, P0, R0.reuse, R49, 0x1 ;  /* 0x0000003100067211 */ /* 0x060fe200078008ff */
[----:B------:R-:W-:Y:S02]  /*0460*/  IMAD R13, R53, 0x4, R0 ;  /* 0x00000004350d7824 */ /* 0x000fe400078e0200 */
[----:B------:R5:W3:Y:S01]  /*0470*/  LDG.E.U16 R32, desc[UR10][R2.64] ;  /* 0x0000000a02207981 */ /* 0x000ae2000c1e1500 */
[----:B------:R-:W-:-:S02]  /*0480*/  LEA.HI.X.SX32 R7, R0, R51, 0x1, P0 ;  /* 0x0000003300077211 */ /* 0x000fc400000f0eff */
[----:B------:R-:W-:Y:S02]  /*0490*/  LEA R0, R53, R13, 0x2 ;  /* 0x0000000d35007211 */ /* 0x000fe400078e10ff */
[-C--:B0-----:R-:W-:Y:S01]  /*04a0*/  LEA R4, P0, R13, R49.reuse, 0x1 ;  /* 0x000000310d047211 */ /* 0x081fe200078008ff */
[----:B------:R0:W3:Y:S01]  /*04b0*/  LDG.E.U16 R33, desc[UR10][R6.64] ;  /* 0x0000000a06217981 */ /* 0x0000e2000c1e1500 */
[C---:B------:R-:W-:Y:S01]  /*04c0*/  LEA R12, P1, R0.reuse, R49, 0x1 ;  /* 0x00000031000c7211 */ /* 0x040fe200078208ff */
[----:B------:R-:W-:Y:S01]  /*04d0*/  IMAD R14, R53, 0x4, R0 ;  /* 0x00000004350e7824 */ /* 0x000fe200078e0200 */
[-C--:B------:R-:W-:Y:S02]  /*04e0*/  LEA.HI.X.SX32 R5, R13, R51.reuse, 0x1, P0 ;  /* 0x000000330d057211 */ /* 0x080fe400000f0eff */
[----:B------:R-:W-:Y:S02]  /*04f0*/  LEA.HI.X.SX32 R13, R0, R51, 0x1, P1 ;  /* 0x00000033000d7211 */ /* 0x000fe400008f0eff */
[----:B------:R-:W-:Y:S01]  /*0500*/  LEA R0, R53, R14, 0x2 ;  /* 0x0000000e35007211 */ /* 0x000fe200078e10ff */
[----:B------:R0:W3:Y:S01]  /*0510*/  LDG.E.U16 R34, desc[UR10][R4.64] ;  /* 0x0000000a04227981 */ /* 0x0000e2000c1e1500 */
[----:B-1----:R-:W-:-:S03]  /*0520*/  LEA R8, P0, R14, R49, 0x1 ;  /* 0x000000310e087211 */ /* 0x002fc600078008ff */
[C---:B------:R-:W-:Y:S01]  /*0530*/  IMAD R10, R53.reuse, 0x4, R0 ;  /* 0x00000004350a7824 */ /* 0x040fe200078e0200 */
[----:B------:R-:W-:Y:S01]  /*0540*/  LEA.HI.X.SX32 R9, R14, R51, 0x1, P0 ;  /* 0x000000330e097211 */ /* 0x000fe200000f0eff */
[----:B------:R1:W3:Y:S01]  /*0550*/  LDG.E.U16 R35, desc[UR10][R12.64] ;  /* 0x0000000a0c237981 */ /* 0x0002e2000c1e1500 */
[C---:B-----5:R-:W-:Y:S02]  /*0560*/  LEA R2, P0, R0.reuse, R49, 0x1 ;  /* 0x0000003100027211 */ /* 0x060fe400078008ff */
[----:B------:R-:W-:Y:S01]  /*0570*/  LEA R11, R53, R10, 0x2 ;  /* 0x0000000a350b7211 */ /* 0x000fe200078e10ff */
[----:B------:R5:W3:Y:S01]  /*0580*/  LDG.E.U16 R36, desc[UR10][R8.64] ;  /* 0x0000000a08247981 */ /* 0x000ae2000c1e1500 */
[----:B------:R-:W-:-:S03]  /*0590*/  LEA.HI.X.SX32 R3, R0, R51, 0x1, P0 ;  /* 0x0000003300037211 */ /* 0x000fc600000f0eff */
[C---:B------:R-:W-:Y:S01]  /*05a0*/  IMAD R0, R53.reuse, 0x4, R11 ;  /* 0x0000000435007824 */ /* 0x040fe200078e020b */
[----:B0-----:R-:W-:Y:S01]  /*05b0*/  LEA R6, P0, R10, R49, 0x1 ;  /* 0x000000310a067211 */ /* 0x001fe200078008ff */
[----:B------:R0:W3:Y:S03]  /*05c0*/  LDG.E.U16 R37, desc[UR10][R2.64] ;  /* 0x0000000a02257981 */ /* 0x0000e6000c1e1500 */
[----:B------:R-:W-:-:S05]  /*05d0*/  LEA R14, R53, R0, 0x2 ;  /* 0x00000000350e7211 */ /* 0x000fca00078e10ff */
[----:B------:R-:W-:Y:S01]  /*05e0*/  IMAD R15, R53, 0x4, R14 ;  /* 0x00000004350f7824 */ /* 0x000fe200078e020e */
[----:B------:R-:W-:Y:S02]  /*05f0*/  LEA R4, P1, R11, R49, 0x1 ;  /* 0x000000310b047211 */ /* 0x000fe400078208ff */
[----:B------:R-:W-:Y:S02]  /*0600*/  LEA.HI.X.SX32 R7, R10, R51, 0x1, P0 ;  /* 0x000000330a077211 */ /* 0x000fe400000f0eff */
[C---:B------:R-:W-:Y:S02]  /*0610*/  LEA R10, P0, R0.reuse, R49, 0x1 ;  /* 0x00000031000a7211 */ /* 0x040fe400078008ff */
[----:B-1----:R-:W-:Y:S01]  /*0620*/  LEA R13, R53, R15, 0x2 ;  /* 0x0000000f350d7211 */ /* 0x002fe200078e10ff */
[----:B------:R1:W3:Y:S01]  /*0630*/  LDG.E.U16 R38, desc[UR10][R6.64] ;  /* 0x0000000a06267981 */ /* 0x0002e2000c1e1500 */
[-C--:B------:R-:W-:Y:S02]  /*0640*/  LEA.HI.X.SX32 R5, R11, R51.reuse, 0x1, P1 ;  /* 0x000000330b057211 */ /* 0x080fe400008f0eff */
[----:B------:R-:W-:Y:S01]  /*0650*/  LEA.HI.X.SX32 R11, R0, R51, 0x1, P0 ;  /* 0x00000033000b7211 */ /* 0x000fe200000f0eff */
[C---:B------:R-:W-:Y:S01]  /*0660*/  IMAD R0, R53.reuse, 0x4, R13 ;  /* 0x0000000435007824 */ /* 0x040fe200078e020d */
[C---:B-----5:R-:W-:Y:S01]  /*0670*/  LEA R8, P0, R14.reuse, R49, 0x1 ;  /* 0x000000310e087211 */ /* 0x060fe200078008ff */
[----:B------:R5:W3:Y:S03]  /*0680*/  LDG.E.U16 R39, desc[UR10][R4.64] ;  /* 0x0000000a04277981 */ /* 0x000ae6000c1e1500 */
[----:B------:R-:W-:Y:S01]  /*0690*/  LEA.HI.X.SX32 R9, R14, R51, 0x1, P0 ;  /* 0x000000330e097211 */ /* 0x000fe200000f0eff */
[----:B------:R1:W3:Y:S01]  /*06a0*/  LDG.E.U16 R40, desc[UR10][R10.64] ;  /* 0x0000000a0a287981 */ /* 0x0002e2000c1e1500 */
[----:B------:R-:W-:-:S02]  /*06b0*/  LEA R14, R53, R0, 0x2 ;  /* 0x00000000350e7211 */ /* 0x000fc400078e10ff */
[----:B0-----:R-:W-:Y:S01]  /*06c0*/  LEA R2, P0, R15, R49, 0x1 ;  /* 0x000000310f027211 */ /* 0x001fe200078008ff */
[----:B------:R0:W3:Y:S02]  /*06d0*/  LDG.E.U16 R41, desc[UR10][R8.64] ;  /* 0x0000000a08297981 */ /* 0x0000e4000c1e1500 */
[----:B------:R-:W-:Y:S01]  /*06e0*/  IMAD R17, R53, 0x4, R14 ;  /* 0x0000000435117824 */ /* 0x000fe200078e020e */
[----:B------:R-:W-:-:S04]  /*06f0*/  LEA.HI.X.SX32 R3, R15, R51, 0x1, P0 ;  /* 0x000000330f037211 */ /* 0x000fc800000f0eff */
[C---:B------:R-:W-:Y:S01]  /*0700*/  LEA R15, R53.reuse, R17, 0x2 ;  /* 0x00000011350f7211 */ /* 0x040fe200078e10ff */
[----:B------:R0:W3:Y:S04]  /*0710*/  LDG.E.U16 R42, desc[UR10][R2.64] ;  /* 0x0000000a022a7981 */ /* 0x0000e8000c1e1500 */
[----:B------:R-:W-:Y:S01]  /*0720*/  IMAD R18, R53, 0x4, R15 ;  /* 0x0000000435127824 */ /* 0x000fe200078e020f */
[----:B-1----:R-:W-:-:S04]  /*0730*/  LEA R6, P0, R14, R49, 0x1 ;  /* 0x000000310e067211 */ /* 0x002fc800078008ff */
[----:B-----5:R-:W-:Y:S02]  /*0740*/  LEA R5, R53, R18, 0x2 ;  /* 0x0000001235057211 */ /* 0x020fe400078e10ff */
[----:B------:R-:W-:Y:S02]  /*0750*/  LEA R12, P1, R13, R49, 0x1 ;  /* 0x000000310d0c7211 */ /* 0x000fe400078208ff */
[----:B------:R-:W-:Y:S01]  /*0760*/  LEA.HI.X.SX32 R7, R14, R51, 0x1, P0 ;  /* 0x000000330e077211 */ /* 0x000fe200000f0eff */
[----:B------:R-:W-:Y:S01]  /*0770*/  IMAD R19, R53, 0x4, R5 ;  /* 0x0000000435137824 */ /* 0x000fe200078e0205 */
[----:B------:R-:W-:Y:S02]  /*0780*/  LEA R10, P0, R15, R49, 0x1 ;  /* 0x000000310f0a7211 */ /* 0x000fe400078008ff */
[-C--:B------:R-:W-:Y:S01]  /*0790*/  LEA.HI.X.SX32 R13, R13, R51.reuse, 0x1, P1 ;  /* 0x000000330d0d7211 */ /* 0x080fe200008f0eff */
[----:B------:R1:W5:Y:S01]  /*07a0*/  LDG.E.U16 R44, desc[UR10][R6.64] ;  /* 0x0000000a062c7981 */ /* 0x000362000c1e1500 */
[----:B------:R-:W-:-:S02]  /*07b0*/  LEA.HI.X.SX32 R11, R15, R51, 0x1, P0 ;  /* 0x000000330f0b7211 */ /* 0x000fc400000f0eff */
[----:B0-----:R-:W-:Y:S01]  /*07c0*/  LEA R8, P1, R5, R49, 0x1 ;  /* 0x0000003105087211 */ /* 0x001fe200078208ff */
[----:B------:R0:W5:Y:S01]  /*07d0*/  LDG.E.U16 R43, desc[UR10][R12.64] ;  /* 0x0000000a0c2b7981 */ /* 0x000162000c1e1500 */
[----:B------:R-:W-:Y:S02]  /*07e0*/  LEA R15, R53, R19, 0x2 ;  /* 0x00000013350f7211 */ /* 0x000fe400078e10ff */
[C---:B------:R-:W-:Y:S01]  /*07f0*/  LEA R4, P0, R0.reuse, R49, 0x1 ;  /* 0x0000003100047211 */ /* 0x040fe200078008ff */
[----:B------:R0:W5:Y:S01]  /*0800*/  LDG.E.U16 R45, desc[UR10][R10.64] ;  /* 0x0000000a0a2d7981 */ /* 0x000162000c1e1500 */
[-C--:B------:R-:W-:Y:S01]  /*0810*/  LEA.HI.X.SX32 R9, R5, R51.reuse, 0x1, P1 ;  /* 0x0000003305097211 */ /* 0x080fe200008f0eff */
[----:B------:R-:W-:Y:S01]  /*0820*/  IMAD R20, R53, 0x4, R15 ;  /* 0x0000000435147824 */ /* 0x000fe200078e020f */
[----:B------:R-:W-:Y:S02]  /*0830*/  LEA.HI.X.SX32 R5, R0, R51, 0x1, P0 ;  /* 0x0000003300057211 */ /* 0x000fe400000f0eff */
[-C--:B------:R-:W-:Y:S01]  /*0840*/  LEA R2, P0, R17, R49.reuse, 0x1 ;  /* 0x0000003111027211 */ /* 0x080fe200078008ff */
[----:B------:R-:W5:Y:S01]  /*0850*/  LDG.E.U16 R8, desc[UR10][R8.64] ;  /* 0x0000000a08087981 */ /* 0x000f62000c1e1500 */
[----:B-1----:R-:W-:-:S02]  /*0860*/  LEA R6, P1, R18, R49, 0x1 ;  /* 0x0000003112067211 */ /* 0x002fc400078208ff */
[----:B------:R-:W-:Y:S01]  /*0870*/  LEA R14, P2, R15, R49, 0x1 ;  /* 0x000000310f0e7211 */ /* 0x000fe200078408ff */
[----:B------:R1:W5:Y:S01]  /*0880*/  LDG.E.U16 R5, desc[UR10][R4.64] ;  /* 0x0000000a04057981 */ /* 0x000362000c1e1500 */
[-C--:B------:R-:W-:Y:S02]  /*0890*/  LEA.HI.X.SX32 R3, R17, R51.reuse, 0x1, P0 ;  /* 0x0000003311037211 */ /* 0x080fe400000f0eff */
[----:B------:R-:W-:Y:S02]  /*08a0*/  LEA.HI.X.SX32 R7, R18, R51, 0x1, P1 ;  /* 0x0000003312077211 */ /* 0x000fe400008f0eff */
[-C--:B0-----:R-:W-:Y:S01]  /*08b0*/  LEA R12, P0, R19, R49.reuse, 0x1 ;  /* 0x00000031130c7211 */ /* 0x081fe200078008ff */
[----:B------:R0:W5:Y:S01]  /*08c0*/  LDG.E.U16 R17, desc[UR10][R2.64] ;  /* 0x0000000a02117981 */ /* 0x000162000c1e1500 */
[----:B------:R-:W-:Y:S02]  /*08d0*/  LEA R10, P1, R20, R49, 0x1 ;  /* 0x00000031140a7211 */ /* 0x000fe400078208ff */
[-C--:B------:R-:W-:Y:S01]  /*08e0*/  LEA.HI.X.SX32 R15, R15, R51.reuse, 0x1, P2 ;  /* 0x000000330f0f7211 */ /* 0x080fe200010f0eff */
[----:B------:R0:W5:Y:S01]  /*08f0*/  LDG.E.U16 R6, desc[UR10][R6.64] ;  /* 0x0000000a06067981 */ /* 0x000162000c1e1500 */
[----:B------:R-:W-:-:S02]  /*0900*/  LEA.HI.X.SX32 R13, R19, R51, 0x1, P0 ;  /* 0x00000033130d7211 */ /* 0x000fc400000f0eff */
[----:B------:R-:W-:Y:S01]  /*0910*/  LEA.HI.X.SX32 R11, R20, R51, 0x1, P1 ;  /* 0x00000033140b7211 */ /* 0x000fe200008f0eff */
[----:B------:R-:W5:Y:S04]  /*0920*/  LDG.E.U16 R14, desc[UR10][R14.64] ;  /* 0x0000000a0e0e7981 */ /* 0x000f68000c1e1500 */
[----:B------:R-:W5:Y:S04]  /*0930*/  LDG.E.U16 R12, desc[UR10][R12.64] ;  /* 0x0000000a0c0c7981 */ /* 0x000f68000c1e1500 */
[----:B------:R-:W5:Y:S01]  /*0940*/  LDG.E.U16 R10, desc[UR10][R10.64] ;  /* 0x0000000a0a0a7981 */ /* 0x000f62000c1e1500 */
[----:B------:R-:W0:Y:S01]  /*0950*/  S2UR UR6, SR_CgaCtaId ;  /* 0x00000000000679c3 */ /* 0x000e220000008800 */
[----:B-1----:R-:W-:-:S02]  /*0960*/  SHF.R.S32.HI R4, RZ, 0x6, R47 ;  /* 0x00000006ff047819 */ /* 0x002fc4000001142f */
[----:B------:R-:W-:Y:S02]  /*0970*/  IADD3 R46, PT, PT, R16, 0x20, RZ ;  /* 0x00000020102e7810 */ /* 0x000fe40007ffe0ff */
[----:B------:R-:W-:Y:S01]  /*0980*/  SGXT R4, R4, 0x1 ;  /* 0x000000010404781a */ /* 0x000fe20000000200 */
[----:B------:R-:W-:Y:S01]  /*0990*/  UMOV UR4, 0x400 ;  /* 0x0000040000047882 */ /* 0x000fe20000000000 */
[----:B------:R-:W-:Y:S02]  /*09a0*/  SHF.L.U32 R0, R47, 0x1, RZ ;  /* 0x000000012f007819 */ /* 0x000fe400000006ff */
[----:B0-----:R-:W-:Y:S02]  /*09b0*/  LOP3.LUT R3, R4, 0x90, RZ, 0xc0, !PT ;  /* 0x0000009004037812 */ /* 0x001fe400078ec0ff */
[----:B------:R-:W-:Y:S02]  /*09c0*/  ISETP.GE.AND P0, PT, R46, 0x1, PT ;  /* 0x000000012e00780c */ /* 0x000fe40003f06270 */
[----:B------:R-:W-:-:S04]  /*09d0*/  LOP3.LUT R0, R3, 0x7e, R0, 0x78, !PT ;  /* 0x0000007e03007812 */ /* 0x000fc800078e7800 */
[----:B------:R-:W-:Y:S01]  /*09e0*/  LOP3.LUT R7, R0, 0x20, RZ, 0x3c, !PT ;  /* 0x0000002000077812 */ /* 0x000fe200078e3cff */
[----:B------:R-:W-:Y:S01]  /*09f0*/  ULEA UR6, UR6, UR4, 0x18 ;  /* 0x0000000406067291 */ /* 0x000fe2000f8ec0ff */
[----:B------:R-:W-:Y:S01]  /*0a00*/  MOV R2, 0xff800000 ;  /* 0xff80000000027802 */ /* 0x000fe20000000f00 */
[----:B------:R-:W-:Y:S01]  /*0a10*/  IMAD.MOV.U32 R3, RZ, RZ, -0x800000 ;  /* 0xff800000ff037424 */ /* 0x000fe200078e00ff */
[----:B------:R-:W-:Y:S01]  /*0a20*/  MOV R4, 0xff800000 ;  /* 0xff80000000047802 */ /* 0x000fe20000000f00 */
[----:B------:R-:W-:Y:S01]  /*0a30*/  IMAD.MOV.U32 R148, RZ, RZ, 0x3f800000 ;  /* 0x3f800000ff947424 */ /* 0x000fe200078e00ff */
[----:B------:R-:W-:Y:S01]  /*0a40*/  MOV R149, 0x3f800000 ;  /* 0x3f80000000957802 */ /* 0x000fe20000000f00 */
[----:B------:R-:W-:Y:S01]  /*0a50*/  IMAD.MOV.U32 R153, RZ, RZ, 0x3f800000 ;  /* 0x3f800000ff997424 */ /* 0x000fe200078e00ff */
[----:B------:R-:W-:Y:S02]  /*0a60*/  MOV R152, 0x3f800000 ;  /* 0x3f80000000987802 */ /* 0x000fe40000000f00 */
[----:B------:R-:W-:-:S02]  /*0a70*/  CS2R R84, SRZ ;  /* 0x0000000000547805 */ /* 0x000fc4000001ff00 */
[----:B------:R-:W-:Y:S02]  /*0a80*/  CS2R R86, SRZ ;  /* 0x0000000000567805 */ /* 0x000fe4000001ff00 */
[----:B------:R-:W-:Y:S02]  /*0a90*/  CS2R R60, SRZ ;  /* 0x00000000003c7805 */ /* 0x000fe4000001ff00 */
[----:B------:R-:W-:Y:S02]  /*0aa0*/  CS2R R62, SRZ ;  /* 0x00000000003e7805 */ /* 0x000fe4000001ff00 */
[----:B------:R-:W-:Y:S02]  /*0ab0*/  CS2R R64, SRZ ;  /* 0x0000000000407805 */ /* 0x000fe4000001ff00 */
[----:B------:R-:W-:Y:S02]  /*0ac0*/  CS2R R66, SRZ ;  /* 0x0000000000427805 */ /* 0x000fe4000001ff00 */
        /* <DEDUP_REMOVED lines=9> */
[----:B------:R-:W-:Y:S01]  /*0b60*/  CS2R R82, SRZ ;  /* 0x0000000000527805 */ /* 0x000fe2000001ff00 */
[----:B--2---:R-:W-:Y:S04]  /*0b70*/  STS.U16 [R0+UR6+0x8000], R21 ;  /* 0x0080001500007988 */ /* 0x004fe80008000406 */
[----:B----4-:R-:W-:Y:S04]  /*0b80*/  STS.U16 [R0+UR6+0x8200], R23 ;  /* 0x0082001700007988 */ /* 0x010fe80008000406 */
[----:B---3--:R-:W-:Y:S04]  /*0b90*/  STS.U16 [R0+UR6+0x8400], R25 ;  /* 0x0084001900007988 */ /* 0x008fe80008000406 */
[----:B------:R-:W-:Y:S04]  /*0ba0*/  STS.U16 [R0+UR6+0x8600], R27 ;  /* 0x0086001b00007988 */ /* 0x000fe80008000406 */
[----:B------:R-:W-:Y:S04]  /*0bb0*/  STS.U16 [R0+UR6+0x8800], R29 ;  /* 0x0088001d00007988 */ /* 0x000fe80008000406 */
[----:B------:R-:W-:Y:S04]  /*0bc0*/  STS.U16 [R0+UR6+0x8a00], R31 ;  /* 0x008a001f00007988 */ /* 0x000fe80008000406 */
[----:B------:R-:W-:Y:S04]  /*0bd0*/  STS.U16 [R0+UR6+0x8c00], R33 ;  /* 0x008c002100007988 */ /* 0x000fe80008000406 */
[----:B------:R-:W-:Y:S04]  /*0be0*/  STS.U16 [R0+UR6+0x8e00], R35 ;  /* 0x008e002300007988 */ /* 0x000fe80008000406 */
[----:B------:R-:W-:Y:S04]  /*0bf0*/  STS.U16 [R0+UR6+0x9000], R37 ;  /* 0x0090002500007988 */ /* 0x000fe80008000406 */
[----:B------:R-:W-:Y:S04]  /*0c00*/  STS.U16 [R0+UR6+0x9200], R39 ;  /* 0x0092002700007988 */ /* 0x000fe80008000406 */
[----:B------:R-:W-:Y:S04]  /*0c10*/  STS.U16 [R0+UR6+0x9400], R41 ;  /* 0x0094002900007988 */ /* 0x000fe80008000406 */
[----:B-----5:R-:W-:Y:S04]  /*0c20*/  STS.U16 [R0+UR6+0x9800], R44 ;  /* 0x0098002c00007988 */ /* 0x020fe80008000406 */
[----:B------:R-:W-:Y:S04]  /*0c30*/  STS.U16 [R0+UR6+0x9600], R43 ;  /* 0x0096002b00007988 */ /* 0x000fe80008000406 */
[----:B------:R-:W-:Y:S04]  /*0c40*/  STS.U16 [R0+UR6+0x9a00], R45 ;  /* 0x009a002d00007988 */ /* 0x000fe80008000406 */
[----:B------:R-:W-:Y:S04]  /*0c50*/  STS.U16 [R0+UR6+0x9c00], R8 ;  /* 0x009c000800007988 */ /* 0x000fe80008000406 */
[----:B------:R0:W-:Y:S04]  /*0c60*/  STS.U16 [R0+UR6+0x9e00], R14 ;  /* 0x009e000e00007988 */ /* 0x0001e80008000406 */
[----:B------:R-:W-:Y:S04]  /*0c70*/  STS.U16 [R7+UR6+0x8100], R22 ;  /* 0x0081001607007988 */ /* 0x000fe80008000406 */
[----:B------:R-:W-:Y:S04]  /*0c80*/  STS.U16 [R7+UR6+0x8300], R24 ;  /* 0x0083001807007988 */ /* 0x000fe80008000406 */
[----:B------:R-:W-:Y:S01]  /*0c90*/  STS.U16 [R7+UR6+0x8500], R26 ;  /* 0x0085001a07007988 */ /* 0x000fe20008000406 */
[----:B0-----:R-:W-:-:S03]  /*0ca0*/  IMAD.MOV.U32 R0, RZ, RZ, -0x800000 ;  /* 0xff800000ff007424 */ /* 0x001fc600078e00ff */
        /* <DEDUP_REMOVED lines=8> */
[----:B------:R0:W-:Y:S04]  /*0d30*/  STS.U16 [R7+UR6+0x9700], R5 ;  /* 0x0097000507007988 */ /* 0x0001e80008000406 */
[----:B------:R1:W-:Y:S04]  /*0d40*/  STS.U16 [R7+UR6+0x9900], R17 ;  /* 0x0099001107007988 */ /* 0x0003e80008000406 */
[----:B------:R1:W-:Y:S04]  /*0d50*/  STS.U16 [R7+UR6+0x9b00], R6 ;  /* 0x009b000607007988 */ /* 0x0003e80008000406 */
[----:B------:R1:W-:Y:S01]  /*0d60*/  STS.U16 [R7+UR6+0x9d00], R12 ;  /* 0x009d000c07007988 */ /* 0x0003e20008000406 */
[----:B0-----:R-:W-:-:S03]  /*0d70*/  LOP3.LUT R5, R47, 0x7f, RZ, 0xc0, !PT ;  /* 0x0000007f2f057812 */ /* 0x001fc600078ec0ff */
[----:B------:R1:W-:Y:S01]  /*0d80*/  STS.U16 [R7+UR6+0x9f00], R10 ;  /* 0x009f000a07007988 */ /* 0x0003e20008000406 */
[----:B------:R-:W-:Y:S05]  /*0d90*/  @!P0 BRA `(.L_x_0) ;  /* 0x000000c000488947 */ /* 0x000fea0003800000 */
[----:B------:R-:W0:Y:S01]  /*0da0*/  LDCU UR4, c[0x0][0x3c8] ;  /* 0x00007900ff0477ac */ /* 0x000e220008000800 */
[----:B------:R-:W2:Y:S01]  /*0db0*/  LDC.64 R88, c[0x0][0x3c0] ;  /* 0x0000f000ff587b82 */ /* 0x000ea20000000a00 */
[----:B------:R-:W-:Y:S02]  /*0dc0*/  SHF.R.U32.HI R9, RZ, 0x2, R47 ;  /* 0x00000002ff097819 */ /* 0x000fe4000001162f */
[----:B------:R-:W-:Y:S01]  /*0dd0*/  CS2R R84, SRZ ;  /* 0x0000000000547805 */ /* 0x000fe2000001ff00 */
[----:B------:R-:W3:Y:S01]  /*0de0*/  LDCU.64 UR8, c[0x0][0x388] ;  /* 0x00007100ff0877ac */ /* 0x000ee20008000a00 */
[----:B------:R-:W-:Y:S02]  /*0df0*/  LOP3.LUT P0, RZ, R47, 0x3, RZ, 0xc0, !PT ;  /* 0x000000032fff7812 */ /* 0x000fe4000780c0ff */
[----:B------:R-:W-:Y:S01]  /*0e00*/  SGXT.U32 R9, R9, 0x3 ;  /* 0x000000030909781a */ /* 0x000fe20000000000 */
[----:B-1----:R-:W1:Y:S01]  /*0e10*/  LDC.64 R10, c[0x0][0x390] ;  /* 0x0000e400ff0a7b82 */ /* 0x002e620000000a00 */
[----:B------:R-:W-:-:S02]  /*0e20*/  MOV R12, 0xff800000 ;  /* 0xff800000000c7802 */ /* 0x000fc40000000f00 */
[----:B------:R-:W-:Y:S02]  /*0e30*/  LOP3.LUT R6, R9, R16, RZ, 0xfc, !PT ;  /* 0x0000001009067212 */ /* 0x000fe400078efcff */
[C-C-:B------:R-:W-:Y:S02]  /*0e40*/  LOP3.LUT R7, R16.reuse, 0x8, R9.reuse, 0xfe, !PT ;  /* 0x0000000810077812 */ /* 0x140fe400078efe09 */
[C-C-:B------:R-:W-:Y:S01]  /*0e50*/  LOP3.LUT R8, R16.reuse, 0x10, R9.reuse, 0xfe, !PT ;  /* 0x0000001010087812 */ /* 0x140fe200078efe09 */
[----:B------:R-:W4:Y:S01]  /*0e60*/  LDC R252, c[0x0][0x3d8] ;  /* 0x0000f600fffc7b82 */ /* 0x000f220000000800 */
[----:B0-----:R-:W-:Y:S01]  /*0e70*/  IMAD R0, R5, UR4, RZ ;  /* 0x0000000405007c24 */ /* 0x001fe2000f8e02ff */
[----:B------:R-:W0:Y:S01]  /*0e80*/  LDCU.64 UR4, c[0x0][0x3d0] ;  /* 0x00007a00ff0477ac */ /* 0x000e220008000a00 */
[----:B------:R-:W-:Y:S01]  /*0e90*/  LOP3.LUT R9, R16, 0x18, R9, 0xfe, !PT ;  /* 0x0000001810097812 */ /* 0x000fe200078efe09 */
[----:B------:R-:W-:Y:S01]  /*0ea0*/  STL.64 [R1+0x788], R6 ;  /* 0x0007880601007387 */ /* 0x000fe20000100a00 */
[C---:B------:R-:W-:Y:S01]  /*0eb0*/  IMAD.HI R3, R0.reuse, 0x2, RZ ;  /* 0x0000000200037827 */ /* 0x040fe200078e02ff */
[----:B------:R-:W-:-:S02]  /*0ec0*/  SHF.L.U32 R121, R0, 0x1, RZ ;  /* 0x0000000100797819 */ /* 0x000fc400000006ff */
[C---:B--2---:R-:W-:Y:S01]  /*0ed0*/  SHF.L.U32 R241, R89.reuse, 0x1, RZ ;  /* 0x0000000159f17819 */ /* 0x044fe200000006ff */
[----:B------:R-:W-:Y:S01]  /*0ee0*/  IMAD R88, R88, UR7, RZ ;  /* 0x0000000758587c24 */ /* 0x000fe2000f8e02ff */
[C---:B------:R-:W-:Y:S01]  /*0ef0*/  SHF.L.U32 R127, R89.reuse, 0x4, RZ ;  /* 0x00000004597f7819 */ /* 0x040fe200000006ff */
[C---:B------:R-:W-:Y:S01]  /*0f00*/  IMAD.SHL.U32 R237, R89.reuse, 0x4, RZ ;  /* 0x0000000459ed7824 */ /* 0x040fe200078e00ff */
[C---:B------:R-:W-:Y:S01]  /*0f10*/  SHF.L.U32 R125, R89.reuse, 0x3, RZ ;  /* 0x00000003597d7819 */ /* 0x040fe200000006ff */
[C---:B------:R-:W-:Y:S01]  /*0f20*/  IMAD.SHL.U32 R120, R88.reuse, 0x2, RZ ;  /* 0x0000000258787824 */ /* 0x040fe200078e00ff */
[----:B------:R-:W-:Y:S01]  /*0f30*/  SHF.L.U32 R131, R89, 0x6, RZ ;  /* 0x0000000659837819 */ /* 0x000fe200000006ff */
[----:B------:R-:W-:Y:S01]  /*0f40*/  IMAD.HI R88, R88, 0x2, RZ ;  /* 0x0000000258587827 */ /* 0x000fe200078e02ff */
[----:B------:R-:W-:Y:S01]  /*0f50*/  STL [R1+0x790], R7 ;  /* 0x0007900701007387 */ /* 0x000fe20000100800 */
[----:B------:R-:W2:Y:S01]  /*0f60*/  LDC R103, c[0x0][0x3d8] ;  /* 0x0000f600ff677b82 */ /* 0x000ea20000000800 */
[----:B---3--:R-:W-:Y:S01]  /*0f70*/  IADD3 R120, P1, P2, R121, UR8, R120 ;  /* 0x0000000879787c10 */ /* 0x008fe2000fa3e078 */
[----:B------:R-:W-:Y:S01]  /*0f80*/  IMAD.SHL.U32 R129, R89, 0x20, RZ ;  /* 0x0000002059817824 */ /* 0x000fe200078e00ff */
[----:B0-----:R-:W-:Y:S01]  /*0f90*/  UIMAD UR4, UR7, UR4, URZ ;  /* 0x00000004070472a4 */ /* 0x001fe2000f8e02ff */
[----:B------:R-:W-:Y:S01]  /*0fa0*/  IMAD R5, R5, UR5, RZ ;  /* 0x0000000505057c24 */ /* 0x000fe2000f8e02ff */
[----:B------:R-:W-:Y:S01]  /*0fb0*/  IADD3.X R121, PT, PT, R3, UR9, R88, P1, P2 ;  /* 0x0000000903797c10 */ /* 0x000fe20008fe4458 */
[----:B------:R-:W-:Y:S01]  /*0fc0*/  IMAD R3, R89, 0x86, RZ ;  /* 0x0000008659037824 */ /* 0x000fe200078e02ff */
[----:B------:R-:W-:Y:S01]  /*0fd0*/  USHF.L.U32 UR8, UR4, 0x1, URZ ;  /* 0x0000000104087899 */ /* 0x000fe200080006ff */
[C---:B------:R-:W-:Y:S01]  /*0fe0*/  IMAD.HI R0, R5.reuse, 0x2, RZ ;  /* 0x0000000205007827 */ /* 0x040fe200078e02ff */
[----:B------:R-:W-:Y:S01]  /*0ff0*/  SHF.L.U32 R123, R5, 0x1, RZ ;  /* 0x00000001057b7819 */ /* 0x000fe200000006ff */
[----:B------:R-:W-:Y:S01]  /*1000*/  UIMAD.WIDE UR4, UR4, 0x2, URZ ;  /* 0x00000002040478a5 */ /* 0x000fe2000f8e02ff */
[-C--:B------:R-:W-:Y:S01]  /*1010*/  IADD3 RZ, P1, PT, R3, R120.reuse, RZ ;  /* 0x0000007803ff7210 */ /* 0x080fe20007f3e0ff */
[----:B------:R-:W-:Y:S01]  /*1020*/  IMAD R3, R89, 0x8a, RZ ;  /* 0x0000008a59037824 */ /* 0x000fe200078e02ff */
[----:B-1----:R-:W-:Y:S01]  /*1030*/  IADD3 R122, P5, P6, R123, UR8, R10 ;  /* 0x000000087b7a7c10 */ /* 0x002fe2000febe00a */
[C---:B------:R-:W-:Y:S01]  /*1040*/  IMAD R135, R89.reuse, 0x42, RZ ;  /* 0x0000004259877824 */ /* 0x040fe200078e02ff */
[----:B------:R-:W-:Y:S01]  /*1050*/  STL.64 [R1+0x798], R8 ;  /* 0x0007980801007387 */ /* 0x000fe20000100a00 */
[C---:B------:R-:W-:Y:S01]  /*1060*/  IMAD R137, R89.reuse, 0x43, RZ ;  /* 0x0000004359897824 */ /* 0x040fe200078e02ff */
[----:B------:R-:W-:Y:S01]  /*1070*/  IADD3.X R123, PT, PT, R0, UR5, R11, P5, P6 ;  /* 0x00000005007b7c10 */ /* 0x000fe2000afec40b */
[----:B------:R-:W-:Y:S01]  /*1080*/  IMAD R238, R89, 0x22, RZ ;  /* 0x0000002259ee7824 */ /* 0x000fe200078e02ff */
[-C--:B------:R-:W-:Y:S01]  /*1090*/  IADD3 R18, P5, PT, R241, R120.reuse, RZ ;  /* 0x00000078f1127210 */ /* 0x080fe20007fbe0ff */
[----:B------:R-:W-:Y:S01]  /*10a0*/  STL [R1+0x7b0], R9 ;  /* 0x0007b00901007387 */ /* 0x000fe20000100800 */
[CC--:B------:R-:W-:Y:S01]  /*10b0*/  LEA RZ, P6, R89.reuse, R120.reuse, 0x2 ;  /* 0x0000007859ff7211 */ /* 0x0c0fe200078c10ff */
[----:B----4-:R-:W-:Y:S01]  /*10c0*/  IMAD R174, R252, 0xa, RZ ;  /* 0x0000000afcae7824 */ /* 0x010fe200078e02ff */
[CC--:B------:R-:W-:Y:S01]  /*10d0*/  LEA.HI.X.SX32 R19, R89.reuse, R121.reuse, 0x1, P5 ;  /* 0x0000007959137211 */ /* 0x0c0fe200028f0eff */
[----:B------:R0:W-:Y:S01]  /*10e0*/  STL.64 [R1+0x7a0], R122 ;  /* 0x0007a07a01007387 */ /* 0x0001e20000100a00 */
[CC--:B------:R-:W-:Y:S01]  /*10f0*/  LEA RZ, P5, R89.reuse, R120.reuse, 0x3 ;  /* 0x0000007859ff7211 */ /* 0x0c0fe200078a18ff */
[----:B------:R-:W-:Y:S01]  /*1100*/  IMAD R242, R89, 0x11, RZ ;  /* 0x0000001159f27824 */ /* 0x000fe200078e02ff */
[-C--:B------:R-:W-:Y:S01]  /*1110*/  LEA.HI.X.SX32 R241, R241, R121.reuse, 0x1, P6 ;  /* 0x00000079f1f17211 */ /* 0x080fe200030f0eff */
[----:B------:R-:W1:Y:S01]  /*1120*/  LDC R246, c[0x0][0x3d8] ;  /* 0x0000f600fff67b82 */ /* 0x000e620000000800 */
[-C--:B------:R-:W-:Y:S01]  /*1130*/  LEA.HI.X.SX32 R237, R237, R121.reuse, 0x1, P5 ;  /* 0x00000079eded7211 */ /* 0x080fe200028f0eff */
[C---:B------:R-:W-:Y:S01]  /*1140*/  IMAD R139, R89.reuse, 0x44, RZ ;  /* 0x00000044598b7824 */ /* 0x040fe200078e02ff */
[CC--:B------:R-:W-:Y:S01]  /*1150*/  LEA RZ, P5, R89.reuse, R120.reuse, 0x5 ;  /* 0x0000007859ff7211 */ /* 0x0c0fe200078a28ff */
[----:B------:R-:W-:Y:S01]  /*1160*/  STL.64 [R1+0x7a8], R240 ;  /* 0x0007a8f001007387 */ /* 0x000fe20000100a00 */
[CC--:B------:R-:W-:Y:S01]  /*1170*/  LEA RZ, P6, R89.reuse, R120.reuse, 0x4 ;  /* 0x0000007859ff7211 */ /* 0x0c0fe200078c20ff */
[----:B------:R-:W-:Y:S01]  /*1180*/  IMAD R143, R89, 0x46, RZ ;  /* 0x00000046598f7824 */ /* 0x000fe200078e02ff */
[-C--:B------:R-:W-:Y:S01]  /*1190*/  LEA.HI.X.SX32 R127, R127, R121.reuse, 0x1, P5 ;  /* 0x000000797f7f7211 */ /* 0x080fe200028f0eff */
[----:B------:R-:W-:Y:S01]  /*11a0*/  STL.64 [R1+0x778], R18 ;  /* 0x0007781201007387 */ /* 0x000fe20000100a00 */
[-C--:B------:R-:W-:Y:S01]  /*11b0*/  LEA RZ, P5, R89, R120.reuse, 0x6 ;  /* 0x0000007859ff7211 */ /* 0x080fe200078a30ff */
[----:B0-----:R-:W0:Y:S01]  /*11c0*/  LDC R122, c[0x0][0x3d8] ;  /* 0x0000f600ff7a7b82 */ /* 0x001e220000000800 */
[-C--:B------:R-:W-:Y:S01]  /*11d0*/  LEA.HI.X.SX32 R125, R125, R121.reuse, 0x1, P6 ;  /* 0x000000797d7d7211 */ /* 0x080fe200030f0eff */
[----:B------:R-:W-:Y:S01]  /*11e0*/  STL [R1+0x7b4], R241 ;  /* 0x0007b4f101007387 */ /* 0x000fe20000100800 */
[-C--:B------:R-:W-:Y:S01]  /*11f0*/  LEA.HI.X.SX32 R129, R129, R121.reuse, 0x1, P5 ;  /* 0x0000007981817211 */ /* 0x080fe200028f0eff */
[C---:B------:R-:W-:Y:S01]  /*1200*/  IMAD R13, R89.reuse, 0x82, RZ ;  /* 0x00000082590d7824 */ /* 0x040fe200078e02ff */
[-C--:B------:R-:W-:Y:S01]  /*1210*/  LEA RZ, P5, R89, R120.reuse, 0x7 ;  /* 0x0000007859ff7211 */ /* 0x080fe200078a38ff */
[----:B------:R3:W-:Y:S01]  /*1220*/  STL.64 [R1+0x7b8], R236 ;  /* 0x0007b8ec01007387 */ /* 0x0007e20000100a00 */
[-C--:B------:R-:W-:Y:S01]  /*1230*/  IADD3 RZ, P6, PT, R3, R120.reuse, RZ ;  /* 0x0000007803ff7210 */ /* 0x080fe20007fde0ff */
[----:B------:R-:W-:Y:S01]  /*1240*/  IMAD R3, R89, 0x21, RZ ;  /* 0x0000002159037824 */ /* 0x000fe200078e02ff */
[-C--:B------:R-:W-:Y:S01]  /*1250*/  LEA.HI.X.SX32 R131, R131, R121.reuse, 0x1, P5 ;  /* 0x0000007983837211 */ /* 0x080fe200028f0eff */
[----:B------:R-:W4:Y:S01]  /*1260*/  LDC R123, c[0x0][0x3d8] ;  /* 0x0000f600ff7b7b82 */ /* 0x000f220000000800 */
[-C--:B------:R-:W-:Y:S01]  /*1270*/  IADD3 R6, P5, PT, R135, R120.reuse, RZ ;  /* 0x0000007887067210 */ /* 0x080fe20007fbe0ff */
[----:B------:R-:W-:Y:S01]  /*1280*/  IMAD R228, R89, 0x23, RZ ;  /* 0x0000002359e47824 */ /* 0x000fe200078e02ff */
[-C--:B------:R-:W-:Y:S01]  /*1290*/  LEA.HI.X.SX32 R137, R137, R121.reuse, 0x1, P1 ;  /* 0x0000007989897211 */ /* 0x080fe200008f0eff */
[----:B------:R-:W-:Y:S01]  /*12a0*/  IMAD R133, R89, 0x41, RZ ;  /* 0x0000004159857824 */ /* 0x000fe200078e02ff */
[-C--:B------:R-:W-:Y:S01]  /*12b0*/  LEA.HI.X.SX32 R7, R3, R121.reuse, 0x1, P5 ;  /* 0x0000007903077211 */ /* 0x080fe200028f0eff */
[----:B------:R-:W-:Y:S01]  /*12c0*/  IMAD R5, R89, 0x8c, RZ ;  /* 0x0000008c59057824 */ /* 0x000fe200078e02ff */
[-C--:B------:R-:W-:Y:S01]  /*12d0*/  IADD3 RZ, P3, PT, R13, R120.reuse, RZ ;  /* 0x000000780dff7210 */ /* 0x080fe20007f7e0ff */
[----:B---3--:R-:W3:Y:S01]  /*12e0*/  LDC R236, c[0x0][0x3d8] ;  /* 0x0000f600ffec7b82 */ /* 0x008ee20000000800 */
[----:B------:R-:W-:Y:S01]  /*12f0*/  IMAD R11, R89, 0x8e, RZ ;  /* 0x0000008e590b7824 */ /* 0x000fe200078e02ff */
[----:B------:R0:W-:Y:S01]  /*1300*/  STL.64 [R1+0x6a0], R6 ;  /* 0x0006a00601007387 */ /* 0x0001e20000100a00 */
[-C--:B------:R-:W-:Y:S01]  /*1310*/  LEA.HI.X.SX32 R133, R133, R121.reuse, 0x1, P3 ;  /* 0x0000007985857211 */ /* 0x080fe200018f0eff */
[----:B------:R-:W-:Y:S01]  /*1320*/  IMAD R217, R89, 0x12, RZ ;  /* 0x0000001259d97824 */ /* 0x000fe200078e02ff */
[-C--:B------:R-:W-:Y:S01]  /*1330*/  IADD3 RZ, P3, PT, R5, R120.reuse, RZ ;  /* 0x0000007805ff7210 */ /* 0x080fe20007f7e0ff */
[----:B0-----:R-:W-:Y:S01]  /*1340*/  IMAD R249, R122, 0x1c, RZ ;  /* 0x0000001c7af97824 */ /* 0x001fe200078e02ff */
[----:B------:R-:W-:Y:S01]  /*1350*/  IADD3 RZ, P5, PT, R11, R120, RZ ;  /* 0x000000780bff7210 */ /* 0x000fe20007fbe0ff */
[----:B------:R-:W0:Y:S01]  /*1360*/  LDC R240, c[0x0][0x3d8] ;  /* 0x0000f600fff07b82 */ /* 0x000e220000000800 */
[C---:B------:R-:W-:Y:S01]  /*1370*/  IMAD R216, R89.reuse, 0x24, RZ ;  /* 0x0000002459d87824 */ /* 0x040fe200078e02ff */
[----:B------:R-:W-:Y:S01]  /*1380*/  CS2R R10, SRZ ;  /* 0x00000000000a7805 */ /* 0x000fe2000001ff00 */
[C---:B------:R-:W-:Y:S01]  /*1390*/  IMAD R145, R89.reuse, 0x47, RZ ;  /* 0x0000004759917824 */ /* 0x040fe200078e02ff */
[----:B------:R-:W-:Y:S01]  /*13a0*/  MOV R164, 0xff800000 ;  /* 0xff80000000a47802 */ /* 0x000fe20000000f00 */
[C---:B------:R-:W-:Y:S01]  /*13b0*/  IMAD R147, R89.reuse, 0x48, RZ ;  /* 0x0000004859937824 */ /* 0x040fe200078e02ff */
[----:B------:R-:W-:Y:S01]  /*13c0*/  MOV R163, 0xff800000 ;  /* 0xff80000000a37802 */ /* 0x000fe20000000f00 */
[----:B------:R-:W-:Y:S01]  /*13d0*/  IMAD R220, R89, 0x9, RZ ;  /* 0x0000000959dc7824 */ /* 0x000fe200078e02ff */
[----:B------:R-:W0:Y:S01]  /*13e0*/  LDC R6, c[0x0][0x3d8] ;  /* 0x0000f600ff067b82 */ /* 0x000e220000000800 */
[----:B----4-:R-:W-:Y:S01]  /*13f0*/  IMAD R248, R123, 0xe, RZ ;  /* 0x0000000e7bf87824 */ /* 0x010fe200078e02ff */
[----:B------:R-:W-:Y:S01]  /*1400*/  LEA.HI.X.SX32 R145, R145, R121, 0x1, P5 ;  /* 0x0000007991917211 */ /* 0x000fe200028f0eff */
[C---:B--2---:R-:W-:Y:S01]  /*1410*/  IMAD.SHL.U32 R101, R103.reuse, 0x2, RZ ;  /* 0x0000000267657824 */ /* 0x044fe200078e00ff */
[----:B------:R-:W-:Y:S01]  /*1420*/  UMOV UR4, URZ ;  /* 0x000000ff00047c82 */ /* 0x000fe20008000000 */
[----:B------:R-:W-:Y:S01]  /*1430*/  IMAD R223, R103, 0x6, RZ ;  /* 0x0000000667df7824 */ /* 0x000fe200078e02ff */
[----:B------:R-:W2:Y:S01]  /*1440*/  LDCU UR9, c[0x0][0x3a8] ;  /* 0x00007500ff0977ac */ /* 0x000ea20008000800 */
[----:B-1----:R-:W-:Y:S01]  /*1450*/  IMAD R103, R246, 0x42, RZ ;  /* 0x00000042f6677824 */ /* 0x002fe200078e02ff */
[----:B------:R-:W1:Y:S01]  /*1460*/  LDC R7, c[0x0][0x3d8] ;  /* 0x0000f600ff077b82 */ /* 0x000e620000000800 */
[----:B---3--:R-:W-:-:S02]  /*1470*/  IMAD R247, R236, 0x6e, RZ ;  /* 0x0000006eecf77824 */ /* 0x008fc400078e02ff */
[C---:B------:R-:W-:Y:S02]  /*1480*/  IMAD R13, R89.reuse, 0x88, RZ ;  /* 0x00000088590d7824 */ /* 0x040fe400078e02ff */
[C---:B------:R-:W-:Y:S02]  /*1490*/  IMAD R233, R89.reuse, 0x92, RZ ;  /* 0x0000009259e97824 */ /* 0x040fe400078e02ff */
[----:B------:R-:W-:Y:S01]  /*14a0*/  IMAD R218, R89, 0x98, RZ ;  /* 0x0000009859da7824 */ /* 0x000fe200078e02ff */
[----:B------:R-:W3:Y:S01]  /*14b0*/  LDC R237, c[0x0][0x3d8] ;  /* 0x0000f600ffed7b82 */ /* 0x000ee20000000800 */
[----:B0-----:R-:W-:Y:S01]  /*14c0*/  IMAD R245, R240, 0x36, RZ ;  /* 0x00000036f0f57824 */ /* 0x001fe200078e02ff */
[-C--:B------:R-:W-:Y:S01]  /*14d0*/  IADD3 R240, P5, PT, R147, R120.reuse, RZ ;  /* 0x0000007893f07210 */ /* 0x080fe20007fbe0ff */
[----:B------:R-:W-:Y:S01]  /*14e0*/  IMAD R211, R89, 0x49, RZ ;  /* 0x0000004959d37824 */ /* 0x000fe200078e02ff */
[----:B------:R-:W-:Y:S01]  /*14f0*/  IADD3 RZ, P4, PT, R13, R120, RZ ;  /* 0x000000780dff7210 */ /* 0x000fe20007f9e0ff */
[----:B------:R-:W-:-:S02]  /*1500*/  IMAD R15, R89, 0x84, RZ ;  /* 0x00000084590f7824 */ /* 0x000fc400078e02ff */
[C---:B------:R-:W-:Y:S01]  /*1510*/  IMAD R13, R89.reuse, 0x90, RZ ;  /* 0x00000090590d7824 */ /* 0x040fe200078e02ff */
[----:B------:R-:W0:Y:S01]  /*1520*/  LDC R244, c[0x0][0x3d8] ;  /* 0x0000f600fff47b82 */ /* 0x000e220000000800 */
[----:B------:R-:W-:Y:S01]  /*1530*/  IMAD R252, R6, 0x72, RZ ;  /* 0x0000007206fc7824 */ /* 0x000fe200078e02ff */
[-C--:B------:R-:W-:Y:S01]  /*1540*/  IADD3 R6, P1, PT, R238, R120.reuse, RZ ;  /* 0x00000078ee067210 */ /* 0x080fe20007f3e0ff */
[----:B------:R-:W-:Y:S01]  /*1550*/  IMAD R207, R89, 0x4a, RZ ;  /* 0x0000004a59cf7824 */ /* 0x000fe200078e02ff */
[-C--:B------:R-:W-:Y:S01]  /*1560*/  IADD3 RZ, P2, PT, R15, R120.reuse, RZ ;  /* 0x000000780fff7210 */ /* 0x080fe20007f5e0ff */
[C---:B------:R-:W-:Y:S02]  /*1570*/  IMAD R213, R89.reuse, 0x9a, RZ ;  /* 0x0000009a59d57824 */ /* 0x040fe400078e02ff */
[----:B------:R-:W-:Y:S01]  /*1580*/  IMAD R141, R89, 0x45, RZ ;  /* 0x00000045598d7824 */ /* 0x000fe200078e02ff */
[----:B------:R-:W4:Y:S01]  /*1590*/  LDC R241, c[0x0][0x3d8] ;  /* 0x0000f600fff17b82 */ /* 0x000f220000000800 */
[----:B-1----:R-:W-:Y:S01]  /*15a0*/  IMAD R251, R7, 0x70, RZ ;  /* 0x0000007007fb7824 */ /* 0x002fe200078e02ff */
[-C--:B------:R-:W-:Y:S01]  /*15b0*/  LEA.HI.X.SX32 R7, R242, R121.reuse, 0x1, P1 ;  /* 0x00000079f2077211 */ /* 0x080fe200008f0eff */
[----:B------:R-:W-:Y:S01]  /*15c0*/  IMAD R219, R89, 0x96, RZ ;  /* 0x0000009659db7824 */ /* 0x000fe200078e02ff */
[-C--:B------:R-:W-:Y:S01]  /*15d0*/  LEA.HI.X.SX32 R135, R135, R121.reuse, 0x1, P2 ;  /* 0x0000007987877211 */ /* 0x080fe200010f0eff */
[----:B------:R-:W-:Y:S01]  /*15e0*/  IMAD R209, R89, 0x25, RZ ;  /* 0x0000002559d17824 */ /* 0x000fe200078e02ff */
[----:B------:R-:W-:Y:S01]  /*15f0*/  IADD3 RZ, P2, PT, R13, R120, RZ ;  /* 0x000000780dff7210 */ /* 0x000fe20007f5e0ff */
[----:B------:R1:W-:Y:S01]  /*1600*/  STL.64 [R1+0x718], R6 ;  /* 0x0007180601007387 */ /* 0x0003e20000100a00 */
[----:B------:R-:W2:Y:S01]  /*1610*/  LDC R8, c[0x0][0x3d8] ;  /* 0x0000f600ff087b82 */ /* 0x000ea20000000800 */
[----:B---3--:R-:W-:Y:S01]  /*1620*/  IMAD R246, R237, 0x6c, RZ ;  /* 0x0000006cedf67824 */ /* 0x008fe200078e02ff */
[----:B------:R-:W-:Y:S01]  /*1630*/  LEA.HI.X.SX32 R141, R141, R121, 0x1, P6 ;  /* 0x000000798d8d7211 */ /* 0x000fe200030f0eff */
[----:B------:R-:W-:-:S02]  /*1640*/  IMAD R230, R89, 0x94, RZ ;  /* 0x0000009459e67824 */ /* 0x000fc400078e02ff */
[C---:B------:R-:W-:Y:S02]  /*1650*/  IMAD R210, R89.reuse, 0x9c, RZ ;  /* 0x0000009c59d27824 */ /* 0x040fe400078e02ff */
[----:B------:R-:W-:Y:S01]  /*1660*/  IMAD R201, R89, 0x26, RZ ;  /* 0x0000002659c97824 */ /* 0x000fe200078e02ff */
[----:B------:R-:W3:Y:S01]  /*1670*/  LDC R9, c[0x0][0x3d8] ;  /* 0x0000f600ff097b82 */ /* 0x000ee20000000800 */
[----:B0-----:R-:W-:Y:S01]  /*1680*/  IMAD R224, R244, 0xc, RZ ;  /* 0x0000000cf4e07824 */ /* 0x001fe200078e02ff */
[-C--:B-1----:R-:W-:Y:S01]  /*1690*/  IADD3 R6, P1, PT, R139, R120.reuse, RZ ;  /* 0x000000788b067210 */ /* 0x082fe20007f3e0ff */
[----:B------:R-:W-:Y:S01]  /*16a0*/  IMAD R204, R89, 0x4b, RZ ;  /* 0x0000004b59cc7824 */ /* 0x000fe200078e02ff */
[-C--:B------:R-:W-:Y:S01]  /*16b0*/  LEA.HI.X.SX32 R139, R139, R121.reuse, 0x1, P4 ;  /* 0x000000798b8b7211 */ /* 0x080fe200020f0eff */
[----:B------:R-:W-:Y:S01]  /*16c0*/  IMAD R202, R89, 0x13, RZ ;  /* 0x0000001359ca7824 */ /* 0x000fe200078e02ff */
[-C--:B------:R-:W-:Y:S01]  /*16d0*/  LEA.HI.X.SX32 R7, R238, R121.reuse, 0x1, P1 ;  /* 0x00000079ee077211 */ /* 0x080fe200008f0eff */
[----:B----4-:R-:W-:Y:S01]  /*16e0*/  IMAD R244, R241, 0x6a, RZ ;  /* 0x0000006af1f47824 */ /* 0x010fe200078e02ff */
[-C--:B------:R-:W-:Y:S01]  /*16f0*/  IADD3 R122, P1, PT, R143, R120.reuse, RZ ;  /* 0x000000788f7a7210 */ /* 0x080fe20007f3e0ff */
[----:B------:R-:W-:Y:S01]  /*1700*/  IMAD R198, R89, 0x4c, RZ ;  /* 0x0000004c59c67824 */ /* 0x000fe200078e02ff */
[-C--:B------:R-:W-:Y:S01]  /*1710*/  LEA.HI.X.SX32 R143, R143, R121.reuse, 0x1, P3 ;  /* 0x000000798f8f7211 */ /* 0x080fe200018f0eff */
[----:B------:R0:W-:Y:S01]  /*1720*/  STL.64 [R1+0x698], R6 ;  /* 0x0006980601007387 */ /* 0x0001e20000100a00 */
[-C--:B------:R-:W-:Y:S01]  /*1730*/  LEA.HI.X.SX32 R123, R228, R121.reuse, 0x1, P1 ;  /* 0x00000079e47b7211 */ /* 0x080fe200008f0eff */
[----:B------:R-:W-:Y:S01]  /*1740*/  IMAD R203, R89, 0xa0, RZ ;  /* 0x000000a059cb7824 */ /* 0x000fe200078e02ff */
[-C--:B------:R-:W-:Y:S01]  /*1750*/  IADD3 R236, P3, PT, R216, R120.reuse, RZ ;  /* 0x00000078d8ec7210 */ /* 0x080fe20007f7e0ff */
[----:B--2---:R-:W-:Y:S01]  /*1760*/  IMAD R242, R8, 0xfc, RZ ;  /* 0x000000fc08f27824 */ /* 0x004fe200078e02ff */
[-C--:B------:R-:W-:Y:S01]  /*1770*/  LEA.HI.X.SX32 R241, R216, R121.reuse, 0x1, P5 ;  /* 0x00000079d8f17211 */ /* 0x080fe200028f0eff */
[----:B------:R1:W-:Y:S01]  /*1780*/  STL.64 [R1+0x690], R122 ;  /* 0x0006907a01007387 */ /* 0x0003e20000100a00 */
[-C--:B------:R-:W-:Y:S01]  /*1790*/  LEA.HI.X.SX32 R237, R217, R121.reuse, 0x1, P3 ;  /* 0x00000079d9ed7211 */ /* 0x080fe200018f0eff */
[----:B------:R-:W-:Y:S01]  /*17a0*/  IMAD R193, R89, 0x4e, RZ ;  /* 0x0000004e59c17824 */ /* 0x000fe200078e02ff */
[-C--:B------:R-:W-:Y:S01]  /*17b0*/  IADD3 R8, P4, PT, R233, R120.reuse, RZ ;  /* 0x00000078e9087210 */ /* 0x080fe20007f9e0ff */
[----:B------:R-:W-:Y:S01]  /*17c0*/  IMAD R199, R89, 0xa2, RZ ;  /* 0x000000a259c77824 */ /* 0x000fe200078e02ff */
[----:B------:R-:W-:Y:S01]  /*17d0*/  LEA.HI.X.SX32 R147, R147, R121, 0x1, P2 ;  /* 0x0000007993937211 */ /* 0x000fe200010f0eff */
[----:B---3--:R-:W-:Y:S01]  /*17e0*/  IMAD R250, R9, 0x38, RZ ;  /* 0x0000003809fa7824 */ /* 0x008fe200078e02ff */
[-C--:B0-----:R-:W-:Y:S01]  /*17f0*/  IADD3 R6, P6, PT, R230, R120.reuse, RZ ;  /* 0x00000078e6067210 */ /* 0x081fe20007fde0ff */
[C---:B------:R-:W-:Y:S01]  /*1800*/  IMAD R196, R89.reuse, 0x4d, RZ ;  /* 0x0000004d59c47824 */ /* 0x040fe200078e02ff */
[----:B------:R-:W0:Y:S01]  /*1810*/  LDC R238, c[0x0][0x3d8] ;  /* 0x0000f600ffee7b82 */ /* 0x000e220000000800 */
[----:B------:R-:W-:Y:S01]  /*1820*/  IMAD R195, R89, 0x27, RZ ;  /* 0x0000002759c37824 */ /* 0x000fe200078e02ff */
[----:B-1----:R-:W-:Y:S01]  /*1830*/  IADD3 R122, P1, PT, R217, R120, RZ ;  /* 0x00000078d97a7210 */ /* 0x002fe20007f3e0ff */
[----:B------:R-:W-:-:S02]  /*1840*/  IMAD R186, R89, 0xa, RZ ;  /* 0x0000000a59ba7824 */ /* 0x000fc400078e02ff */
[C---:B------:R-:W-:Y:S01]  /*1850*/  IMAD R197, R89.reuse, 0xa4, RZ ;  /* 0x000000a459c57824 */ /* 0x040fe200078e02ff */
[-C--:B------:R-:W-:Y:S01]  /*1860*/  LEA.HI.X.SX32 R123, R220, R121.reuse, 0x1, P1 ;  /* 0x00000079dc7b7211 */ /* 0x080fe200008f0eff */
[C---:B------:R-:W-:Y:S01]  /*1870*/  IMAD R189, R89.reuse, 0x5, RZ ;  /* 0x0000000559bd7824 */ /* 0x040fe200078e02ff */
[----:B------:R-:W-:Y:S01]  /*1880*/  IADD3 R218, P3, PT, R218, R120, RZ ;  /* 0x00000078dada7210 */ /* 0x000fe20007f7e0ff */
[----:B------:R-:W-:Y:S01]  /*1890*/  IMAD R205, R89, 0x9e, RZ ;  /* 0x0000009e59cd7824 */ /* 0x000fe200078e02ff */
[----:B------:R-:W-:Y:S01]  /*18a0*/  LEA.HI.X.SX32 R9, R211, R121, 0x1, P4 ;  /* 0x00000079d3097211 */ /* 0x000fe200020f0eff */
[----:B------:R1:W-:Y:S01]  /*18b0*/  STL.64 [R1+0x750], R122 ;  /* 0x0007507a01007387 */ /* 0x0003e20000100a00 */
[----:B------:R-:W-:Y:S01]  /*18c0*/  MOV R217, R219 ;  /* 0x000000db00d97202 */ /* 0x000fe20000000f00 */
[----:B------:R-:W-:Y:S01]  /*18d0*/  IMAD R184, R89, 0x14, RZ ;  /* 0x0000001459b87824 */ /* 0x000fe200078e02ff */
[----:B------:R-:W-:Y:S01]  /*18e0*/  LEA.HI.X.SX32 R7, R207, R121, 0x1, P6 ;  /* 0x00000079cf077211 */ /* 0x000fe200030f0eff */
[----:B------:R2:W-:Y:S01]  /*18f0*/  STL.64 [R1+0x710], R236 ;  /* 0x000710ec01007387 */ /* 0x0005e20000100a00 */
[----:B------:R-:W-:Y:S01]  /*1900*/  MOV R216, R218 ;  /* 0x000000da00d87202 */ /* 0x000fe20000000f00 */
[C---:B------:R-:W-:Y:S01]  /*1910*/  IMAD R191, R89.reuse, 0x4f, RZ ;  /* 0x0000004f59bf7824 */ /* 0x040fe200078e02ff */
[----:B------:R-:W3:Y:S01]  /*1920*/  LDC R233, c[0x0][0x3d8] ;  /* 0x0000f600ffe97b82 */ /* 0x000ee20000000800 */
[----:B------:R-:W-:-:S02]  /*1930*/  IMAD R183, R89, 0x28, RZ ;  /* 0x0000002859b77824 */ /* 0x000fc400078e02ff */
[----:B------:R-:W-:Y:S01]  /*1940*/  IMAD R180, R89, 0x50, RZ ;  /* 0x0000005059b47824 */ /* 0x000fe200078e02ff */
[----:B-1----:R-:W-:Y:S01]  /*1950*/  IADD3 R122, P1, PT, R219, R120, RZ ;  /* 0x00000078db7a7210 */ /* 0x002fe20007f3e0ff */
[C---:B------:R-:W-:Y:S02]  /*1960*/  IMAD R175, R89.reuse, 0x52, RZ ;  /* 0x0000005259af7824 */ /* 0x040fe400078e02ff */
[C---:B------:R-:W-:Y:S01]  /*1970*/  IMAD R185, R89.reuse, 0xa8, RZ ;  /* 0x000000a859b97824 */ /* 0x040fe200078e02ff */
[----:B--2---:R1:W5:Y:S01]  /*1980*/  LDL.LU.64 R236, [R1+0x7b8] ;  /* 0x0007b80001ec7983 */ /* 0x0043620000300a00 */
[C---:B------:R-:W-:Y:S01]  /*1990*/  IMAD R178, R89.reuse, 0x51, RZ ;  /* 0x0000005159b27824 */ /* 0x040fe200078e02ff */
[----:B------:R-:W2:Y:S01]  /*19a0*/  LDC R230, c[0x0][0x3d8] ;  /* 0x0000f600ffe67b82 */ /* 0x000ea20000000800 */
[C---:B------:R-:W-:Y:S01]  /*19b0*/  IMAD R177, R89.reuse, 0x29, RZ ;  /* 0x0000002959b17824 */ /* 0x040fe200078e02ff */
[----:B------:R4:W-:Y:S01]  /*19c0*/  STL.64 [R1+0x688], R240 ;  /* 0x000688f001007387 */ /* 0x0009e20000100a00 */
[----:B------:R-:W-:-:S02]  /*19d0*/  IMAD R169, R89, 0x2a, RZ ;  /* 0x0000002a59a97824 */ /* 0x000fc400078e02ff */
[C---:B------:R-:W-:Y:S02]  /*19e0*/  IMAD R166, R89.reuse, 0x54, RZ ;  /* 0x0000005459a67824 */ /* 0x040fe400078e02ff */
[C---:B------:R-:W-:Y:S01]  /*19f0*/  IMAD R187, R89.reuse, 0xa6, RZ ;  /* 0x000000a659bb7824 */ /* 0x040fe200078e02ff */
[----:B------:R-:W0:Y:S01]  /*1a00*/  LDC R228, c[0x0][0x3d8] ;  /* 0x0000f600ffe47b82 */ /* 0x000e220000000800 */
[C---:B------:R-:W-:Y:S02]  /*1a10*/  IMAD R181, R89.reuse, 0xaa, RZ ;  /* 0x000000aa59b57824 */ /* 0x040fe400078e02ff */
[C---:B------:R-:W-:Y:S02]  /*1a20*/  IMAD R179, R89.reuse, 0xac, RZ ;  /* 0x000000ac59b37824 */ /* 0x040fe400078e02ff */
[C---:B------:R-:W-:Y:S01]  /*1a30*/  IMAD R170, R89.reuse, 0x15, RZ ;  /* 0x0000001559aa7824 */ /* 0x040fe200078e02ff */
[----:B----4-:R-:W4:Y:S01]  /*1a40*/  LDL.LU R241, [R1+0x7b4] ;  /* 0x0007b40001f17983 */ /* 0x010f220000300800 */
[C---:B------:R-:W-:Y:S01]  /*1a50*/  IMAD R172, R89.reuse, 0x53, RZ ;  /* 0x0000005359ac7824 */ /* 0x040fe200078e02ff */
[----:B------:R-:W0:Y:S01]  /*1a60*/  LDC R232, c[0x0][0x3d8] ;  /* 0x0000f600ffe87b82 */ /* 0x000e220000000800 */
[C---:B------:R-:W-:Y:S01]  /*1a70*/  IMAD R159, R89.reuse, 0x56, RZ ;  /* 0x00000056599f7824 */ /* 0x040fe200078e02ff */
[----:B------:R-:W-:Y:S01]  /*1a80*/  STL [R1+0x590], R218 ;  /* 0x000590da01007387 */ /* 0x000fe20000100800 */
[----:B------:R-:W-:-:S02]  /*1a90*/  IMAD R171, R89, 0xb0, RZ ;  /* 0x000000b059ab7824 */ /* 0x000fc400078e02ff */
[C---:B------:R-:W-:Y:S01]  /*1aa0*/  IMAD R161, R89.reuse, 0x2b, RZ ;  /* 0x0000002b59a17824 */ /* 0x040fe200078e02ff */
[----:B------:R1:W-:Y:S01]  /*1ab0*/  STL.64 [R1+0x5a8], R8 ;  /* 0x0005a80801007387 */ /* 0x0003e20000100a00 */
[C---:B------:R-:W-:Y:S01]  /*1ac0*/  IMAD R173, R89.reuse, 0xae, RZ ;  /* 0x000000ae59ad7824 */ /* 0x040fe200078e02ff */
[----:B------:R-:W0:Y:S01]  /*1ad0*/  LDC R107, c[0x0][0x3d8] ;  /* 0x0000f600ff6b7b82 */ /* 0x000e220000000800 */
[C---:B------:R-:W-:Y:S02]  /*1ae0*/  IMAD R152, R89.reuse, 0x16, RZ ;  /* 0x0000001659987824 */ /* 0x040fe400078e02ff */
[C---:B------:R-:W-:Y:S02]  /*1af0*/  IMAD R162, R89.reuse, 0x55, RZ ;  /* 0x0000005559a27824 */ /* 0x040fe400078e02ff */
[C---:B------:R-:W-:Y:S02]  /*1b00*/  IMAD R151, R89.reuse, 0x2c, RZ ;  /* 0x0000002c59977824 */ /* 0x040fe400078e02ff */
[C---:B------:R-:W-:Y:S01]  /*1b10*/  IMAD R157, R89.reuse, 0x57, RZ ;  /* 0x00000057599d7824 */ /* 0x040fe200078e02ff */
[----:B------:R-:W0:Y:S01]  /*1b20*/  LDC R226, c[0x0][0x3d8] ;  /* 0x0000f600ffe27b82 */ /* 0x000e220000000800 */
[----:B------:R-:W-:Y:S01]  /*1b30*/  IMAD R154, R89, 0xb, RZ ;  /* 0x0000000b599a7824 */ /* 0x000fe200078e02ff */
[----:B-1----:R-:W2:Y:S01]  /*1b40*/  LDL.LU R9, [R1+0x7b0] ;  /* 0x0007b00001097983 */ /* 0x002ea20000300800 */
[-C--:B------:R-:W-:Y:S01]  /*1b50*/  IADD3 R218, P5, PT, R207, R120.reuse, RZ ;  /* 0x00000078cfda7210 */ /* 0x080fe20007fbe0ff */
[----:B------:R-:W-:Y:S01]  /*1b60*/  IMAD R148, R89, 0x58, RZ ;  /* 0x0000005859947824 */ /* 0x000fe200078e02ff */
[-C--:B------:R-:W-:Y:S01]  /*1b70*/  IADD3 R240, P2, PT, R213, R120.reuse, RZ ;  /* 0x00000078d5f07210 */ /* 0x080fe20007f5e0ff */
[----:B------:R-:W-:Y:S01]  /*1b80*/  IMAD R167, R89, 0xb2, RZ ;  /* 0x000000b259a77824 */ /* 0x000fe200078e02ff */
[-C--:B------:R-:W-:Y:S01]  /*1b90*/  LEA.HI.X.SX32 R219, R209, R121.reuse, 0x1, P5 ;  /* 0x00000079d1db7211 */ /* 0x080fe200028f0eff */
[C---:B------:R-:W-:Y:S01]  /*1ba0*/  IMAD R140, R89.reuse, 0x5a, RZ ;  /* 0x0000005a598c7824 */ /* 0x040fe200078e02ff */
[----:B------:R-:W-:Y:S01]  /*1bb0*/  IADD3 R8, P4, PT, R210, R120, RZ ;  /* 0x00000078d2087210 */ /* 0x000fe20007f9e0ff */
[----:B------:R1:W-:Y:S01]  /*1bc0*/  STL [R1+0x588], R240 ;  /* 0x000588f001007387 */ /* 0x0003e20000100800 */
[----:B------:R-:W-:Y:S01]  /*1bd0*/  IMAD.MOV.U32 R210, RZ, RZ, R240 ;  /* 0x000000ffffd27224 */ /* 0x000fe200078e00f0 */
[----:B------:R-:W-:Y:S01]  /*1be0*/  LEA.HI.X.SX32 R123, R204, R121, 0x1, P1 ;  /* 0x00000079cc7b7211 */ /* 0x000fe200008f0eff */
[C---:B------:R-:W-:Y:S01]  /*1bf0*/  IMAD R153, R89.reuse, 0xb8, RZ ;  /* 0x000000b859997824 */ /* 0x040fe200078e02ff */
[----:B------:R-:W0:Y:S01]  /*1c00*/  LDC R221, c[0x0][0x3d8] ;  /* 0x0000f600ffdd7b82 */ /* 0x000e220000000800 */
[----:B------:R-:W-:-:S02]  /*1c10*/  IMAD R144, R89, 0x59, RZ ;  /* 0x0000005959907824 */ /* 0x000fc400078e02ff */
[C---:B------:R-:W-:Y:S02]  /*1c20*/  IMAD R142, R89.reuse, 0x2d, RZ ;  /* 0x0000002d598e7824 */ /* 0x040fe400078e02ff */
[C---:B------:R-:W-:Y:S02]  /*1c30*/  IMAD R165, R89.reuse, 0xb4, RZ ;  /* 0x000000b459a57824 */ /* 0x040fe400078e02ff */
[C---:B------:R-:W-:Y:S01]  /*1c40*/  IMAD R116, R89.reuse, 0x2e, RZ ;  /* 0x0000002e59747824 */ /* 0x040fe200078e02ff */
[----:B------:R-:W0:Y:S01]  /*1c50*/  LDC R138, c[0x0][0x3d8] ;  /* 0x0000f600ff8a7b82 */ /* 0x000e220000000800 */
[C---:B------:R-:W-:Y:S02]  /*1c60*/  IMAD R155, R89.reuse, 0xb6, RZ ;  /* 0x000000b6599b7824 */ /* 0x040fe400078e02ff */
[C---:B------:R-:W-:Y:S02]  /*1c70*/  IMAD R117, R89.reuse, 0x17, RZ ;  /* 0x0000001759757824 */ /* 0x040fe400078e02ff */
[----:B------:R-:W-:-:S02]  /*1c80*/  IMAD R119, R89, 0x5b, RZ ;  /* 0x0000005b59777824 */ /* 0x000fc400078e02ff */
[C---:B------:R-:W-:Y:S01]  /*1c90*/  IMAD R113, R89.reuse, 0x5c, RZ ;  /* 0x0000005c59717824 */ /* 0x040fe200078e02ff */
[----:B------:R-:W0:Y:S01]  /*1ca0*/  LDC R150, c[0x0][0x3d8] ;  /* 0x0000f600ff967b82 */ /* 0x000e220000000800 */
[C---:B------:R-:W-:Y:S02]  /*1cb0*/  IMAD R149, R89.reuse, 0xba, RZ ;  /* 0x000000ba59957824 */ /* 0x040fe400078e02ff */
[C---:B------:R-:W-:Y:S02]  /*1cc0*/  IMAD R108, R89.reuse, 0x5e, RZ ;  /* 0x0000005e596c7824 */ /* 0x040fe400078e02ff */
[C---:B------:R-:W-:Y:S02]  /*1cd0*/  IMAD R146, R89.reuse, 0xbc, RZ ;  /* 0x000000bc59927824 */ /* 0x040fe400078e02ff */
        /* <DEDUP_REMOVED lines=40> */
[C---:B------:R-:W-:Y:S02]  /*1f60*/  IMAD R70, R89.reuse, 0xd, RZ ;  /* 0x0000000d59467824 */ /* 0x040fe400078e02ff */
[C---:B------:R-:W-:Y:S02]  /*1f70*/  IMAD R78, R89.reuse, 0xd4, RZ ;  /* 0x000000d4594e7824 */ /* 0x040fe400078e02ff */
[C---:B------:R-:W-:Y:S02]  /*1f80*/  IMAD R64, R89.reuse, 0x68, RZ ;  /* 0x0000006859407824 */ /* 0x040fe400078e02ff */
        /* <DEDUP_REMOVED lines=63> */
[----:B------:R-:W-:Y:S01]  /*2380*/  IMAD.MOV.U32 R5, RZ, RZ, -0x800000 ;  /* 0xff800000ff057424 */ /* 0x000fe200078e00ff */
[----:B----4-:R-:W-:Y:S01]  /*2390*/  MOV R211, R241 ;  /* 0x000000f100d37202 */ /* 0x010fe20000000f00 */
[----:B------:R-:W-:Y:S01]  /*23a0*/  IMAD R89, R89, 0x7f, RZ ;  /* 0x0000007f59597824 */ /* 0x000fe200078e02ff */
[----:B-1----:R1:W5:Y:S01]  /*23b0*/  LDL.LU.64 R240, [R1+0x7a8] ;  /* 0x0007a80001f07983 */ /* 0x0023620000300a00 */
[----:B------:R-:W-:Y:S01]  /*23c0*/  LEA.HI.X.SX32 R217, R198, R121, 0x1, P3 ;  /* 0x00000079c6d97211 */ /* 0x000fe200018f0eff */
[----:B0-----:R-:W-:Y:S02]  /*23d0*/  IMAD R228, R228, 0x84, RZ ;  /* 0x00000084e4e47824 */ /* 0x001fe400078e02ff */
[----:B------:R0:W-:Y:S01]  /*23e0*/  STL.64 [R1+0x680], R218 ;  /* 0x000680da01007387 */ /* 0x0001e20000100a00 */
[----:B------:R-:W-:Y:S01]  /*23f0*/  IADD3 R204, P1, PT, R205, R120, RZ ;  /* 0x00000078cdcc7210 */ /* 0x000fe20007f3e0ff */
[----:B------:R-:W-:Y:S02]  /*2400*/  IMAD R105, R232, 0x22, RZ ;  /* 0x00000022e8697824 */ /* 0x000fe400078e02ff */
[----:B------:R-:W-:Y:S01]  /*2410*/  STL [R1+0x580], R8 ;  /* 0x0005800801007387 */ /* 0x000fe20000100800 */
[----:B------:R-:W-:-:S02]  /*2420*/  IMAD R107, R107, 0x44, RZ ;  /* 0x000000446b6b7824 */ /* 0x000fc400078e02ff */
[----:B------:R-:W-:Y:S01]  /*2430*/  IMAD R109, R226, 0x46, RZ ;  /* 0x00000046e26d7824 */ /* 0x000fe200078e02ff */
[----:B------:R4:W-:Y:S01]  /*2440*/  STL.64 [R1+0x5a0], R6 ;  /* 0x0005a00601007387 */ /* 0x0009e20000100a00 */
[----:B------:R-:W-:Y:S02]  /*2450*/  IMAD R115, R221, 0x12, RZ ;  /* 0x00000012dd737824 */ /* 0x000fe400078e02ff */
[----:B------:R-:W-:Y:S01]  /*2460*/  IMAD R138, R138, 0x24, RZ ;  /* 0x000000248a8a7824 */ /* 0x000fe200078e02ff */
[----:B0-----:R-:W-:Y:S01]  /*2470*/  IADD3 R218, P5, PT, R201, R120, RZ ;  /* 0x00000078c9da7210 */ /* 0x001fe20007fbe0ff */
[----:B------:R0:W-:Y:S01]  /*2480*/  STL.64 [R1+0x598], R122 ;  /* 0x0005987a01007387 */ /* 0x0001e20000100a00 */
[----:B------:R-:W-:Y:S02]  /*2490*/  IMAD R150, R150, 0x48, RZ ;  /* 0x0000004896967824 */ /* 0x000fe400078e02ff */
[----:B------:R-:W-:Y:S01]  /*24a0*/  LEA.HI.X.SX32 R219, R202, R121, 0x1, P5 ;  /* 0x00000079cadb7211 */ /* 0x000fe200028f0eff */
[----:B------:R-:W-:-:S02]  /*24b0*/  IMAD R156, R208, 0x4a, RZ ;  /* 0x0000004ad09c7824 */ /* 0x000fc400078e02ff */
[----:B------:R-:W-:Y:S01]  /*24c0*/  IMAD R158, R192, 0x26, RZ ;  /* 0x00000026c09e7824 */ /* 0x000fe200078e02ff */
[----:B----4-:R-:W-:Y:S01]  /*24d0*/  IADD3 R6, P6, PT, R198, R120, RZ ;  /* 0x00000078c6067210 */ /* 0x010fe20007fde0ff */
[----:B------:R-:W-:Y:S02]  /*24e0*/  IMAD R160, R160, 0x4c, RZ ;  /* 0x0000004ca0a07824 */ /* 0x000fe400078e02ff */
[----:B------:R-:W-:Y:S01]  /*24f0*/  IMAD R168, R176, 0x4e, RZ ;  /* 0x0000004eb0a87824 */ /* 0x000fe200078e02ff */
[-C--:B------:R-:W-:Y:S01]  /*2500*/  LEA.HI.X.SX32 R7, R201, R121.reuse, 0x1, P6 ;  /* 0x00000079c9077211 */ /* 0x080fe200030f0eff */
[----:B0-----:R-:W3:Y:S01]  /*2510*/  LDL.LU.64 R122, [R1+0x7a0] ;  /* 0x0007a000017a7983 */ /* 0x001ee20000300a00 */
[----:B------:R-:W-:Y:S01]  /*2520*/  MOV R202, R8 ;  /* 0x0000000800ca7202 */ /* 0x000fe20000000f00 */
[----:B------:R-:W-:Y:S02]  /*2530*/  IMAD R176, R243, 0x14, RZ ;  /* 0x00000014f3b07824 */ /* 0x000fe400078e02ff */
[----:B------:R0:W-:Y:S01]  /*2540*/  STL.64 [R1+0x708], R218 ;  /* 0x000708da01007387 */ /* 0x0001e20000100a00 */
[-C--:B------:R-:W-:Y:S01]  /*2550*/  IADD3 R216, P3, PT, R199, R120.reuse, RZ ;  /* 0x00000078c7d87210 */ /* 0x080fe20007f7e0ff */
[----:B------:R-:W-:Y:S01]  /*2560*/  IMAD R182, R239, 0x28, RZ ;  /* 0x00000028efb67824 */ /* 0x000fe200078e02ff */
[-C--:B------:R-:W-:Y:S01]  /*2570*/  LEA.HI.X.SX32 R211, R196, R121.reuse, 0x1, P2 ;  /* 0x00000079c4d37211 */ /* 0x080fe200010f0eff */
[----:B------:R-:W-:Y:S01]  /*2580*/  IMAD R188, R235, 0x50, RZ ;  /* 0x00000050ebbc7824 */ /* 0x000fe200078e02ff */
[----:B------:R-:W-:Y:S01]  /*2590*/  LEA.HI.X.SX32 R205, R191, R121, 0x1, P1 ;  /* 0x00000079bfcd7211 */ /* 0x000fe200008f0eff */
[----:B------:R-:W4:Y:S01]  /*25a0*/  LDC R235, c[0x0][0x3d8] ;  /* 0x0000f600ffeb7b82 */ /* 0x000f220000000800 */
[----:B0-----:R-:W-:Y:S01]  /*25b0*/  IADD3 R218, P5, PT, R203, R120, RZ ;  /* 0x00000078cbda7210 */ /* 0x001fe20007fbe0ff */
[----:B--2---:R-:W-:-:S06]  /*25c0*/  IMAD.MOV.U32 R203, RZ, RZ, R9 ;  /* 0x000000ffffcb7224 */ /* 0x004fcc00078e0009 */
[----:B------:R-:W0:Y:S01]  /*25d0*/  LDC R239, c[0x0][0x3d8] ;  /* 0x0000f600ffef7b82 */ /* 0x000e220000000800 */
[----:B------:R1:W5:Y:S04]  /*25e0*/  LDL.LU.64 R8, [R1+0x798] ;  /* 0x0007980001087983 */ /* 0x0003680000300a00 */
[----:B------:R2:W-:Y:S01]  /*25f0*/  STL.64 [R1+0x678], R6 ;  /* 0x0006780601007387 */ /* 0x0005e20000100a00 */
[-C--:B------:R-:W-:Y:S02]  /*2600*/  IADD3 R210, P2, PT, R197, R120.reuse, RZ ;  /* 0x00000078c5d27210 */ /* 0x080fe40007f5e0ff */
[----:B------:R-:W1:Y:S01]  /*2610*/  LDC R243, c[0x0][0x3d8] ;  /* 0x0000f600fff37b82 */ /* 0x000e620000000800 */
[----:B----4-:R-:W-:Y:S01]  /*2620*/  IMAD R190, R235, 0x52, RZ ;  /* 0x00000052ebbe7824 */ /* 0x010fe200078e02ff */
[----:B--2---:R-:W2:Y:S01]  /*2630*/  LDL.LU R7, [R1+0x790] ;  /* 0x0007900001077983 */ /* 0x004ea20000300800 */
[----:B------:R-:W-:-:S05]  /*2640*/  IADD3 R6, P6, PT, R193, R120, RZ ;  /* 0x00000078c1067210 */ /* 0x000fca0007fde0ff */
[----:B------:R-:W4:Y:S01]  /*2650*/  LDC R235, c[0x0][0x3d8] ;  /* 0x0000f600ffeb7b82 */ /* 0x000f220000000800 */
[-C--:B------:R-:W-:Y:S01]  /*2660*/  LEA.HI.X.SX32 R203, R193, R121.reuse, 0x1, P4 ;  /* 0x00000079c1cb7211 */ /* 0x080fe200020f0eff */
[----:B------:R1:W-:Y:S01]  /*2670*/  STL [R1+0x594], R217 ;  /* 0x000594d901007387 */ /* 0x0003e20000100800 */
[----:B------:R-:W-:Y:S02]  /*2680*/  MOV R198, R6 ;  /* 0x0000000600c67202 */ /* 0x000fe40000000f00 */
[-C--:B------:R-:W-:Y:S01]  /*2690*/  LEA.HI.X.SX32 R219, R180, R121.reuse, 0x1, P5 ;  /* 0x00000079b4db7211 */ /* 0x080fe200028f0eff */
[----:B------:R2:W-:Y:S01]  /*26a0*/  STL [R1+0x670], R6 ;  /* 0x0006700601007387 */ /* 0x0005e20000100800 */
[-C--:B------:R-:W-:Y:S01]  /*26b0*/  IADD3 R202, P4, PT, R184, R120.reuse, RZ ;  /* 0x00000078b8ca7210 */ /* 0x080fe20007f9e0ff */
[----:B0-----:R-:W-:Y:S01]  /*26c0*/  IMAD R192, R239, 0x2a, RZ ;  /* 0x0000002aefc07824 */ /* 0x001fe200078e02ff */
[----:B------:R-:W-:Y:S01]  /*26d0*/  IADD3 R198, P1, PT, R183, R120, RZ ;  /* 0x00000078b7c67210 */ /* 0x000fe20007f3e0ff */
[----:B------:R-:W0:Y:S01]  /*26e0*/  LDC R239, c[0x0][0x3d8] ;  /* 0x0000f600ffef7b82 */ /* 0x000e220000000800 */
[----:B-1----:R-:W-:Y:S01]  /*26f0*/  LEA.HI.X.SX32 R217, R178, R121, 0x1, P3 ;  /* 0x00000079b2d97211 */ /* 0x002fe200018f0eff */
[----:B------:R-:W-:-:S06]  /*2700*/  IMAD R206, R243, 0x16, RZ ;  /* 0x00000016f3ce7824 */ /* 0x000fcc00078e02ff */
[----:B------:R-:W1:Y:S01]  /*2710*/  LDC R243, c[0x0][0x3d8] ;  /* 0x0000f600fff37b82 */ /* 0x000e620000000800 */
[----:B----4-:R-:W-:-:S07]  /*2720*/  IMAD R194, R235, 0x54, RZ ;  /* 0x00000054ebc27824 */ /* 0x010fce00078e02ff */
[----:B------:R-:W4:Y:S01]  /*2730*/  LDC R235, c[0x0][0x3d8] ;  /* 0x0000f600ffeb7b82 */ /* 0x000f220000000800 */
[----:B0-----:R-:W-:-:S07]  /*2740*/  IMAD R208, R239, 0x2c, RZ ;  /* 0x0000002cefd07824 */ /* 0x001fce00078e02ff */
[----:B------:R-:W0:Y:S01]  /*2750*/  LDC R239, c[0x0][0x3d8] ;  /* 0x0000f600ffef7b82 */ /* 0x000e220000000800 */
[----:B-1----:R-:W-:-:S07]  /*2760*/  IMAD R225, R243, 0x18, RZ ;  /* 0x00000018f3e17824 */ /* 0x002fce00078e02ff */
[----:B------:R-:W1:Y:S01]  /*2770*/  LDC R243, c[0x0][0x3d8] ;  /* 0x0000f600fff37b82 */ /* 0x000e620000000800 */
[----:B----4-:R-:W-:-:S07]  /*2780*/  IMAD R200, R235, 0x56, RZ ;  /* 0x00000056ebc87824 */ /* 0x010fce00078e02ff */
[----:B------:R-:W4:Y:S01]  /*2790*/  LDC R235, c[0x0][0x3d8] ;  /* 0x0000f600ffeb7b82 */ /* 0x000f220000000800 */
[----:B0-----:R-:W-:-:S07]  /*27a0*/  IMAD R215, R239, 0x2e, RZ ;  /* 0x0000002eefd77824 */ /* 0x001fce00078e02ff */
[----:B------:R-:W0:Y:S01]  /*27b0*/  LDC R239, c[0x0][0x3d8] ;  /* 0x0000f600ffef7b82 */ /* 0x000e220000000800 */
[----:B-1----:R-:W-:Y:S02]  /*27c0*/  IMAD R243, R243, 0x68, RZ ;  /* 0x00000068f3f37824 */ /* 0x002fe400078e02ff */
[----:B----4-:R-:W-:-:S05]  /*27d0*/  IMAD R212, R235, 0x58, RZ ;  /* 0x00000058ebd47824 */ /* 0x010fca00078e02ff */
[----:B------:R-:W1:Y:S01]  /*27e0*/  LDC R235, c[0x0][0x3d8] ;  /* 0x0000f600ffeb7b82 */ /* 0x000e620000000800 */
[----:B0-----:R-:W-:-:S07]  /*27f0*/  IMAD R226, R239, 0x30, RZ ;  /* 0x00000030efe27824 */ /* 0x001fce00078e02ff */
[----:B------:R-:W0:Y:S01]  /*2800*/  LDC R239, c[0x0][0x3d8] ;  /* 0x0000f600ffef7b82 */ /* 0x000e220000000800 */
[----:B-1----:R-:W-:-:S07]  /*2810*/  IMAD R214, R235, 0x5a, RZ ;  /* 0x0000005aebd67824 */ /* 0x002fce00078e02ff */
[----:B------:R-:W1:Y:S01]  /*2820*/  LDC R235, c[0x0][0x3d8] ;  /* 0x0000f600ffeb7b82 */ /* 0x000e620000000800 */
[----:B0-----:R-:W-:-:S07]  /*2830*/  IMAD R231, R239, 0x32, RZ ;  /* 0x00000032efe77824 */ /* 0x001fce00078e02ff */
[----:B------:R-:W0:Y:S01]  /*2840*/  LDC R239, c[0x0][0x3d8] ;  /* 0x0000f600ffef7b82 */ /* 0x000e220000000800 */
[----:B-1----:R-:W-:-:S07]  /*2850*/  IMAD R221, R235, 0x5c, RZ ;  /* 0x0000005cebdd7824 */ /* 0x002fce00078e02ff */
[----:B------:R-:W1:Y:S01]  /*2860*/  LDC R235, c[0x0][0x3d8] ;  /* 0x0000f600ffeb7b82 */ /* 0x000e620000000800 */
[----:B0-----:R-:W-:Y:S02]  /*2870*/  IMAD R239, R239, 0x34, RZ ;  /* 0x00000034efef7824 */ /* 0x001fe400078e02ff */
[----:B-1----:R-:W-:-:S05]  /*2880*/  IMAD R222, R235, 0x5e, RZ ;  /* 0x0000005eebde7824 */ /* 0x002fca00078e02ff */
[----:B------:R-:W0:Y:S02]  /*2890*/  LDC R235, c[0x0][0x3d8] ;  /* 0x0000f600ffeb7b82 */ /* 0x000e240000000800 */
[----:B0-----:R-:W-:-:S06]  /*28a0*/  IMAD R227, R235, 0x60, RZ ;  /* 0x00000060ebe37824 */ /* 0x001fcc00078e02ff */
[----:B------:R-:W0:Y:S02]  /*28b0*/  LDC R235, c[0x0][0x3d8] ;  /* 0x0000f600ffeb7b82 */ /* 0x000e240000000800 */
[----:B0-----:R-:W-:-:S06]  /*28c0*/  IMAD R229, R235, 0x62, RZ ;  /* 0x00000062ebe57824 */ /* 0x001fcc00078e02ff */
[----:B------:R-:W0:Y:S02]  /*28d0*/  LDC R235, c[0x0][0x3d8] ;  /* 0x0000f600ffeb7b82 */ /* 0x000e240000000800 */
[----:B0-----:R-:W-:-:S06]  /*28e0*/  IMAD R232, R235, 0x64, RZ ;  /* 0x00000064ebe87824 */ /* 0x001fcc00078e02ff */
[----:B------:R-:W0:Y:S02]  /*28f0*/  LDC R235, c[0x0][0x3d8] ;  /* 0x0000f600ffeb7b82 */ /* 0x000e240000000800 */
[----:B0-----:R-:W-:-:S06]  /*2900*/  IMAD R234, R235, 0x66, RZ ;  /* 0x00000066ebea7824 */ /* 0x001fcc00078e02ff */
[----:B------:R-:W0:Y:S02]  /*2910*/  LDC R235, c[0x0][0x3d8] ;  /* 0x0000f600ffeb7b82 */ /* 0x000e240000000800 */
[----:B0-----:R-:W-:Y:S01]  /*2920*/  IMAD R235, R235, 0x1a, RZ ;  /* 0x0000001aebeb7824 */ /* 0x001fe200078e02ff */
[----:B--2---:R-:W-:Y:S02]  /*2930*/  MOV R199, R7 ;  /* 0x0000000700c77202 */ /* 0x004fe40000000f00 */
[----:B------:R-:W-:Y:S01]  /*2940*/  LEA.HI.X.SX32 R199, R195, R121, 0x1, P6 ;  /* 0x00000079c3c77211 */ /* 0x000fe200030f0eff */
[----:B------:R0:W5:Y:S01]  /*2950*/  LDL.LU.64 R6, [R1+0x788] ;  /* 0x0007880001067983 */ /* 0x0001620000300a00 */
[----:B------:R-:W-:-:S04]  /*2960*/  IADD3 R196, P6, PT, R186, R120, RZ ;  /* 0x00000078bac47210 */ /* 0x000fc80007fde0ff */
[-C--:B------:R-:W-:Y:S01]  /*2970*/  LEA.HI.X.SX32 R197, R189, R121.reuse, 0x1, P6 ;  /* 0x00000079bdc57211 */ /* 0x080fe200030f0eff */
[----:B------:R-:W-:Y:S04]  /*2980*/  STL [R1+0x58c], R211 ;  /* 0x00058cd301007387 */ /* 0x000fe80000100800 */
[----:B------:R1:W-:Y:S04]  /*2990*/  STL [R1+0x584], R203 ;  /* 0x000584cb01007387 */ /* 0x0003e80000100800 */
[----:B------:R2:W-:Y:S04]  /*29a0*/  STL [R1+0x674], R199 ;  /* 0x000674c701007387 */ /* 0x0005e80000100800 */
[----:B------:R4:W-:Y:S01]  /*29b0*/  STL.64 [R1+0x768], R196 ;  /* 0x000768c401007387 */ /* 0x0009e20000100a00 */
[----:B-1----:R-:W-:-:S03]  /*29c0*/  LEA.HI.X.SX32 R203, R186, R121, 0x1, P4 ;  /* 0x00000079bacb7211 */ /* 0x002fc600020f0eff */
[----:B------:R-:W-:Y:S01]  /*29d0*/  STL.64 [R1+0x578], R204 ;  /* 0x000578cc01007387 */ /* 0x000fe20000100a00 */
[-C--:B--2---:R-:W-:Y:S02]  /*29e0*/  LEA.HI.X.SX32 R199, R184, R121.reuse, 0x1, P1 ;  /* 0x00000079b8c77211 */ /* 0x084fe400008f0eff */
[-C--:B----4-:R-:W-:Y:S01]  /*29f0*/  IADD3 R196, P6, PT, R180, R120.reuse, RZ ;  /* 0x00000078b4c47210 */ /* 0x090fe20007fde0ff */
[----:B------:R1:W-:Y:S03]  /*2a00*/  STL.64 [R1+0x748], R202 ;  /* 0x000748ca01007387 */ /* 0x0003e60000100a00 */
[-C--:B------:R-:W-:Y:S02]  /*2a10*/  LEA.HI.X.SX32 R197, R183, R121.reuse, 0x1, P6 ;  /* 0x00000079b7c57211 */ /* 0x080fe400030f0eff */
[CC--:B------:R-:W-:Y:S02]  /*2a20*/  IADD3 R184, P6, PT, R175.reuse, R120.reuse, RZ ;  /* 0x00000078afb87210 */ /* 0x0c0fe40007fde0ff */
[----:B------:R-:W-:Y:S01]  /*2a30*/  LEA.HI.X.SX32 R211, R175, R121, 0x1, P2 ;  /* 0x00000079afd37211 */ /* 0x000fe200010f0eff */
[----:B------:R2:W-:Y:S01]  /*2a40*/  STL.64 [R1+0x700], R198 ;  /* 0x000700c601007387 */ /* 0x0005e20000100a00 */
[----:B------:R-:W-:-:S02]  /*2a50*/  IADD3 R178, P2, PT, R166, R120, RZ ;  /* 0x00000078a6b27210 */ /* 0x000fc40007f5e0ff */
[-C--:B-1----:R-:W-:Y:S02]  /*2a60*/  IADD3 R202, P1, PT, R185, R120.reuse, RZ ;  /* 0x00000078b9ca7210 */ /* 0x082fe40007f3e0ff */
[-C--:B------:R-:W-:Y:S02]  /*2a70*/  LEA.HI.X.SX32 R185, R177, R121.reuse, 0x1, P6 ;  /* 0x00000079b1b97211 */ /* 0x080fe400030f0eff */
[-C--:B------:R-:W-:Y:S01]  /*2a80*/  IADD3 R180, P6, PT, R169, R120.reuse, RZ ;  /* 0x00000078a9b47210 */ /* 0x080fe20007fde0ff */
[----:B------:R1:W-:Y:S01]  /*2a90*/  STL.64 [R1+0x668], R196 ;  /* 0x000668c401007387 */ /* 0x0003e20000100a00 */
[-C--:B------:R-:W-:Y:S02]  /*2aa0*/  IADD3 R204, P4, PT, R187, R120.reuse, RZ ;  /* 0x00000078bbcc7210 */ /* 0x080fe40007f9e0ff */
[----:B--2---:R-:W-:Y:S02]  /*2ab0*/  IADD3 R198, P5, PT, R181, R120, RZ ;  /* 0x00000078b5c67210 */ /* 0x004fe40007fbe0ff */
[-C--:B------:R-:W-:Y:S01]  /*2ac0*/  LEA.HI.X.SX32 R181, R170, R121.reuse, 0x1, P6 ;  /* 0x00000079aab57211 */ /* 0x080fe200030f0eff */
[----:B------:R-:W-:Y:S01]  /*2ad0*/  STL.64 [R1+0x570], R218 ;  /* 0x000570da01007387 */ /* 0x000fe20000100a00 */
[----:B------:R-:W-:-:S02]  /*2ae0*/  LEA.HI.X.SX32 R205, R172, R121, 0x1, P4 ;  /* 0x00000079accd7211 */ /* 0x000fc400020f0eff */
[-C--:B-1----:R-:W-:Y:S02]  /*2af0*/  IADD3 R196, P3, PT, R179, R120.reuse, RZ ;  /* 0x00000078b3c47210 */ /* 0x082fe40007f7e0ff */
[-C--:B------:R-:W-:Y:S02]  /*2b00*/  LEA.HI.X.SX32 R179, R169, R121.reuse, 0x1, P2 ;  /* 0x00000079a9b37211 */ /* 0x080fe400010f0eff */
[-C--:B------:R-:W-:Y:S01]  /*2b10*/  IADD3 R170, P2, PT, R159, R120.reuse, RZ ;  /* 0x000000789faa7210 */ /* 0x080fe20007f5e0ff */
[----:B------:R-:W-:Y:S01]  /*2b20*/  STL.64 [R1+0x568], R216 ;  /* 0x000568d801007387 */ /* 0x000fe20000100a00 */
[----:B------:R-:W-:Y:S02]  /*2b30*/  IADD3 R172, P6, PT, R171, R120, RZ ;  /* 0x00000078abac7210 */ /* 0x000fe40007fde0ff */
[-C--:B------:R-:W-:Y:S01]  /*2b40*/  LEA.HI.X.SX32 R203, R166, R121.reuse, 0x1, P1 ;  /* 0x00000079a6cb7211 */ /* 0x080fe200008f0eff */
[----:B------:R-:W-:Y:S01]  /*2b50*/  STL.64 [R1+0x660], R184 ;  /* 0x000660b801007387 */ /* 0x000fe20000100a00 */
[----:B------:R-:W-:-:S03]  /*2b60*/  LEA.HI.X.SX32 R171, R161, R121, 0x1, P2 ;  /* 0x00000079a1ab7211 */ /* 0x000fc600010f0eff */
[----:B------:R-:W-:Y:S04]  /*2b70*/  STL.64 [R1+0x560], R210 ;  /* 0x000560d201007387 */ /* 0x000fe80000100a00 */
[----:B------:R-:W-:Y:S01]  /*2b80*/  STL.64 [R1+0x558], R204 ;  /* 0x000558cc01007387 */ /* 0x000fe20000100a00 */
[----:B------:R-:W-:-:S03]  /*2b90*/  IADD3 R186, P4, PT, R173, R120, RZ ;  /* 0x00000078adba7210 */ /* 0x000fc60007f9e0ff */
[----:B------:R-:W-:Y:S04]  /*2ba0*/  STL.64 [R1+0x6f8], R180 ;  /* 0x0006f8b401007387 */ /* 0x000fe80000100a00 */
[----:B------:R1:W-:Y:S01]  /*2bb0*/  STL.64 [R1+0x658], R178 ;  /* 0x000658b201007387 */ /* 0x0003e20000100a00 */
[----:B------:R-:W-:-:S03]  /*2bc0*/  LEA.HI.X.SX32 R197, R159, R121, 0x1, P3 ;  /* 0x000000799fc57211 */ /* 0x000fc600018f0eff */
[----:B------:R-:W-:Y:S01]  /*2bd0*/  STL.64 [R1+0x550], R202 ;  /* 0x000550ca01007387 */ /* 0x000fe20000100a00 */
[----:B------:R-:W-:-:S03]  /*2be0*/  LEA.HI.X.SX32 R199, R162, R121, 0x1, P5 ;  /* 0x00000079a2c77211 */ /* 0x000fc600028f0eff */
[----:B------:R2:W-:Y:S01]  /*2bf0*/  STL.64 [R1+0x650], R170 ;  /* 0x000650aa01007387 */ /* 0x0005e20000100a00 */
[-C--:B------:R-:W-:Y:S02]  /*2c00*/  LEA.HI.X.SX32 R187, R157, R121.reuse, 0x1, P4 ;  /* 0x000000799dbb7211 */ /* 0x080fe400020f0eff */
[-C--:B-1----:R-:W-:Y:S02]  /*2c10*/  IADD3 R178, P3, PT, R151, R120.reuse, RZ ;  /* 0x0000007897b27210 */ /* 0x082fe40007f7e0ff */
[-C--:B------:R-:W-:Y:S02]  /*2c20*/  IADD3 R166, P4, PT, R148, R120.reuse, RZ ;  /* 0x0000007894a67210 */ /* 0x080fe40007f9e0ff */
[CC--:B--2---:R-:W-:Y:S01]  /*2c30*/  IADD3 R170, P2, PT, R152.reuse, R120.reuse, RZ ;  /* 0x0000007898aa7210 */ /* 0x0c4fe20007f5e0ff */
[----:B------:R-:W-:Y:S01]  /*2c40*/  STL.64 [R1+0x548], R198 ;  /* 0x000548c601007387 */ /* 0x000fe20000100a00 */
[-C--:B------:R-:W-:Y:S02]  /*2c50*/  LEA.HI.X.SX32 R179, R152, R121.reuse, 0x1, P3 ;  /* 0x0000007998b37211 */ /* 0x080fe400018f0eff */
[----:B------:R-:W-:Y:S01]  /*2c60*/  LEA.HI.X.SX32 R171, R154, R121, 0x1, P2 ;  /* 0x000000799aab7211 */ /* 0x000fe200010f0eff */
[----:B------:R-:W-:Y:S01]  /*2c70*/  STL.64 [R1+0x540], R196 ;  /* 0x000540c401007387 */ /* 0x000fe20000100a00 */
[----:B------:R-:W-:-:S02]  /*2c80*/  IADD3 R184, P1, PT, R167, R120, RZ ;  /* 0x00000078a7b87210 */ /* 0x000fc40007f3e0ff */
[-C--:B------:R-:W-:Y:S01]  /*2c90*/  LEA.HI.X.SX32 R167, R151, R121.reuse, 0x1, P4 ;  /* 0x0000007997a77211 */ /* 0x080fe200020f0eff */
[----:B------:R1:W-:Y:S01]  /*2ca0*/  STL.64 [R1+0x740], R170 ;  /* 0x000740aa01007387 */ /* 0x0003e20000100a00 */
[-C--:B------:R-:W-:Y:S02]  /*2cb0*/  IADD3 R152, P4, PT, R140, R120.reuse, RZ ;  /* 0x000000788c987210 */ /* 0x080fe40007f9e0ff */
[----:B------:R-:W-:Y:S01]  /*2cc0*/  LEA.HI.X.SX32 R173, R148, R121, 0x1, P6 ;  /* 0x0000007994ad7211 */ /* 0x000fe200030f0eff */
[----:B------:R-:W-:Y:S01]  /*2cd0*/  STL.64 [R1+0x538], R186 ;  /* 0x000538ba01007387 */ /* 0x000fe20000100a00 */
[----:B------:R-:W-:-:S03]  /*2ce0*/  IADD3 R180, P5, PT, R165, R120, RZ ;  /* 0x00000078a5b47210 */ /* 0x000fc60007fbe0ff */
[----:B------:R2:W-:Y:S01]  /*2cf0*/  STL.64 [R1+0x6f0], R178 ;  /* 0x0006f0b201007387 */ /* 0x0005e20000100a00 */
[-C--:B------:R-:W-:Y:S02]  /*2d00*/  LEA.HI.X.SX32 R185, R144, R121.reuse, 0x1, P1 ;  /* 0x0000007990b97211 */ /* 0x080fe400008f0eff */
[-C--:B-1----:R-:W-:Y:S01]  /*2d10*/  IADD3 R170, P2, PT, R155, R120.reuse, RZ ;  /* 0x000000789baa7210 */ /* 0x082fe20007f5e0ff */
[----:B------:R1:W-:Y:S01]  /*2d20*/  STL.64 [R1+0x530], R172 ;  /* 0x000530ac01007387 */ /* 0x0003e20000100a00 */
[-C--:B------:R-:W-:Y:S02]  /*2d30*/  LEA.HI.X.SX32 R181, R140, R121.reuse, 0x1, P5 ;  /* 0x000000798cb57211 */ /* 0x080fe400028f0eff */
[-C--:B--2---:R-:W-:Y:S02]  /*2d40*/  IADD3 R178, P3, PT, R153, R120.reuse, RZ ;  /* 0x0000007899b27210 */ /* 0x084fe40007f7e0ff */
[-C--:B------:R-:W-:Y:S02]  /*2d50*/  LEA.HI.X.SX32 R153, R142, R121.reuse, 0x1, P4 ;  /* 0x000000798e997211 */ /* 0x080fe400020f0eff */
[----:B------:R-:W-:Y:S01]  /*2d60*/  IADD3 R154, P4, PT, R116, R120, RZ ;  /* 0x00000078749a7210 */ /* 0x000fe20007f9e0ff */
[----:B------:R-:W-:Y:S01]  /*2d70*/  STL.64 [R1+0x648], R166 ;  /* 0x000648a601007387 */ /* 0x000fe20000100a00 */
[----:B------:R-:W-:-:S02]  /*2d80*/  LEA.HI.X.SX32 R171, R119, R121, 0x1, P2 ;  /* 0x0000007977ab7211 */ /* 0x000fc400010f0eff */
[----:B------:R-:W-:Y:S01]  /*2d90*/  LEA.HI.X.SX32 R155, R117, R121, 0x1, P4 ;  /* 0x00000079759b7211 */ /* 0x000fe200020f0eff */
[----:B------:R-:W-:Y:S04]  /*2da0*/  STL.64 [R1+0x528], R184 ;  /* 0x000528b801007387 */ /* 0x000fe80000100a00 */
[----:B------:R2:W-:Y:S01]  /*2db0*/  STL.64 [R1+0x640], R152 ;  /* 0x0006409801007387 */ /* 0x0005e20000100a00 */
[----:B-1----:R-:W-:-:S03]  /*2dc0*/  IADD3 R172, P6, PT, R149, R120, RZ ;  /* 0x0000007895ac7210 */ /* 0x002fc60007fde0ff */
[----:B------:R-:W-:Y:S04]  /*2dd0*/  STL.64 [R1+0x520], R180 ;  /* 0x000520b401007387 */ /* 0x000fe80000100a00 */
[----:B------:R1:W-:Y:S01]  /*2de0*/  STL.64 [R1+0x6e8], R154 ;  /* 0x0006e89a01007387 */ /* 0x0003e20000100a00 */
[----:B--2---:R-:W-:-:S03]  /*2df0*/  IADD3 R152, P5, PT, R113, R120, RZ ;  /* 0x0000007871987210 */ /* 0x004fc60007fbe0ff */
[----:B------:R2:W-:Y:S01]  /*2e00*/  STL.64 [R1+0x518], R170 ;  /* 0x000518aa01007387 */ /* 0x0005e20000100a00 */
[-C--:B------:R-:W-:Y:S02]  /*2e10*/  LEA.HI.X.SX32 R153, R116, R121.reuse, 0x1, P5 ;  /* 0x0000007974997211 */ /* 0x080fe400028f0eff */
[-C--:B------:R-:W-:Y:S02]  /*2e20*/  IADD3 R166, P1, PT, R146, R120.reuse, RZ ;  /* 0x0000007892a67210 */ /* 0x080fe40007f3e0ff */
[-C--:B-1----:R-:W-:Y:S02]  /*2e30*/  IADD3 R154, P4, PT, R118, R120.reuse, RZ ;  /* 0x00000078769a7210 */ /* 0x082fe40007f9e0ff */
[----:B------:R-:W-:Y:S02]  /*2e40*/  LEA.HI.X.SX32 R173, R111, R121, 0x1, P6 ;  /* 0x000000796fad7211 */ /* 0x000fe400030f0eff */
[-C--:B--2---:R-:W-:Y:S02]  /*2e50*/  IADD3 R170, P5, PT, R108, R120.reuse, RZ ;  /* 0x000000786caa7210 */ /* 0x084fe40007fbe0ff */
[----:B------:R-:W-:-:S02]  /*2e60*/  IADD3 R118, P6, PT, R112, R120, RZ ;  /* 0x0000007870767210 */ /* 0x000fc40007fde0ff */
[-C--:B------:R-:W-:Y:S02]  /*2e70*/  LEA.HI.X.SX32 R171, R110, R121.reuse, 0x1, P5 ;  /* 0x000000796eab7211 */ /* 0x080fe400028f0eff */
[-C--:B------:R-:W-:Y:S02]  /*2e80*/  LEA.HI.X.SX32 R179, R113, R121.reuse, 0x1, P3 ;  /* 0x0000007971b37211 */ /* 0x080fe400018f0eff */
[-C--:B------:R-:W-:Y:S02]  /*2e90*/  IADD3 R112, P5, PT, R102, R120.reuse, RZ ;  /* 0x0000007866707210 */ /* 0x080fe40007fbe0ff */
[-C--:B------:R-:W-:Y:S02]  /*2ea0*/  IADD3 R148, P2, PT, R136, R120.reuse, RZ ;  /* 0x0000007888947210 */ /* 0x080fe40007f5e0ff */
[-C--:B------:R-:W-:Y:S02]  /*2eb0*/  LEA.HI.X.SX32 R167, R108, R121.reuse, 0x1, P1 ;  /* 0x000000796ca77211 */ /* 0x080fe400008f0eff */
[----:B------:R-:W-:Y:S01]  /*2ec0*/  IADD3 R110, P1, PT, R99, R120, RZ ;  /* 0x00000078636e7210 */ /* 0x000fe20007f3e0ff */
[----:B------:R1:W-:Y:S01]  /*2ed0*/  STL.64 [R1+0x638], R152 ;  /* 0x0006389801007387 */ /* 0x0003e20000100a00 */
[----:B------:R-:W-:-:S02]  /*2ee0*/  LEA.HI.X.SX32 R113, R104, R121, 0x1, P5 ;  /* 0x0000007968717211 */ /* 0x000fc400028f0eff */
[-C--:B------:R-:W-:Y:S01]  /*2ef0*/  LEA.HI.X.SX32 R149, R106, R121.reuse, 0x1, P2 ;  /* 0x000000796a957211 */ /* 0x080fe200010f0eff */
[----:B------:R-:W-:Y:S01]  /*2f00*/  STL.64 [R1+0x510], R178 ;  /* 0x000510b201007387 */ /* 0x000fe20000100a00 */
[----:B------:R-:W-:-:S03]  /*2f10*/  LEA.HI.X.SX32 R111, R102, R121, 0x1, P1 ;  /* 0x00000079666f7211 */ /* 0x000fc600008f0eff */
[----:B------:R-:W-:Y:S04]  /*2f20*/  STL.64 [R1+0x508], R172 ;  /* 0x000508ac01007387 */ /* 0x000fe80000100a00 */
[----:B------:R-:W-:Y:S04]  /*2f30*/  STL.64 [R1+0x630], R170 ;  /* 0x000630aa01007387 */ /* 0x000fe80000100a00 */
[----:B------:R-:W-:Y:S01]  /*2f40*/  STL.64 [R1+0x500], R166 ;  /* 0x000500a601007387 */ /* 0x000fe20000100a00 */
[----:B------:R-:W-:-:S03]  /*2f50*/  IADD3 R116, P2, PT, R97, R120, RZ ;  /* 0x0000007861747210 */ /* 0x000fc60007f5e0ff */
[----:B------:R2:W-:Y:S04]  /*2f60*/  STL.64 [R1+0x770], R112 ;  /* 0x0007707001007387 */ /* 0x0005e80000100a00 */
[----:B------:R-:W-:Y:S04]  /*2f70*/  STL.64 [R1+0x4f8], R148 ;  /* 0x0004f89401007387 */ /* 0x000fe80000100a00 */
[----:B------:R4:W-:Y:S01]  /*2f80*/  STL.64 [R1+0x760], R110 ;  /* 0x0007606e01007387 */ /* 0x0009e20000100a00 */
[-C--:B-1----:R-:W-:Y:S02]  /*2f90*/  IADD3 R152, P3, PT, R114, R120.reuse, RZ ;  /* 0x0000007872987210 */ /* 0x082fe40007f7e0ff */
[----:B--2---:R-:W-:-:S02]  /*2fa0*/  IADD3 R112, P5, PT, R96, R120, RZ ;  /* 0x0000007860707210 */ /* 0x004fc40007fbe0ff */
[-C--:B------:R-:W-:Y:S02]  /*2fb0*/  LEA.HI.X.SX32 R117, R99, R121.reuse, 0x1, P2 ;  /* 0x0000007963757211 */ /* 0x080fe400010f0eff */
[-C--:B----4-:R-:W-:Y:S02]  /*2fc0*/  IADD3 R110, P1, PT, R94, R120.reuse, RZ ;  /* 0x000000785e6e7210 */ /* 0x090fe40007f3e0ff */
[-C--:B------:R-:W-:Y:S02]  /*2fd0*/  LEA.HI.X.SX32 R113, R97, R121.reuse, 0x1, P5 ;  /* 0x0000007961717211 */ /* 0x080fe400028f0eff */
[-C--:B------:R-:W-:Y:S02]  /*2fe0*/  LEA.HI.X.SX32 R111, R96, R121.reuse, 0x1, P1 ;  /* 0x00000079606f7211 */ /* 0x080fe400008f0eff */
[----:B------:R-:W-:Y:S01]  /*2ff0*/  IADD3 R148, P1, PT, R90, R120, RZ ;  /* 0x000000785a947210 */ /* 0x000fe20007f3e0ff */
[----:B------:R1:W-:Y:S01]  /*3000*/  STL.64 [R1+0x738], R116 ;  /* 0x0007387401007387 */ /* 0x0003e20000100a00 */
[----:B------:R-:W-:-:S02]  /*3010*/  LEA.HI.X.SX32 R153, R92, R121, 0x1, P3 ;  /* 0x000000795c997211 */ /* 0x000fc400018f0eff */
[-C--:B------:R-:W-:Y:S01]  /*3020*/  LEA.HI.X.SX32 R119, R90, R121.reuse, 0x1, P6 ;  /* 0x000000795a777211 */ /* 0x080fe200030f0eff */
[----:B------:R2:W-:Y:S01]  /*3030*/  STL.64 [R1+0x6e0], R112 ;  /* 0x0006e07001007387 */ /* 0x0005e20000100a00 */
[-C--:B------:R-:W-:Y:S02]  /*3040*/  LEA.HI.X.SX32 R155, R94, R121.reuse, 0x1, P4 ;  /* 0x000000795e9b7211 */ /* 0x080fe400020f0eff */
[----:B------:R-:W-:Y:S02]  /*3050*/  LEA.HI.X.SX32 R149, R91, R121, 0x1, P1 ;  /* 0x000000795b957211 */ /* 0x000fe400008f0eff */
[-C--:B------:R-:W-:Y:S02]  /*3060*/  IADD3 R92, P6, PT, R80, R120.reuse, RZ ;  /* 0x00000078505c7210 */ /* 0x080fe40007fde0ff */
[-C--:B------:R-:W-:Y:S01]  /*3070*/  IADD3 R94, P1, PT, R82, R120.reuse, RZ ;  /* 0x00000078525e7210 */ /* 0x080fe20007f3e0ff */
[----:B------:R4:W-:Y:S01]  /*3080*/  STL.64 [R1+0x628], R110 ;  /* 0x0006286e01007387 */ /* 0x0009e20000100a00 */
[----:B-1----:R-:W-:-:S02]  /*3090*/  IADD3 R116, P2, PT, R100, R120, RZ ;  /* 0x0000007864747210 */ /* 0x002fc40007f5e0ff */
[-C--:B--2---:R-:W-:Y:S02]  /*30a0*/  IADD3 R112, P5, PT, R98, R120.reuse, RZ ;  /* 0x0000007862707210 */ /* 0x084fe40007fbe0ff */
[-C--:B------:R-:W-:Y:S02]  /*30b0*/  IADD3 R98, P3, PT, R93, R120.reuse, RZ ;  /* 0x000000785d627210 */ /* 0x080fe40007f7e0ff */
[-C--:B------:R-:W-:Y:S01]  /*30c0*/  LEA.HI.X.SX32 R93, R82, R121.reuse, 0x1, P6 ;  /* 0x00000079525d7211 */ /* 0x080fe200030f0eff */
[----:B------:R-:W-:Y:S01]  /*30d0*/  STL.64 [R1+0x4f0], R154 ;  /* 0x0004f09a01007387 */ /* 0x000fe20000100a00 */
[-C--:B------:R-:W-:Y:S02]  /*30e0*/  IADD3 R90, P6, PT, R74, R120.reuse, RZ ;  /* 0x000000784a5a7210 */ /* 0x080fe40007fde0ff */
[----:B----4-:R-:W-:Y:S02]  /*30f0*/  IADD3 R110, P4, PT, R95, R120, RZ ;  /* 0x000000785f6e7210 */ /* 0x010fe40007f9e0ff */
[-C--:B------:R-:W-:Y:S01]  /*3100*/  LEA.HI.X.SX32 R95, R83, R121.reuse, 0x1, P1 ;  /* 0x00000079535f7211 */ /* 0x080fe200008f0eff */
[----:B------:R-:W-:Y:S01]  /*3110*/  STL.64 [R1+0x4e8], R152 ;  /* 0x0004e89801007387 */ /* 0x000fe20000100a00 */
[----:B------:R-:W-:-:S02]  /*3120*/  LEA.HI.X.SX32 R117, R88, R121, 0x1, P2 ;  /* 0x0000007958757211 */ /* 0x000fc400010f0eff */
[-C--:B------:R-:W-:Y:S01]  /*3130*/  LEA.HI.X.SX32 R113, R80, R121.reuse, 0x1, P5 ;  /* 0x0000007950717211 */ /* 0x080fe200028f0eff */
[----:B------:R-:W-:Y:S01]  /*3140*/  STL.64 [R1+0x620], R148 ;  /* 0x0006209401007387 */ /* 0x000fe20000100a00 */
[----:B------:R-:W-:-:S03]  /*3150*/  LEA.HI.X.SX32 R91, R76, R121, 0x1, P6 ;  /* 0x000000794c5b7211 */ /* 0x000fc600030f0eff */
[----:B------:R-:W-:Y:S01]  /*3160*/  STL.64 [R1+0x4e0], R118 ;  /* 0x0004e07601007387 */ /* 0x000fe20000100a00 */
[----:B------:R-:W-:-:S03]  /*3170*/  IADD3 R96, P2, PT, R87, R120, RZ ;  /* 0x0000007857607210 */ /* 0x000fc60007f5e0ff */
[----:B------:R1:W-:Y:S01]  /*3180*/  STL.64 [R1+0x6d8], R94 ;  /* 0x0006d85e01007387 */ /* 0x0003e20000100a00 */
[----:B------:R-:W-:-:S03]  /*3190*/  LEA.HI.X.SX32 R99, R74, R121, 0x1, P3 ;  /* 0x000000794a637211 */ /* 0x000fc600018f0eff */
[----:B------:R-:W-:Y:S01]  /*31a0*/  STL.64 [R1+0x4d8], R116 ;  /* 0x0004d87401007387 */ /* 0x000fe20000100a00 */
[----:B------:R-:W-:-:S03]  /*31b0*/  IADD3 R82, P3, PT, R66, R120, RZ ;  /* 0x0000007842527210 */ /* 0x000fc60007f7e0ff */
[----:B------:R-:W-:Y:S01]  /*31c0*/  STL.64 [R1+0x618], R92 ;  /* 0x0006185c01007387 */ /* 0x000fe20000100a00 */
[----:B------:R-:W-:-:S03]  /*31d0*/  LEA.HI.X.SX32 R111, R77, R121, 0x1, P4 ;  /* 0x000000794d6f7211 */ /* 0x000fc600020f0eff */
[----:B------:R-:W-:Y:S01]  /*31e0*/  STL.64 [R1+0x4d0], R112 ;  /* 0x0004d07001007387 */ /* 0x000fe20000100a00 */
[----:B------:R-:W-:-:S03]  /*31f0*/  LEA.HI.X.SX32 R97, R72, R121, 0x1, P2 ;  /* 0x0000007948617211 */ /* 0x000fc600010f0eff */
[----:B------:R2:W-:Y:S01]  /*3200*/  STL.64 [R1+0x610], R90 ;  /* 0x0006105a01007387 */ /* 0x0005e20000100a00 */
[-C--:B-1----:R-:W-:Y:S02]  /*3210*/  IADD3 R94, P1, PT, R86, R120.reuse, RZ ;  /* 0x00000078565e7210 */ /* 0x082fe40007f3e0ff */
[CC--:B------:R-:W-:Y:S01]  /*3220*/  LEA.HI.X.SX32 R83, R67.reuse, R121.reuse, 0x1, P3 ;  /* 0x0000007943537211 */ /* 0x0c0fe200018f0eff */
[----:B------:R-:W-:Y:S01]  /*3230*/  STL.64 [R1+0x4c8], R110 ;  /* 0x0004c86e01007387 */ /* 0x000fe20000100a00 */
[-C--:B------:R-:W-:Y:S02]  /*3240*/  IADD3 R86, P4, PT, R78, R120.reuse, RZ ;  /* 0x000000784e567210 */ /* 0x080fe40007f9e0ff */
[-C--:B------:R-:W-:Y:S02]  /*3250*/  IADD3 R78, P2, PT, R64, R120.reuse, RZ ;  /* 0x00000078404e7210 */ /* 0x080fe40007f5e0ff */
[-C--:B--2---:R-:W-:Y:S01]  /*3260*/  IADD3 R90, P6, PT, R67, R120.reuse, RZ ;  /* 0x00000078435a7210 */ /* 0x084fe20007fde0ff */
[----:B------:R-:W-:Y:S03]  /*3270*/  STL.64 [R1+0x4c0], R98 ;  /* 0x0004c06201007387 */ /* 0x000fe60000100a00 */
[----:B------:R-:W-:Y:S01]  /*3280*/  LEA.HI.X.SX32 R91, R70, R121, 0x1, P6 ;  /* 0x00000079465b7211 */ /* 0x000fe200030f0eff */
[----:B------:R-:W-:Y:S01]  /*3290*/  STL.64 [R1+0x4b8], R96 ;  /* 0x0004b86001007387 */ /* 0x000fe20000100a00 */
[----:B------:R-:W-:-:S02]  /*32a0*/  IADD3 R92, P5, PT, R79, R120, RZ ;  /* 0x000000784f5c7210 */ /* 0x000fc40007fbe0ff */
[-C--:B------:R-:W-:Y:S01]  /*32b0*/  LEA.HI.X.SX32 R79, R66, R121.reuse, 0x1, P2 ;  /* 0x00000079424f7211 */ /* 0x080fe200010f0eff */
[----:B------:R-:W-:Y:S04]  /*32c0*/  STL.64 [R1+0x6d0], R82 ;  /* 0x0006d05201007387 */ /* 0x000fe80000100a00 */
[----:B------:R1:W-:Y:S01]  /*32d0*/  STL.64 [R1+0x730], R90 ;  /* 0x0007305a01007387 */ /* 0x0003e20000100a00 */
[-C--:B------:R-:W-:Y:S02]  /*32e0*/  LEA.HI.X.SX32 R95, R64, R121.reuse, 0x1, P1 ;  /* 0x00000079405f7211 */ /* 0x080fe400008f0eff */
[----:B------:R-:W-:Y:S02]  /*32f0*/  IADD3 R76, P6, PT, R69, R120, RZ ;  /* 0x00000078454c7210 */ /* 0x000fe40007fde0ff */
[----:B------:R-:W-:-:S02]  /*3300*/  LEA.HI.X.SX32 R93, R61, R121, 0x1, P5 ;  /* 0x000000793d5d7211 */ /* 0x000fc400028f0eff */
[----:B-1----:R-:W-:-:S04]  /*3310*/  IADD3 R90, P2, PT, R58, R120, RZ ;  /* 0x000000783a5a7210 */ /* 0x002fc80007f5e0ff */
[-C--:B------:R-:W-:Y:S02]  /*3320*/  LEA.HI.X.SX32 R91, R60, R121.reuse, 0x1, P2 ;  /* 0x000000793c5b7211 */ /* 0x080fe400010f0eff */
[-C--:B------:R-:W-:Y:S01]  /*3330*/  IADD3 R66, P2, PT, R52, R120.reuse, RZ ;  /* 0x0000007834427210 */ /* 0x080fe20007f5e0ff */
[----:B------:R1:W-:Y:S01]  /*3340*/  STL.64 [R1+0x608], R78 ;  /* 0x0006084e01007387 */ /* 0x0003e20000100a00 */
[-C--:B------:R-:W-:Y:S02]  /*3350*/  LEA.HI.X.SX32 R87, R58, R121.reuse, 0x1, P4 ;  /* 0x000000793a577211 */ /* 0x080fe400020f0eff */
[-C--:B------:R-:W-:Y:S01]  /*3360*/  IADD3 R82, P3, PT, R68, R120.reuse, RZ ;  /* 0x0000007844527210 */ /* 0x080fe20007f7e0ff */
[----:B------:R-:W-:Y:S01]  /*3370*/  STL.64 [R1+0x4b0], R94 ;  /* 0x0004b05e01007387 */ /* 0x000fe20000100a00 */
[-C--:B------:R-:W-:Y:S02]  /*3380*/  LEA.HI.X.SX32 R67, R53, R121.reuse, 0x1, P2 ;  /* 0x0000007935437211 */ /* 0x080fe400010f0eff */
[----:B------:R-:W-:Y:S01]  /*3390*/  IADD3 R68, P5, PT, R62, R120, RZ ;  /* 0x000000783e447210 */ /* 0x000fe20007fbe0ff */
[----:B------:R-:W-:Y:S01]  /*33a0*/  STL.64 [R1+0x4a8], R92 ;  /* 0x0004a85c01007387 */ /* 0x000fe20000100a00 */
[----:B------:R-:W-:-:S02]  /*33b0*/  LEA.HI.X.SX32 R77, R56, R121, 0x1, P6 ;  /* 0x00000079384d7211 */ /* 0x000fc400030f0eff */
[-C--:B------:R-:W-:Y:S01]  /*33c0*/  IADD3 R62, P4, PT, R50, R120.reuse, RZ ;  /* 0x00000078323e7210 */ /* 0x080fe20007f9e0ff */
[----:B------:R-:W-:Y:S01]  /*33d0*/  STL.64 [R1+0x600], R90 ;  /* 0x0006005a01007387 */ /* 0x000fe20000100a00 */
[----:B-1----:R-:W-:-:S03]  /*33e0*/  IADD3 R78, P1, PT, R63, R120, RZ ;  /* 0x000000783f4e7210 */ /* 0x002fc60007f3e0ff */
[----:B------:R-:W-:Y:S01]  /*33f0*/  STL.64 [R1+0x4a0], R86 ;  /* 0x0004a05601007387 */ /* 0x000fe20000100a00 */
[----:B------:R-:W-:-:S03]  /*3400*/  LEA.HI.X.SX32 R63, R52, R121, 0x1, P4 ;  /* 0x00000079343f7211 */ /* 0x000fc600020f0eff */
[----:B------:R1:W-:Y:S04]  /*3410*/  STL.64 [R1+0x6c8], R66 ;  /* 0x0006c84201007387 */ /* 0x0003e80000100a00 */
[----:B------:R2:W-:Y:S01]  /*3420*/  STL.64 [R1+0x498], R76 ;  /* 0x0004984c01007387 */ /* 0x0005e20000100a00 */
[-C--:B------:R-:W-:Y:S02]  /*3430*/  LEA.HI.X.SX32 R79, R47, R121.reuse, 0x1, P1 ;  /* 0x000000792f4f7211 */ /* 0x080fe400008f0eff */
[----:B------:R-:W-:Y:S01]  /*3440*/  LEA.HI.X.SX32 R83, R50, R121, 0x1, P3 ;  /* 0x0000007932537211 */ /* 0x000fe200018f0eff */
[----:B------:R4:W-:Y:S01]  /*3450*/  STL.64 [R1+0x5f8], R62 ;  /* 0x0005f83e01007387 */ /* 0x0009e20000100a00 */
[-C--:B-1----:R-:W-:Y:S02]  /*3460*/  IADD3 R66, P2, PT, R54, R120.reuse, RZ ;  /* 0x0000007836427210 */ /* 0x082fe40007f5e0ff */
[----:B--2---:R-:W-:-:S02]  /*3470*/  IADD3 R76, P4, PT, R44, R120, RZ ;  /* 0x000000782c4c7210 */ /* 0x004fc40007f9e0ff */
[-C--:B------:R-:W-:Y:S02]  /*3480*/  IADD3 R54, P1, PT, R48, R120.reuse, RZ ;  /* 0x0000007830367210 */ /* 0x080fe40007f3e0ff */
[-C--:B------:R-:W-:Y:S02]  /*3490*/  LEA.HI.X.SX32 R77, R46, R121.reuse, 0x1, P4 ;  /* 0x000000792e4d7211 */ /* 0x080fe400020f0eff */
[-C--:B------:R-:W-:Y:S02]  /*34a0*/  IADD3 R48, P4, PT, R38, R120.reuse, RZ ;  /* 0x0000007826307210 */ /* 0x080fe40007f9e0ff */
[-C--:B------:R-:W-:Y:S02]  /*34b0*/  IADD3 R60, P6, PT, R55, R120.reuse, RZ ;  /* 0x00000078373c7210 */ /* 0x080fe40007fde0ff */
[----:B----4-:R-:W-:Y:S02]  /*34c0*/  IADD3 R62, P3, PT, R49, R120, RZ ;  /* 0x00000078313e7210 */ /* 0x010fe40007f7e0ff */
[-C--:B------:R-:W-:Y:S01]  /*34d0*/  LEA.HI.X.SX32 R69, R44, R121.reuse, 0x1, P5 ;  /* 0x000000792c457211 */ /* 0x080fe200028f0eff */
[----:B------:R-:W-:Y:S01]  /*34e0*/  STL.64 [R1+0x490], R82 ;  /* 0x0004905201007387 */ /* 0x000fe20000100a00 */
[----:B------:R-:W-:-:S02]  /*34f0*/  LEA.HI.X.SX32 R49, R40, R121, 0x1, P4 ;  /* 0x0000007928317211 */ /* 0x000fc400020f0eff */
[-C--:B------:R-:W-:Y:S01]  /*3500*/  IADD3 R46, P5, PT, R35, R120.reuse, RZ ;  /* 0x00000078232e7210 */ /* 0x080fe20007fbe0ff */
[----:B------:R-:W-:Y:S01]  /*3510*/  STL.64 [R1+0x488], R78 ;  /* 0x0004884e01007387 */ /* 0x000fe20000100a00 */
[-C--:B------:R-:W-:Y:S02]  /*3520*/  LEA.HI.X.SX32 R61, R42, R121.reuse, 0x1, P6 ;  /* 0x000000792a3d7211 */ /* 0x080fe400030f0eff */
[----:B------:R-:W-:Y:S01]  /*3530*/  IADD3 R52, P6, PT, R34, R120, RZ ;  /* 0x0000007822347210 */ /* 0x000fe20007fde0ff */
[----:B------:R-:W-:Y:S01]  /*3540*/  STL.64 [R1+0x5f0], R76 ;  /* 0x0005f04c01007387 */ /* 0x000fe20000100a00 */
[----:B------:R-:W-:-:S03]  /*3550*/  LEA.HI.X.SX32 R47, R38, R121, 0x1, P5 ;  /* 0x00000079262f7211 */ /* 0x000fc600028f0eff */
[----:B------:R-:W-:Y:S01]  /*3560*/  STL.64 [R1+0x480], R68 ;  /* 0x0004804401007387 */ /* 0x000fe20000100a00 */
[----:B------:R-:W-:-:S03]  /*3570*/  LEA.HI.X.SX32 R53, R35, R121, 0x1, P6 ;  /* 0x0000007923357211 */ /* 0x000fc600030f0eff */
[----:B------:R1:W-:Y:S04]  /*3580*/  STL.64 [R1+0x758], R48 ;  /* 0x0007583001007387 */ /* 0x0003e80000100a00 */
[----:B------:R2:W-:Y:S01]  /*3590*/  STL.64 [R1+0x478], R60 ;  /* 0x0004783c01007387 */ /* 0x0005e20000100a00 */
[----:B-1----:R-:W-:-:S03]  /*35a0*/  IADD3 R48, P4, PT, R32, R120, RZ ;  /* 0x0000007820307210 */ /* 0x002fc60007f9e0ff */
[----:B------:R1:W-:Y:S01]  /*35b0*/  STL.64 [R1+0x728], R46 ;  /* 0x0007282e01007387 */ /* 0x0003e20000100a00 */
[-C--:B------:R-:W-:Y:S02]  /*35c0*/  LEA.HI.X.SX32 R49, R34, R121.reuse, 0x1, P4 ;  /* 0x0000007922317211 */ /* 0x080fe400020f0eff */
[-C--:B--2---:R-:W-:Y:S01]  /*35d0*/  IADD3 R60, P4, PT, R26, R120.reuse, RZ ;  /* 0x000000781a3c7210 */ /* 0x084fe20007f9e0ff */
[----:B------:R2:W-:Y:S01]  /*35e0*/  STL.64 [R1+0x6c0], R52 ;  /* 0x0006c03401007387 */ /* 0x0005e20000100a00 */
[-C--:B------:R-:W-:Y:S02]  /*35f0*/  LEA.HI.X.SX32 R63, R29, R121.reuse, 0x1, P3 ;  /* 0x000000791d3f7211 */ /* 0x080fe400018f0eff */
[-C--:B------:R-:W-:Y:S02]  /*3600*/  LEA.HI.X.SX32 R61, R28, R121.reuse, 0x1, P4 ;  /* 0x000000791c3d7211 */ /* 0x080fe400020f0eff */
[----:B------:R-:W-:Y:S01]  /*3610*/  LEA.HI.X.SX32 R67, R32, R121, 0x1, P2 ;  /* 0x0000007920437211 */ /* 0x000fe200010f0eff */
[----:B------:R4:W-:Y:S01]  /*3620*/  STL.64 [R1+0x5e8], R48 ;  /* 0x0005e83001007387 */ /* 0x0009e20000100a00 */
[----:B-1----:R-:W-:-:S02]  /*3630*/  IADD3 R46, P5, PT, R37, R120, RZ ;  /* 0x00000078252e7210 */ /* 0x002fc40007fbe0ff */
[-C--:B--2---:R-:W-:Y:S02]  /*3640*/  IADD3 R52, P6, PT, R36, R120.reuse, RZ ;  /* 0x0000007824347210 */ /* 0x084fe40007fde0ff */
[-C--:B------:R-:W-:Y:S02]  /*3650*/  IADD3 R36, P3, PT, R30, R120.reuse, RZ ;  /* 0x000000781e247210 */ /* 0x080fe40007f7e0ff */
[-C--:B------:R-:W-:Y:S02]  /*3660*/  IADD3 R30, P4, PT, R20, R120.reuse, RZ ;  /* 0x00000078141e7210 */ /* 0x080fe40007f9e0ff */
[----:B----4-:R-:W-:Y:S02]  /*3670*/  IADD3 R48, P2, PT, R31, R120, RZ ;  /* 0x000000781f307210 */ /* 0x010fe40007f5e0ff */
[-C--:B------:R-:W-:Y:S01]  /*3680*/  LEA.HI.X.SX32 R55, R26, R121.reuse, 0x1, P1 ;  /* 0x000000791a377211 */ /* 0x080fe200008f0eff */
[----:B------:R-:W-:Y:S01]  /*3690*/  STL.64 [R1+0x470], R66 ;  /* 0x0004704201007387 */ /* 0x000fe20000100a00 */
[----:B------:R-:W-:-:S02]  /*36a0*/  LEA.HI.X.SX32 R31, R21, R121, 0x1, P4 ;  /* 0x00000079151f7211 */ /* 0x000fc400020f0eff */
[----:B------:R-:W-:Y:S01]  /*36b0*/  LEA.HI.X.SX32 R47, R23, R121, 0x1, P5 ;  /* 0x00000079172f7211 */ /* 0x000fe200028f0eff */
[----:B------:R-:W-:Y:S01]  /*36c0*/  STL.64 [R1+0x468], R62 ;  /* 0x0004683e01007387 */ /* 0x000fe20000100a00 */
[----:B------:R-:W-:-:S03]  /*36d0*/  IADD3 R28, P1, PT, R17, R120, RZ ;  /* 0x00000078111c7210 */ /* 0x000fc60007f3e0ff */
[----:B------:R-:W-:Y:S01]  /*36e0*/  STL.64 [R1+0x5e0], R60 ;  /* 0x0005e03c01007387 */ /* 0x000fe20000100a00 */
[----:B------:R-:W-:-:S03]  /*36f0*/  LEA.HI.X.SX32 R29, R20, R121, 0x1, P1 ;  /* 0x00000079141d7211 */ /* 0x000fc600008f0eff */
[----:B------:R-:W-:Y:S01]  /*3700*/  STL.64 [R1+0x460], R54 ;  /* 0x0004603601007387 */ /* 0x000fe20000100a00 */
[----:B------:R-:W-:-:S03]  /*3710*/  IADD3 R34, P5, PT, R24, R120, RZ ;  /* 0x0000007818227210 */ /* 0x000fc60007fbe0ff */
[----:B------:R1:W-:Y:S04]  /*3720*/  STL.64 [R1+0x6b8], R30 ;  /* 0x0006b81e01007387 */ /* 0x0003e80000100a00 */
[----:B------:R2:W-:Y:S01]  /*3730*/  STL.64 [R1+0x458], R46 ;  /* 0x0004582e01007387 */ /* 0x0005e20000100a00 */
[-C--:B------:R-:W-:Y:S02]  /*3740*/  LEA.HI.X.SX32 R53, R17, R121.reuse, 0x1, P6 ;  /* 0x0000007911357211 */ /* 0x080fe400030f0eff */
[-C--:B------:R-:W-:Y:S02]  /*3750*/  LEA.HI.X.SX32 R49, R25, R121.reuse, 0x1, P2 ;  /* 0x0000007919317211 */ /* 0x080fe400010f0eff */
[----:B------:R-:W-:Y:S02]  /*3760*/  LEA.HI.X.SX32 R35, R33, R121, 0x1, P5 ;  /* 0x0000007921237211 */ /* 0x000fe400028f0eff */
[----:B-1----:R-:W-:-:S02]  /*3770*/  IADD3 R30, P4, PT, R22, R120, RZ ;  /* 0x00000078161e7210 */ /* 0x002fc40007f9e0ff */
[-C--:B--2---:R-:W-:Y:S02]  /*3780*/  IADD3 R46, P1, PT, R4, R120.reuse, RZ ;  /* 0x00000078042e7210 */ /* 0x084fe40007f3e0ff */
[-C--:B------:R-:W-:Y:S02]  /*3790*/  IADD3 R22, P6, PT, R18, R120.reuse, RZ ;  /* 0x0000007812167210 */ /* 0x080fe40007fde0ff */
[-C--:B------:R-:W-:Y:S02]  /*37a0*/  LEA.HI.X.SX32 R47, R27, R121.reuse, 0x1, P1 ;  /* 0x000000791b2f7211 */ /* 0x080fe400008f0eff */
[-C--:B------:R-:W-:Y:S02]  /*37b0*/  IADD3 R24, P1, PT, R0, R120.reuse, RZ ;  /* 0x0000007800187210 */ /* 0x080fe40007f3e0ff */
[----:B------:R-:W-:Y:S01]  /*37c0*/  IADD3 R18, P5, PT, R3, R120, RZ ;  /* 0x0000007803127210 */ /* 0x000fe20007fbe0ff */
[----:B------:R1:W-:Y:S01]  /*37d0*/  STL.64 [R1+0x5d8], R28 ;  /* 0x0005d81c01007387 */ /* 0x0003e20000100a00 */
[----:B------:R-:W-:-:S02]  /*37e0*/  LEA.HI.X.SX32 R37, R4, R121, 0x1, P3 ;  /* 0x0000007904257211 */ /* 0x000fc400018f0eff */
[----:B------:R-:W-:Y:S01]  /*37f0*/  LEA.HI.X.SX32 R25, R41, R121, 0x1, P1 ;  /* 0x0000007929197211 */ /* 0x000fe200008f0eff */
[----:B------:R-:W-:Y:S01]  /*3800*/  STL.64 [R1+0x450], R52 ;  /* 0x0004503401007387 */ /* 0x000fe20000100a00 */
[----:B------:R-:W-:-:S03]  /*3810*/  IADD3 R20, P3, PT, R2, R120, RZ ;  /* 0x0000007802147210 */ /* 0x000fc60007f7e0ff */
[----:B------:R-:W-:Y:S01]  /*3820*/  STL.64 [R1+0x448], R48 ;  /* 0x0004483001007387 */ /* 0x000fe20000100a00 */
[----:B-1----:R-:W-:-:S03]  /*3830*/  IADD3 R28, P2, PT, R19, R120, RZ ;  /* 0x00000078131c7210 */ /* 0x002fc60007f5e0ff */
[----:B------:R-:W-:Y:S01]  /*3840*/  STL.64 [R1+0x5d0], R46 ;  /* 0x0005d02e01007387 */ /* 0x000fe20000100a00 */
[----:B------:R-:W-:-:S03]  /*3850*/  LEA.HI.X.SX32 R19, R2, R121, 0x1, P5 ;  /* 0x0000007902137211 */ /* 0x000fc600028f0eff */
[----:B------:R-:W-:Y:S04]  /*3860*/  STL.64 [R1+0x440], R36 ;  /* 0x0004402401007387 */ /* 0x000fe80000100a00 */
[----:B------:R-:W-:Y:S01]  /*3870*/  STL.64 [R1+0x438], R34 ;  /* 0x0004382201007387 */ /* 0x000fe20000100a00 */
[----:B------:R-:W-:-:S03]  /*3880*/  LEA.HI.X.SX32 R21, R0, R121, 0x1, P3 ;  /* 0x0000007900157211 */ /* 0x000fc600018f0eff */
[----:B------:R-:W-:Y:S01]  /*3890*/  STL.64 [R1+0x720], R24 ;  /* 0x0007201801007387 */ /* 0x000fe20000100a00 */
[----:B------:R-:W-:-:S03]  /*38a0*/  LEA.HI.X.SX32 R23, R57, R121, 0x1, P6 ;  /* 0x0000007939177211 */ /* 0x000fc600030f0eff */
[----:B------:R1:W-:Y:S01]  /*38b0*/  STL.64 [R1+0x5c8], R18 ;  /* 0x0005c81201007387 */ /* 0x0003e20000100a00 */
[----:B------:R-:W-:-:S03]  /*38c0*/  LEA.HI.X.SX32 R31, R3, R121, 0x1, P4 ;  /* 0x00000079031f7211 */ /* 0x000fc600020f0eff */
[----:B------:R2:W-:Y:S01]  /*38d0*/  STL.64 [R1+0x6b0], R20 ;  /* 0x0006b01401007387 */ /* 0x0005e20000100a00 */
[----:B-1----:R-:W-:-:S03]  /*38e0*/  IADD3 R18, P5, PT, R13, R120, RZ ;  /* 0x000000780d127210 */ /* 0x002fc60007fbe0ff */
[----:B------:R-:W-:Y:S01]  /*38f0*/  STL.64 [R1+0x428], R22 ;  /* 0x0004281601007387 */ /* 0x000fe20000100a00 */
[----:B------:R-:W-:-:S03]  /*3900*/  LEA.HI.X.SX32 R19, R59, R121, 0x1, P5 ;  /* 0x000000793b137211 */ /* 0x000fc600028f0eff */
[----:B------:R-:W-:Y:S01]  /*3910*/  STL.64 [R1+0x430], R30 ;  /* 0x0004301e01007387 */ /* 0x000fe20000100a00 */
[-C--:B------:R-:W-:Y:S02]  /*3920*/  IADD3 R26, P1, PT, R39, R120.reuse, RZ ;  /* 0x00000078271a7210 */ /* 0x080fe40007f3e0ff */
[-C--:B------:R-:W-:Y:S01]  /*3930*/  LEA.HI.X.SX32 R29, R13, R121.reuse, 0x1, P2 ;  /* 0x000000790d1d7211 */ /* 0x080fe200010f0eff */
[----:B------:R1:W-:Y:S01]  /*3940*/  STL.64 [R1+0x5c0], R18 ;  /* 0x0005c01201007387 */ /* 0x0003e20000100a00 */
[-C--:B------:R-:W-:Y:S02]  /*3950*/  IADD3 R2, P2, PT, R15, R120.reuse, RZ ;  /* 0x000000780f027210 */ /* 0x080fe40007f5e0ff */
[-C--:B------:R-:W-:Y:S02]  /*3960*/  IADD3 R24, P3, PT, R43, R120.reuse, RZ ;  /* 0x000000782b187210 */ /* 0x080fe40007f7e0ff */
[----:B------:R-:W-:Y:S02]  /*3970*/  LEA.HI.X.SX32 R27, R71, R121, 0x1, P1 ;  /* 0x00000079471b7211 */ /* 0x000fe400008f0eff */
[----:B--2---:R-:W-:-:S02]  /*3980*/  IADD3 R20, P4, PT, R45, R120, RZ ;  /* 0x000000782d147210 */ /* 0x004fc40007f9e0ff */
[CC--:B-1----:R-:W-:Y:S02]  /*3990*/  IADD3 R18, P5, PT, R14.reuse, R120.reuse, RZ ;  /* 0x000000780e127210 */ /* 0x0c2fe40007fbe0ff */
[-C--:B------:R-:W-:Y:S02]  /*39a0*/  LEA.HI.X.SX32 R3, R14, R121.reuse, 0x1, P2 ;  /* 0x000000790e037211 */ /* 0x080fe400010f0eff */
[-C--:B------:R-:W-:Y:S01]  /*39b0*/  LEA.HI.X.SX32 R19, R73, R121.reuse, 0x1, P5 ;  /* 0x0000007949137211 */ /* 0x080fe200028f0eff */
[----:B------:R-:W-:Y:S01]  /*39c0*/  STL.64 [R1+0x418], R26 ;  /* 0x0004181a01007387 */ /* 0x000fe20000100a00 */
[-C--:B------:R-:W-:Y:S02]  /*39d0*/  LEA.HI.X.SX32 R25, R15, R121.reuse, 0x1, P3 ;  /* 0x000000790f197211 */ /* 0x080fe400018f0eff */
[----:B------:R-:W-:Y:S01]  /*39e0*/  LEA.HI.X.SX32 R21, R75, R121, 0x1, P4 ;  /* 0x000000794b157211 */ /* 0x000fe200020f0eff */
[----:B------:R-:W-:Y:S04]  /*39f0*/  STL.64 [R1+0x420], R28 ;  /* 0x0004201c01007387 */ /* 0x000fe80000100a00 */
[----:B------:R1:W-:Y:S04]  /*3a00*/  STL.64 [R1+0x6a8], R18 ;  /* 0x0006a81201007387 */ /* 0x0003e80000100a00 */
[----:B------:R-:W-:Y:S04]  /*3a10*/  STL.64 [R1+0x5b8], R2 ;  /* 0x0005b80201007387 */ /* 0x000fe80000100a00 */
[----:B------:R-:W-:Y:S04]  /*3a20*/  STL.64 [R1+0x410], R24 ;  /* 0x0004101801007387 */ /* 0x000fe80000100a00 */
[----:B------:R3:W-:Y:S01]  /*3a30*/  STL.64 [R1+0x408], R20 ;  /* 0x0004081401007387 */ /* 0x0007e20000100a00 */
[----:B-1----:R-:W-:-:S02]  /*3a40*/  IADD3 R18, P5, PT, R16, R120, RZ ;  /* 0x0000007810127210 */ /* 0x002fc40007fbe0ff */
[----:B------:R-:W-:Y:S02]  /*3a50*/  IADD3 R22, P6, PT, R51, R120, RZ ;  /* 0x0000007833167210 */ /* 0x000fe40007fde0ff */
[-C--:B------:R-:W-:Y:S02]  /*3a60*/  LEA.HI.X.SX32 R19, R81, R121.reuse, 0x1, P5 ;  /* 0x0000007951137211 */ /* 0x080fe400028f0eff */
[----:B---3--:R-:W-:Y:S02]  /*3a70*/  LEA R20, P4, R233, R122, 0x2 ;  /* 0x0000007ae9147211 */ /* 0x008fe400078810ff */
[----:B------:R-:W1:Y:S01]  /*3a80*/  LDC R233, c[0x0][0x3d8] ;  /* 0x0000f600ffe97b82 */ /* 0x000e620000000800 */
[----:B------:R2:W-:Y:S01]  /*3a90*/  STL.64 [R1+0x5b0], R18 ;  /* 0x0005b01201007387 */ /* 0x0005e20000100a00 */
[----:B------:R-:W-:Y:S02]  /*3aa0*/  LEA.HI.X.SX32 R23, R16, R121, 0x1, P6 ;  /* 0x0000007910177211 */ /* 0x000fe400030f0eff */
[----:B------:R-:W-:-:S03]  /*3ab0*/  IADD3 R26, P1, PT, R65, R120, RZ ;  /* 0x00000078411a7210 */ /* 0x000fc60007f3e0ff */
[----:B------:R3:W-:Y:S01]  /*3ac0*/  STL.64 [R1+0x400], R22 ;  /* 0x0004001601007387 */ /* 0x0007e20000100a00 */
[-C--:B--2---:R-:W-:Y:S02]  /*3ad0*/  LEA R18, P5, R238, R122.reuse, 0x3 ;  /* 0x0000007aee127211 */ /* 0x084fe400078a18ff */
[----:B------:R-:W2:Y:S01]  /*3ae0*/  LDC R238, c[0x0][0x3d8] ;  /* 0x0000f600ffee7b82 */ /* 0x000ea20000000800 */
[----:B---3--:R-:W-:-:S07]  /*3af0*/  LEA R22, P6, R230, R122, 0x4 ;  /* 0x0000007ae6167211 */ /* 0x008fce00078c20ff */
[----:B------:R-:W3:Y:S01]  /*3b00*/  LDC R230, c[0x0][0x3d8] ;  /* 0x0000f600ffe67b82 */ /* 0x000ee20000000800 */
[----:B------:R-:W-:Y:S02]  /*3b10*/  LEA.HI.X.SX32 R27, R89, R121, 0x1, P1 ;  /* 0x00000079591b7211 */ /* 0x000fe400008f0eff */
[----:B-1----:R-:W-:-:S05]  /*3b20*/  LEA R14, P1, R233, R122, 0x5 ;  /* 0x0000007ae90e7211 */ /* 0x002fca00078228ff */
[----:B------:R-:W1:Y:S01]  /*3b30*/  LDC R233, c[0x0][0x3d8] ;  /* 0x0000f600ffe97b82 */ /* 0x000e620000000800 */
[----:B------:R-:W-:Y:S01]  /*3b40*/  IADD3 R2, P2, PT, R101, R122, RZ ;  /* 0x0000007a65027210 */ /* 0x000fe20007f5e0ff */
[----:B------:R-:W-:Y:S03]  /*3b50*/  STL.64 [R1+0x3f8], R26 ;  /* 0x0003f81a01007387 */ /* 0x000fe60000100a00 */
[----:B--2---:R-:W-:-:S03]  /*3b60*/  LEA.HI.X.SX32 R3, R238, R123, 0x1, P2 ;  /* 0x0000007bee037211 */ /* 0x004fc600010f0eff */
[----:B------:R-:W2:Y:S01]  /*3b70*/  LDC R238, c[0x0][0x3d8] ;  /* 0x0000f600ffee7b82 */ /* 0x000ea20000000800 */
[----:B------:R-:W-:Y:S01]  /*3b80*/  LEA.HI.X.SX32 R21, R101, R123, 0x1, P4 ;  /* 0x0000007b65157211 */ /* 0x000fe200020f0eff */
[----:B------:R3:W-:Y:S04]  /*3b90*/  STL.64 [R1+0x3f0], R2 ;  /* 0x0003f00201007387 */ /* 0x0007e80000100a00 */
[----:B------:R1:W-:Y:S01]  /*3ba0*/  STL.64 [R1+0x3e8], R20 ;  /* 0x0003e81401007387 */ /* 0x0003e20000100a00 */
[-C--:B---3--:R-:W-:Y:S02]  /*3bb0*/  LEA R2, P2, R230, R122.reuse, 0x6 ;  /* 0x0000007ae6027211 */ /* 0x088fe400078430ff */
[----:B------:R-:W3:Y:S01]  /*3bc0*/  LDC R230, c[0x0][0x3d8] ;  /* 0x0000f600ffe67b82 */ /* 0x000ee20000000800 */
[----:B-1----:R-:W-:-:S07]  /*3bd0*/  LEA R20, P4, R233, R122, 0x7 ;  /* 0x0000007ae9147211 */ /* 0x002fce00078838ff */
[----:B------:R-:W1:Y:S01]  /*3be0*/  LDC R233, c[0x0][0x3d8] ;  /* 0x0000f600ffe97b82 */ /* 0x000e620000000800 */
[----:B--2---:R-:W-:-:S05]  /*3bf0*/  IMAD.SHL.U32 R238, R238, 0x4, RZ ;  /* 0x00000004eeee7824 */ /* 0x004fca00078e00ff */
[----:B------:R-:W-:Y:S02]  /*3c00*/  LEA.HI.X.SX32 R19, R238, R123, 0x1, P5 ;  /* 0x0000007bee137211 */ /* 0x000fe400028f0eff */
[----:B------:R-:W2:Y:S03]  /*3c10*/  LDC R238, c[0x0][0x3d8] ;  /* 0x0000f600ffee7b82 */ /* 0x000ea60000000800 */
[----:B------:R4:W-:Y:S01]  /*3c20*/  STL.64 [R1+0x3d8], R18 ;  /* 0x0003d81201007387 */ /* 0x0009e20000100a00 */
[----:B---3--:R-:W-:-:S05]  /*3c30*/  IMAD R230, R230, 0x82, RZ ;  /* 0x00000082e6e67824 */ /* 0x008fca00078e02ff */
[----:B----4-:R-:W-:Y:S02]  /*3c40*/  IADD3 R18, P5, PT, R230, R122, RZ ;  /* 0x0000007ae6127210 */ /* 0x010fe40007fbe0ff */
[----:B-1----:R-:W-:Y:S01]  /*3c50*/  SHF.L.U32 R233, R233, 0x3, RZ ;  /* 0x00000003e9e97819 */ /* 0x002fe200000006ff */
[----:B------:R-:W1:Y:S03]  /*3c60*/  LDC R230, c[0x0][0x3d8] ;  /* 0x0000f600ffe67b82 */ /* 0x000e660000000800 */
[----:B------:R-:W-:-:S05]  /*3c70*/  LEA.HI.X.SX32 R23, R233, R123, 0x1, P6 ;  /* 0x0000007be9177211 */ /* 0x000fca00030f0eff */
[----:B------:R-:W3:Y:S01]  /*3c80*/  LDC R233, c[0x0][0x3d8] ;  /* 0x0000f600ffe97b82 */ /* 0x000ee20000000800 */
[----:B--2---:R-:W-:-:S04]  /*3c90*/  SHF.L.U32 R238, R238, 0x4, RZ ;  /* 0x00000004eeee7819 */ /* 0x004fc800000006ff */
[----:B------:R-:W-:-:S03]  /*3ca0*/  LEA.HI.X.SX32 R15, R238, R123, 0x1, P1 ;  /* 0x0000007bee0f7211 */ /* 0x000fc600008f0eff */
[----:B------:R-:W2:Y:S01]  /*3cb0*/  LDC R238, c[0x0][0x3d8] ;  /* 0x0000f600ffee7b82 */ /* 0x000ea20000000800 */
[----:B-1----:R-:W-:Y:S01]  /*3cc0*/  IMAD.SHL.U32 R230, R230, 0x20, RZ ;  /* 0x00000020e6e67824 */ /* 0x002fe200078e00ff */
[----:B------:R-:W-:Y:S04]  /*3cd0*/  STL.64 [R1+0x3b8], R22 ;  /* 0x0003b81601007387 */ /* 0x000fe80000100a00 */
[----:B------:R-:W-:Y:S01]  /*3ce0*/  LEA.HI.X.SX32 R3, R230, R123, 0x1, P2 ;  /* 0x0000007be6037211 */ /* 0x000fe200010f0eff */
[----:B---3--:R-:W-:Y:S01]  /*3cf0*/  IMAD R233, R233, 0x86, RZ ;  /* 0x00000086e9e97824 */ /* 0x008fe200078e02ff */
[----:B------:R-:W-:Y:S01]  /*3d00*/  STL.64 [R1+0x378], R14 ;  /* 0x0003780e01007387 */ /* 0x000fe20000100a00 */
[----:B------:R-:W1:Y:S03]  /*3d10*/  LDC R230, c[0x0][0x3d8] ;  /* 0x0000f600ffe67b82 */ /* 0x000e660000000800 */
[----:B------:R3:W-:Y:S02]  /*3d20*/  STL.64 [R1+0x2f8], R2 ;  /* 0x0002f80201007387 */ /* 0x0007e40000100a00 */
[----:B---3--:R-:W-:-:S03]  /*3d30*/  IADD3 R2, P2, PT, R233, R122, RZ ;  /* 0x0000007ae9027210 */ /* 0x008fc60007f5e0ff */
[----:B------:R-:W3:Y:S01]  /*3d40*/  LDC R233, c[0x0][0x3d8] ;  /* 0x0000f600ffe97b82 */ /* 0x000ee20000000800 */
[----:B--2---:R-:W-:-:S04]  /*3d50*/  SHF.L.U32 R238, R238, 0x6, RZ ;  /* 0x00000006eeee7819 */ /* 0x004fc800000006ff */
[----:B------:R-:W-:-:S03]  /*3d60*/  LEA.HI.X.SX32 R21, R238, R123, 0x1, P4 ;  /* 0x0000007bee157211 */ /* 0x000fc600020f0eff */
[----:B------:R-:W2:Y:S01]  /*3d70*/  LDC R238, c[0x0][0x3d8] ;  /* 0x0000f600ffee7b82 */ /* 0x000ea20000000800 */
[----:B---3--:R-:W-:-:S05]  /*3d80*/  IMAD R233, R233, 0x41, RZ ;  /* 0x00000041e9e97824 */ /* 0x008fca00078e02ff */
[-C--:B------:R-:W-:Y:S02]  /*3d90*/  LEA.HI.X.SX32 R19, R233, R123.reuse, 0x1, P5 ;  /* 0x0000007be9137211 */ /* 0x080fe400028f0eff */
[----:B------:R-:W3:Y:S01]  /*3da0*/  LDC R233, c[0x0][0x3d8] ;  /* 0x0000f600ffe97b82 */ /* 0x000ee20000000800 */
[----:B--2---:R-:W-:Y:S01]  /*3db0*/  IMAD R238, R238, 0x21, RZ ;  /* 0x00000021eeee7824 */ /* 0x004fe200078e02ff */
[CC--:B------:R-:W-:Y:S01]  /*3dc0*/  IADD3 R16, P6, PT, R103.reuse, R122.reuse, RZ ;  /* 0x0000007a67107210 */ /* 0x0c0fe20007fde0ff */
[----:B-1----:R-:W-:Y:S01]  /*3dd0*/  IMAD R230, R230, 0x88, RZ ;  /* 0x00000088e6e67824 */ /* 0x002fe200078e02ff */
[----:B------:R-:W-:Y:S02]  /*3de0*/  IADD3 R14, P1, PT, R228, R122, RZ ;  /* 0x0000007ae40e7210 */ /* 0x000fe40007f3e0ff */
[-C--:B------:R-:W-:Y:S02]  /*3df0*/  LEA.HI.X.SX32 R17, R238, R123.reuse, 0x1, P6 ;  /* 0x0000007bee117211 */ /* 0x080fe400030f0eff */
[----:B------:R-:W1:Y:S01]  /*3e00*/  LDC R238, c[0x0][0x3d8] ;  /* 0x0000f600ffee7b82 */ /* 0x000e620000000800 */
[----:B------:R-:W-:Y:S01]  /*3e10*/  STL.64 [R1+0x1f8], R20 ;  /* 0x0001f81401007387 */ /* 0x000fe20000100a00 */
[----:B------:R-:W-:-:S03]  /*3e20*/  LEA.HI.X.SX32 R15, R103, R123, 0x1, P1 ;  /* 0x0000007b670f7211 */ /* 0x000fc600008f0eff */
[----:B------:R-:W-:Y:S03]  /*3e30*/  STL.64 [R1+0x1f0], R18 ;  /* 0x0001f01201007387 */ /* 0x000fe60000100a00 */
[----:B------:R-:W2:Y:S01]  /*3e40*/  LDC R228, c[0x0][0x3d8] ;  /* 0x0000f600ffe47b82 */ /* 0x000ea20000000800 */
[----:B------:R4:W-:Y:S01]  /*3e50*/  STL.64 [R1+0x2f0], R16 ;  /* 0x0002f01001007387 */ /* 0x0009e20000100a00 */
[----:B---3--:R-:W-:Y:S01]  /*3e60*/  IMAD R233, R233, 0x8a, RZ ;  /* 0x0000008ae9e97824 */ /* 0x008fe200078e02ff */
[----:B----4-:R-:W-:-:S05]  /*3e70*/  IADD3 R16, P6, PT, R230, R122, RZ ;  /* 0x0000007ae6107210 */ /* 0x010fca0007fde0ff */
[----:B------:R-:W3:Y:S01]  /*3e80*/  LDC R230, c[0x0][0x3d8] ;  /* 0x0000f600ffe67b82 */ /* 0x000ee20000000800 */
[----:B------:R4:W-:Y:S02]  /*3e90*/  STL.64 [R1+0x1e8], R14 ;  /* 0x0001e80e01007387 */ /* 0x0009e40000100a00 */
[----:B----4-:R-:W-:-:S05]  /*3ea0*/  IADD3 R14, P1, PT, R233, R122, RZ ;  /* 0x0000007ae90e7210 */ /* 0x010fca0007f3e0ff */
[----:B------:R-:W4:Y:S01]  /*3eb0*/  LDC R233, c[0x0][0x3d8] ;  /* 0x0000f600ffe97b82 */ /* 0x000f220000000800 */
[----:B-1----:R-:W-:Y:S01]  /*3ec0*/  IMAD R238, R238, 0x43, RZ ;  /* 0x00000043eeee7824 */ /* 0x002fe200078e02ff */
[----:B------:R-:W-:-:S04]  /*3ed0*/  IADD3 R20, P4, PT, R105, R122, RZ ;  /* 0x0000007a69147210 */ /* 0x000fc80007f9e0ff */
[----:B------:R-:W-:Y:S02]  /*3ee0*/  LEA.HI.X.SX32 R3, R238, R123, 0x1, P2 ;  /* 0x0000007bee037211 */ /* 0x000fe400010f0eff */
[----:B------:R-:W1:Y:S01]  /*3ef0*/  LDC R238, c[0x0][0x3d8] ;  /* 0x0000f600ffee7b82 */ /* 0x000e620000000800 */
[----:B---3--:R-:W-:-:S05]  /*3f00*/  IMAD R230, R230, 0x11, RZ ;  /* 0x00000011e6e67824 */ /* 0x008fca00078e02ff */
[----:B------:R-:W-:Y:S01]  /*3f10*/  LEA.HI.X.SX32 R21, R230, R123, 0x1, P4 ;  /* 0x0000007be6157211 */ /* 0x000fe200020f0eff */
[----:B------:R-:W-:Y:S01]  /*3f20*/  STL.64 [R1+0x1e0], R2 ;  /* 0x0001e00201007387 */ /* 0x000fe20000100a00 */
[----:B------:R-:W-:Y:S01]  /*3f30*/  IADD3 R18, P5, PT, R107, R122, RZ ;  /* 0x0000007a6b127210 */ /* 0x000fe20007fbe0ff */
[----:B------:R-:W3:Y:S02]  /*3f40*/  LDC R230, c[0x0][0x3d8] ;  /* 0x0000f600ffe67b82 */ /* 0x000ee40000000800 */
[----:B------:R0:W-:Y:S01]  /*3f50*/  STL.64 [R1+0x370], R20 ;  /* 0x0003701401007387 */ /* 0x0001e20000100a00 */
[----:B----4-:R-:W-:-:S05]  /*3f60*/  IMAD R233, R233, 0x8c, RZ ;  /* 0x0000008ce9e97824 */ /* 0x010fca00078e02ff */
[----:B0-----:R-:W-:Y:S02]  /*3f70*/  IADD3 R20, P4, PT, R233, R122, RZ ;  /* 0x0000007ae9147210 */ /* 0x001fe40007f9e0ff */
[----:B------:R-:W0:Y:S01]  /*3f80*/  LDC R233, c[0x0][0x3d8] ;  /* 0x0000f600ffe97b82 */ /* 0x000e220000000800 */
[----:B------:R-:W-:Y:S01]  /*3f90*/  LEA.HI.X.SX32 R19, R105, R123, 0x1, P5 ;  /* 0x0000007b69137211 */ /* 0x000fe200028f0eff */
[----:B-1----:R-:W-:-:S04]  /*3fa0*/  IMAD R238, R238, 0x8e, RZ ;  /* 0x0000008eeeee7824 */ /* 0x002fc800078e02ff */
[----:B------:R1:W-:Y:S02]  /*3fb0*/  STL.64 [R1+0x2e8], R18 ;  /* 0x0002e81201007387 */ /* 0x0003e40000100a00 */
[----:B-1----:R-:W-:Y:S02]  /*3fc0*/  IADD3 R18, P5, PT, R238, R122, RZ ;  /* 0x0000007aee127210 */ /* 0x002fe40007fbe0ff */
[----:B------:R-:W1:Y:S01]  /*3fd0*/  LDC R238, c[0x0][0x3d8] ;  /* 0x0000f600ffee7b82 */ /* 0x000e620000000800 */
[----:B0-----:R-:W-:-:S05]  /*3fe0*/  IMAD R233, R233, 0x45, RZ ;  /* 0x00000045e9e97824 */ /* 0x001fca00078e02ff */
[-C--:B------:R-:W-:Y:S02]  /*3ff0*/  LEA.HI.X.SX32 R15, R233, R123.reuse, 0x1, P1 ;  /* 0x0000007be90f7211 */ /* 0x080fe400008f0eff */
[----:B------:R-:W0:Y:S01]  /*4000*/  LDC R233, c[0x0][0x3d8] ;  /* 0x0000f600ffe97b82 */ /* 0x000e220000000800 */
[----:B------:R-:W-:Y:S01]  /*4010*/  IADD3 R2, P2, PT, R109, R122, RZ ;  /* 0x0000007a6d027210 */ /* 0x000fe20007f5e0ff */
[----:B---3--:R-:W-:Y:S01]  /*4020*/  IMAD R230, R230, 0x47, RZ ;  /* 0x00000047e6e67824 */ /* 0x008fe200078e02ff */
[----:B------:R-:W-:Y:S01]  /*4030*/  LEA.HI.X.SX32 R17, R107, R123, 0x1, P6 ;  /* 0x0000007b6b117211 */ /* 0x000fe200030f0eff */
[----:B-1----:R-:W-:-:S05]  /*4040*/  IMAD R238, R238, 0x23, RZ ;  /* 0x00000023eeee7824 */ /* 0x002fca00078e02ff */
[-C--:B------:R-:W-:Y:S02]  /*4050*/  LEA.HI.X.SX32 R3, R238, R123.reuse, 0x1, P2 ;  /* 0x0000007bee037211 */ /* 0x080fe400010f0eff */
[----:B------:R-:W1:Y:S01]  /*4060*/  LDC R238, c[0x0][0x3d8] ;  /* 0x0000f600ffee7b82 */ /* 0x000e620000000800 */
[-C--:B------:R-:W-:Y:S01]  /*4070*/  LEA.HI.X.SX32 R21, R109, R123.reuse, 0x1, P4 ;  /* 0x0000007b6d157211 */ /* 0x080fe200020f0eff */
[----:B------:R-:W-:Y:S01]  /*4080*/  STL.64 [R1+0x1d8], R16 ;  /* 0x0001d81001007387 */ /* 0x000fe20000100a00 */
[----:B------:R-:W-:Y:S01]  /*4090*/  LEA.HI.X.SX32 R19, R230, R123, 0x1, P5 ;  /* 0x0000007be6137211 */ /* 0x000fe200028f0eff */
[----:B0-----:R-:W-:Y:S02]  /*40a0*/  IMAD R233, R233, 0x92, RZ ;  /* 0x00000092e9e97824 */ /* 0x001fe400078e02ff */
[----:B------:R-:W-:Y:S02]  /*40b0*/  STL.64 [R1+0x1d0], R14 ;  /* 0x0001d00e01007387 */ /* 0x000fe40000100a00 */
[----:B------:R-:W0:Y:S02]  /*40c0*/  LDC R230, c[0x0][0x3d8] ;  /* 0x0000f600ffe67b82 */ /* 0x000e240000000800 */
[----:B------:R-:W-:Y:S04]  /*40d0*/  STL.64 [R1+0x2e0], R2 ;  /* 0x0002e00201007387 */ /* 0x000fe80000100a00 */
[----:B------:R-:W-:Y:S04]  /*40e0*/  STL.64 [R1+0x1c8], R20 ;  /* 0x0001c81401007387 */ /* 0x000fe80000100a00 */
[----:B------:R3:W-:Y:S02]  /*40f0*/  STL.64 [R1+0x1c0], R18 ;  /* 0x0001c01201007387 */ /* 0x0007e40000100a00 */
[----:B---3--:R-:W-:-:S02]  /*4100*/  IADD3 R18, P5, PT, R233, R122, RZ ;  /* 0x0000007ae9127210 */ /* 0x008fc40007fbe0ff */
[----:B------:R-:W3:Y:S01]  /*4110*/  LDC R233, c[0x0][0x3d8] ;  /* 0x0000f600ffe97b82 */ /* 0x000ee20000000800 */
[----:B-1----:R-:W-:Y:S01]  /*4120*/  IMAD R238, R238, 0x9, RZ ;  /* 0x00000009eeee7824 */ /* 0x002fe200078e02ff */
[CC--:B------:R-:W-:Y:S02]  /*4130*/  IADD3 R16, P6, PT, R115.reuse, R122.reuse, RZ ;  /* 0x0000007a73107210 */ /* 0x0c0fe40007fde0ff */
[----:B------:R-:W-:Y:S02]  /*4140*/  IADD3 R14, P1, PT, R138, R122, RZ ;  /* 0x0000007a8a0e7210 */ /* 0x000fe40007f3e0ff */
[-C--:B------:R-:W-:Y:S02]  /*4150*/  LEA.HI.X.SX32 R17, R238, R123.reuse, 0x1, P6 ;  /* 0x0000007bee117211 */ /* 0x080fe400030f0eff */
[----:B------:R-:W1:Y:S01]  /*4160*/  LDC R238, c[0x0][0x3d8] ;  /* 0x0000f600ffee7b82 */ /* 0x000e620000000800 */
[----:B------:R-:W-:Y:S02]  /*4170*/  LEA.HI.X.SX32 R15, R115, R123, 0x1, P1 ;  /* 0x0000007b730f7211 */ /* 0x000fe400008f0eff */
[----:B------:R-:W-:Y:S04]  /*4180*/  STL.64 [R1+0x3b0], R16 ;  /* 0x0003b01001007387 */ /* 0x000fe80000100a00 */
[----:B------:R4:W-:Y:S01]  /*4190*/  STL.64 [R1+0x368], R14 ;  /* 0x0003680e01007387 */ /* 0x0009e20000100a00 */
[----:B---3--:R-:W-:-:S05]  /*41a0*/  IMAD R233, R233, 0x94, RZ ;  /* 0x00000094e9e97824 */ /* 0x008fca00078e02ff */
[-C--:B----4-:R-:W-:Y:S02]  /*41b0*/  IADD3 R14, P1, PT, R233, R122.reuse, RZ ;  /* 0x0000007ae90e7210 */ /* 0x090fe40007f3e0ff */
[----:B------:R-:W3:Y:S01]  /*41c0*/  LDC R233, c[0x0][0x3d8] ;  /* 0x0000f600ffe97b82 */ /* 0x000ee20000000800 */
[----:B------:R-:W-:Y:S01]  /*41d0*/  IADD3 R2, P2, PT, R150, R122, RZ ;  /* 0x0000007a96027210 */ /* 0x000fe20007f5e0ff */
[----:B-1----:R-:W-:-:S03]  /*41e0*/  IMAD R238, R238, 0x96, RZ ;  /* 0x00000096eeee7824 */ /* 0x002fc600078e02ff */
[----:B------:R-:W-:-:S05]  /*41f0*/  LEA.HI.X.SX32 R3, R138, R123, 0x1, P2 ;  /* 0x0000007b8a037211 */ /* 0x000fca00010f0eff */
[----:B------:R1:W-:Y:S02]  /*4200*/  STL.64 [R1+0x2d8], R2 ;  /* 0x0002d80201007387 */ /* 0x0003e40000100a00 */
[----:B-1----:R-:W-:Y:S02]  /*4210*/  IADD3 R2, P2, PT, R238, R122, RZ ;  /* 0x0000007aee027210 */ /* 0x002fe40007f5e0ff */
[----:B------:R-:W1:Y:S01]  /*4220*/  LDC R238, c[0x0][0x3d8] ;  /* 0x0000f600ffee7b82 */ /* 0x000e620000000800 */
[----:B---3--:R-:W-:-:S05]  /*4230*/  IMAD R233, R233, 0x49, RZ ;  /* 0x00000049e9e97824 */ /* 0x008fca00078e02ff */
[----:B------:R-:W-:Y:S02]  /*4240*/  LEA.HI.X.SX32 R19, R233, R123, 0x1, P5 ;  /* 0x0000007be9137211 */ /* 0x000fe400028f0eff */
[----:B------:R-:W3:Y:S01]  /*4250*/  LDC R233, c[0x0][0x3d8] ;  /* 0x0000f600ffe97b82 */ /* 0x000ee20000000800 */
[----:B--2---:R-:W-:Y:S01]  /*4260*/  IMAD R228, R228, 0x90, RZ ;  /* 0x00000090e4e47824 */ /* 0x004fe200078e02ff */
[----:B------:R-:W-:-:S04]  /*4270*/  IADD3 R16, P6, PT, R156, R122, RZ ;  /* 0x0000007a9c107210 */ /* 0x000fc80007fde0ff */
[----:B------:R-:W-:Y:S01]  /*4280*/  IADD3 R20, P4, PT, R228, R122, RZ ;  /* 0x0000007ae4147210 */ /* 0x000fe20007f9e0ff */
[----:B0-----:R-:W-:Y:S01]  /*4290*/  IMAD R230, R230, 0x98, RZ ;  /* 0x00000098e6e67824 */ /* 0x001fe200078e02ff */
[-C--:B------:R-:W-:Y:S01]  /*42a0*/  LEA.HI.X.SX32 R15, R156, R123.reuse, 0x1, P1 ;  /* 0x0000007b9c0f7211 */ /* 0x080fe200008f0eff */
[----:B------:R-:W0:Y:S01]  /*42b0*/  LDC R228, c[0x0][0x3d8] ;  /* 0x0000f600ffe47b82 */ /* 0x000e220000000800 */
[----:B------:R-:W-:Y:S01]  /*42c0*/  LEA.HI.X.SX32 R21, R150, R123, 0x1, P4 ;  /* 0x0000007b96157211 */ /* 0x000fe200020f0eff */
[----:B-1----:R-:W-:-:S04]  /*42d0*/  IMAD R238, R238, 0x25, RZ ;  /* 0x00000025eeee7824 */ /* 0x002fc800078e02ff */
[----:B------:R-:W-:Y:S01]  /*42e0*/  STL.64 [R1+0x1b8], R20 ;  /* 0x0001b81401007387 */ /* 0x000fe20000100a00 */
[----:B------:R-:W-:-:S03]  /*42f0*/  LEA.HI.X.SX32 R17, R238, R123, 0x1, P6 ;  /* 0x0000007bee117211 */ /* 0x000fc600030f0eff */
[----:B------:R-:W-:Y:S01]  /*4300*/  STL.64 [R1+0x1b0], R18 ;  /* 0x0001b01201007387 */ /* 0x000fe20000100a00 */
[----:B------:R-:W1:Y:S01]  /*4310*/  LDC R238, c[0x0][0x3d8] ;  /* 0x0000f600ffee7b82 */ /* 0x000e620000000800 */
[----:B---3--:R-:W-:Y:S02]  /*4320*/  IMAD R233, R233, 0x9a, RZ ;  /* 0x0000009ae9e97824 */ /* 0x008fe400078e02ff */
[----:B------:R2:W-:Y:S04]  /*4330*/  STL.64 [R1+0x2d0], R16 ;  /* 0x0002d01001007387 */ /* 0x0005e80000100a00 */
[----:B------:R3:W-:Y:S01]  /*4340*/  STL.64 [R1+0x1a8], R14 ;  /* 0x0001a80e01007387 */ /* 0x0007e20000100a00 */
[-C--:B--2---:R-:W-:Y:S02]  /*4350*/  IADD3 R16, P6, PT, R230, R122.reuse, RZ ;  /* 0x0000007ae6107210 */ /* 0x084fe40007fde0ff */
[----:B------:R-:W2:Y:S01]  /*4360*/  LDC R230, c[0x0][0x3d8] ;  /* 0x0000f600ffe67b82 */ /* 0x000ea20000000800 */
[----:B---3--:R-:W-:-:S07]  /*4370*/  IADD3 R14, P1, PT, R233, R122, RZ ;  /* 0x0000007ae90e7210 */ /* 0x008fce0007f3e0ff */
[----:B------:R-:W3:Y:S01]  /*4380*/  LDC R233, c[0x0][0x3d8] ;  /* 0x0000f600ffe97b82 */ /* 0x000ee20000000800 */
[----:B-1----:R-:W-:Y:S01]  /*4390*/  IMAD R238, R238, 0x4b, RZ ;  /* 0x0000004beeee7824 */ /* 0x002fe200078e02ff */
[----:B------:R-:W-:-:S04]  /*43a0*/  IADD3 R20, P4, PT, R158, R122, RZ ;  /* 0x0000007a9e147210 */ /* 0x000fc80007f9e0ff */
[-C--:B------:R-:W-:Y:S02]  /*43b0*/  LEA.HI.X.SX32 R3, R238, R123.reuse, 0x1, P2 ;  /* 0x0000007bee037211 */ /* 0x080fe400010f0eff */
[----:B------:R-:W1:Y:S01]  /*43c0*/  LDC R238, c[0x0][0x3d8] ;  /* 0x0000f600ffee7b82 */ /* 0x000e620000000800 */
[----:B--2---:R-:W-:Y:S02]  /*43d0*/  IMAD R230, R230, 0x13, RZ ;  /* 0x00000013e6e67824 */ /* 0x004fe400078e02ff */
[----:B------:R-:W-:Y:S03]  /*43e0*/  STL.64 [R1+0x1a0], R2 ;  /* 0x0001a00201007387 */ /* 0x000fe60000100a00 */
[-C--:B------:R-:W-:Y:S02]  /*43f0*/  LEA.HI.X.SX32 R21, R230, R123.reuse, 0x1, P4 ;  /* 0x0000007be6157211 */ /* 0x080fe400020f0eff */
[CC--:B------:R-:W-:Y:S01]  /*4400*/  IADD3 R18, P5, PT, R160.reuse, R122.reuse, RZ ;  /* 0x0000007aa0127210 */ /* 0x0c0fe20007fbe0ff */
[----:B---3--:R-:W-:Y:S01]  /*4410*/  IMAD R233, R233, 0x9c, RZ ;  /* 0x0000009ce9e97824 */ /* 0x008fe200078e02ff */
[----:B------:R-:W-:Y:S01]  /*4420*/  LEA.HI.X.SX32 R17, R160, R123, 0x1, P6 ;  /* 0x0000007ba0117211 */ /* 0x000fe200030f0eff */
[----:B------:R2:W-:Y:S01]  /*4430*/  STL.64 [R1+0x360], R20 ;  /* 0x0003601401007387 */ /* 0x0005e20000100a00 */
[----:B0-----:R-:W-:Y:S01]  /*4440*/  IMAD R228, R228, 0x4f, RZ ;  /* 0x0000004fe4e47824 */ /* 0x001fe200078e02ff */
[----:B------:R-:W0:Y:S01]  /*4450*/  LDC R230, c[0x0][0x3d8] ;  /* 0x0000f600ffe67b82 */ /* 0x000e220000000800 */
[----:B--2---:R-:W-:-:S07]  /*4460*/  IADD3 R20, P4, PT, R233, R122, RZ ;  /* 0x0000007ae9147210 */ /* 0x004fce0007f9e0ff */
[----:B------:R-:W2:Y:S01]  /*4470*/  LDC R233, c[0x0][0x3d8] ;  /* 0x0000f600ffe97b82 */ /* 0x000ea20000000800 */
[----:B------:R-:W-:Y:S01]  /*4480*/  LEA.HI.X.SX32 R19, R158, R123, 0x1, P5 ;  /* 0x0000007b9e137211 */ /* 0x000fe200028f0eff */
[----:B-1----:R-:W-:-:S04]  /*4490*/  IMAD R238, R238, 0x9e, RZ ;  /* 0x0000009eeeee7824 */ /* 0x002fc800078e02ff */
[----:B------:R1:W-:Y:S02]  /*44a0*/  STL.64 [R1+0x2c8], R18 ;  /* 0x0002c81201007387 */ /* 0x0003e40000100a00 */
[----:B-1----:R-:W-:Y:S02]  /*44b0*/  IADD3 R18, P5, PT, R238, R122, RZ ;  /* 0x0000007aee127210 */ /* 0x002fe40007fbe0ff */
[----:B------:R-:W1:Y:S01]  /*44c0*/  LDC R238, c[0x0][0x3d8] ;  /* 0x0000f600ffee7b82 */ /* 0x000e620000000800 */
[----:B--2---:R-:W-:-:S05]  /*44d0*/  IMAD R233, R233, 0x4d, RZ ;  /* 0x0000004de9e97824 */ /* 0x004fca00078e02ff */
[----:B------:R-:W-:Y:S02]  /*44e0*/  LEA.HI.X.SX32 R15, R233, R123, 0x1, P1 ;  /* 0x0000007be90f7211 */ /* 0x000fe400008f0eff */
[----:B------:R-:W2:Y:S01]  /*44f0*/  LDC R233, c[0x0][0x3d8] ;  /* 0x0000f600ffe97b82 */ /* 0x000ea20000000800 */
[----:B------:R-:W-:Y:S01]  /*4500*/  IADD3 R2, P2, PT, R168, R122, RZ ;  /* 0x0000007aa8027210 */ /* 0x000fe20007f5e0ff */
[----:B------:R3:W-:Y:S01]  /*4510*/  STL.64 [R1+0x198], R16 ;  /* 0x0001981001007387 */ /* 0x0007e20000100a00 */
[----:B-1----:R-:W-:-:S05]  /*4520*/  IMAD R238, R238, 0x27, RZ ;  /* 0x00000027eeee7824 */ /* 0x002fca00078e02ff */
[----:B------:R-:W-:Y:S02]  /*4530*/  LEA.HI.X.SX32 R3, R238, R123, 0x1, P2 ;  /* 0x0000007bee037211 */ /* 0x000fe400010f0eff */
[----:B------:R-:W1:Y:S01]  /*4540*/  LDC R238, c[0x0][0x3d8] ;  /* 0x0000f600ffee7b82 */ /* 0x000e620000000800 */
[----:B---3--:R-:W-:Y:S01]  /*4550*/  IADD3 R16, P6, PT, R174, R122, RZ ;  /* 0x0000007aae107210 */ /* 0x008fe20007fde0ff */
[----:B--2---:R-:W-:-:S05]  /*4560*/  IMAD R233, R233, 0x5, RZ ;  /* 0x00000005e9e97824 */ /* 0x004fca00078e02ff */
[-C--:B------:R-:W-:Y:S02]  /*4570*/  LEA.HI.X.SX32 R17, R233, R123.reuse, 0x1, P6 ;  /* 0x0000007be9117211 */ /* 0x080fe400030f0eff */
[----:B------:R-:W2:Y:S01]  /*4580*/  LDC R233, c[0x0][0x3d8] ;  /* 0x0000f600ffe97b82 */ /* 0x000ea20000000800 */
[-C--:B------:R-:W-:Y:S02]  /*4590*/  LEA.HI.X.SX32 R21, R168, R123.reuse, 0x1, P4 ;  /* 0x0000007ba8157211 */ /* 0x080fe400020f0eff */
[----:B------:R-:W-:Y:S01]  /*45a0*/  LEA.HI.X.SX32 R19, R228, R123, 0x1, P5 ;  /* 0x0000007be4137211 */ /* 0x000fe200028f0eff */
[----:B------:R3:W-:Y:S04]  /*45b0*/  STL.64 [R1+0x190], R14 ;  /* 0x0001900e01007387 */ /* 0x0007e80000100a00 */
[----:B------:R4:W-:Y:S01]  /*45c0*/  STL.64 [R1+0x2c0], R2 ;  /* 0x0002c00201007387 */ /* 0x0009e20000100a00 */
[----:B-1----:R-:W-:-:S03]  /*45d0*/  IMAD R238, R238, 0xa2, RZ ;  /* 0x000000a2eeee7824 */ /* 0x002fc600078e02ff */
[----:B------:R-:W-:Y:S01]  /*45e0*/  STL.64 [R1+0x188], R20 ;  /* 0x0001881401007387 */ /* 0x000fe20000100a00 */
[----:B---3--:R-:W-:-:S03]  /*45f0*/  IADD3 R14, P1, PT, R176, R122, RZ ;  /* 0x0000007ab00e7210 */ /* 0x008fc60007f3e0ff */
[----:B------:R-:W-:Y:S01]  /*4600*/  STL.64 [R1+0x180], R18 ;  /* 0x0001801201007387 */ /* 0x000fe20000100a00 */
[----:B----4-:R-:W-:-:S03]  /*4610*/  IADD3 R2, P2, PT, R182, R122, RZ ;  /* 0x0000007ab6027210 */ /* 0x010fc60007f5e0ff */
[----:B------:R1:W-:Y:S01]  /*4620*/  STL.64 [R1+0x3d0], R16 ;  /* 0x0003d01001007387 */ /* 0x0003e20000100a00 */
[-C--:B------:R-:W-:Y:S01]  /*4630*/  LEA.HI.X.SX32 R15, R174, R123.reuse, 0x1, P1 ;  /* 0x0000007bae0f7211 */ /* 0x080fe200008f0eff */
[----:B--2---:R-:W-:Y:S01]  /*4640*/  IMAD R233, R233, 0xa4, RZ ;  /* 0x000000a4e9e97824 */ /* 0x004fe200078e02ff */
[----:B------:R-:W-:Y:S02]  /*4650*/  LEA.HI.X.SX32 R3, R176, R123, 0x1, P2 ;  /* 0x0000007bb0037211 */ /* 0x000fe400010f0eff */
[-C--:B-1----:R-:W-:Y:S02]  /*4660*/  IADD3 R16, P6, PT, R238, R122.reuse, RZ ;  /* 0x0000007aee107210 */ /* 0x082fe40007fde0ff */
[----:B------:R-:W1:Y:S01]  /*4670*/  LDC R238, c[0x0][0x3d8] ;  /* 0x0000f600ffee7b82 */ /* 0x000e620000000800 */
[----:B------:R-:W-:Y:S04]  /*4680*/  STL.64 [R1+0x3a8], R14 ;  /* 0x0003a80e01007387 */ /* 0x000fe80000100a00 */
[----:B------:R2:W-:Y:S01]  /*4690*/  STL.64 [R1+0x358], R2 ;  /* 0x0003580201007387 */ /* 0x0005e20000100a00 */
[----:B------:R-:W-:-:S02]  /*46a0*/  IADD3 R20, P4, PT, R188, R122, RZ ;  /* 0x0000007abc147210 */ /* 0x000fc40007f9e0ff */
[-C--:B--2---:R-:W-:Y:S02]  /*46b0*/  IADD3 R2, P2, PT, R233, R122.reuse, RZ ;  /* 0x0000007ae9027210 */ /* 0x084fe40007f5e0ff */
[----:B------:R-:W2:Y:S01]  /*46c0*/  LDC R233, c[0x0][0x3d8] ;  /* 0x0000f600ffe97b82 */ /* 0x000ea20000000800 */
[----:B------:R-:W-:Y:S01]  /*46d0*/  LEA.HI.X.SX32 R21, R182, R123, 0x1, P4 ;  /* 0x0000007bb6157211 */ /* 0x000fe200020f0eff */
[----:B0-----:R-:W-:Y:S02]  /*46e0*/  IMAD R230, R230, 0xa0, RZ ;  /* 0x000000a0e6e67824 */ /* 0x001fe400078e02ff */
[----:B-1----:R-:W-:Y:S02]  /*46f0*/  IMAD R238, R238, 0xa6, RZ ;  /* 0x000000a6eeee7824 */ /* 0x002fe400078e02ff */
[----:B------:R0:W-:Y:S01]  /*4700*/  STL.64 [R1+0x2b8], R20 ;  /* 0x0002b81401007387 */ /* 0x0001e20000100a00 */
[-C--:B------:R-:W-:Y:S02]  /*4710*/  IADD3 R18, P5, PT, R230, R122.reuse, RZ ;  /* 0x0000007ae6127210 */ /* 0x080fe40007fbe0ff */
[----:B0-----:R-:W-:-:S02]  /*4720*/  IADD3 R20, P4, PT, R238, R122, RZ ;  /* 0x0000007aee147210 */ /* 0x001fc40007f9e0ff */
[----:B------:R-:W0:Y:S01]  /*4730*/  LDC R238, c[0x0][0x3d8] ;  /* 0x0000f600ffee7b82 */ /* 0x000e220000000800 */
[----:B--2---:R-:W-:-:S07]  /*4740*/  IMAD R230, R233, 0x51, RZ ;  /* 0x00000051e9e67824 */ /* 0x004fce00078e02ff */
[----:B------:R-:W1:Y:S01]  /*4750*/  LDC R233, c[0x0][0x3d8] ;  /* 0x0000f600ffe97b82 */ /* 0x000e620000000800 */
[----:B------:R-:W-:Y:S02]  /*4760*/  IADD3 R14, P1, PT, R190, R122, RZ ;  /* 0x0000007abe0e7210 */ /* 0x000fe40007f3e0ff */
[----:B------:R-:W-:Y:S01]  /*4770*/  LEA.HI.X.SX32 R17, R230, R123, 0x1, P6 ;  /* 0x0000007be6117211 */ /* 0x000fe200030f0eff */
[----:B0-----:R-:W-:-:S05]  /*4780*/  IMAD R238, R238, 0x29, RZ ;  /* 0x00000029eeee7824 */ /* 0x001fca00078e02ff */
[----:B------:R-:W-:Y:S02]  /*4790*/  LEA.HI.X.SX32 R15, R238, R123, 0x1, P1 ;  /* 0x0000007bee0f7211 */ /* 0x000fe400008f0eff */
[----:B------:R-:W0:Y:S01]  /*47a0*/  LDC R238, c[0x0][0x3d8] ;  /* 0x0000f600ffee7b82 */ /* 0x000e220000000800 */
[----:B-1----:R-:W-:-:S07]  /*47b0*/  IMAD R230, R233, 0xa8, RZ ;  /* 0x000000a8e9e67824 */ /* 0x002fce00078e02ff */
[----:B------:R-:W1:Y:S01]  /*47c0*/  LDC R233, c[0x0][0x3d8] ;  /* 0x0000f600ffe97b82 */ /* 0x000e620000000800 */
[----:B------:R-:W-:-:S05]  /*47d0*/  LEA.HI.X.SX32 R19, R188, R123, 0x1, P5 ;  /* 0x0000007bbc137211 */ /* 0x000fca00028f0eff */
[----:B------:R-:W-:Y:S04]  /*47e0*/  STL.64 [R1+0x178], R18 ;  /* 0x0001781201007387 */ /* 0x000fe80000100a00 */
[----:B------:R-:W-:Y:S04]  /*47f0*/  STL.64 [R1+0x170], R16 ;  /* 0x0001701001007387 */ /* 0x000fe80000100a00 */
[----:B------:R2:W-:Y:S01]  /*4800*/  STL.64 [R1+0x2b0], R14 ;  /* 0x0002b00e01007387 */ /* 0x0005e20000100a00 */
[----:B-1----:R-:W-:Y:S01]  /*4810*/  IMAD R228, R233, 0xaa, RZ ;  /* 0x000000aae9e47824 */ /* 0x002fe200078e02ff */
[----:B--2---:R-:W-:Y:S01]  /*4820*/  IADD3 R14, P1, PT, R230, R122, RZ ;  /* 0x0000007ae60e7210 */ /* 0x004fe20007f3e0ff */
[----:B0-----:R-:W-:Y:S01]  /*4830*/  IMAD R230, R238, 0x53, RZ ;  /* 0x00000053eee67824 */ /* 0x001fe200078e02ff */
[----:B------:R-:W0:Y:S08]  /*4840*/  LDC R233, c[0x0][0x3d8] ;  /* 0x0000f600ffe97b82 */ /* 0x000e300000000800 */
[----:B------:R-:W1:Y:S01]  /*4850*/  LDC R238, c[0x0][0x3d8] ;  /* 0x0000f600ffee7b82 */ /* 0x000e620000000800 */
[----:B------:R-:W-:Y:S01]  /*4860*/  LEA.HI.X.SX32 R21, R230, R123, 0x1, P4 ;  /* 0x0000007be6157211 */ /* 0x000fe200020f0eff */
[----:B0-----:R-:W-:-:S02]  /*4870*/  IMAD R230, R233, 0x15, RZ ;  /* 0x00000015e9e67824 */ /* 0x001fc400078e02ff */
[----:B-1----:R-:W-:-:S04]  /*4880*/  IMAD R233, R238, 0xac, RZ ;  /* 0x000000aceee97824 */ /* 0x002fc800078e02ff */
[----:B------:R-:W0:Y:S01]  /*4890*/  LDC R238, c[0x0][0x3d8] ;  /* 0x0000f600ffee7b82 */ /* 0x000e220000000800 */
[----:B------:R-:W-:Y:S02]  /*48a0*/  IADD3 R18, P5, PT, R192, R122, RZ ;  /* 0x0000007ac0127210 */ /* 0x000fe40007fbe0ff */
[-C--:B------:R-:W-:Y:S02]  /*48b0*/  LEA.HI.X.SX32 R3, R190, R123.reuse, 0x1, P2 ;  /* 0x0000007bbe037211 */ /* 0x080fe400010f0eff */
[----:B------:R-:W-:-:S03]  /*48c0*/  LEA.HI.X.SX32 R19, R230, R123, 0x1, P5 ;  /* 0x0000007be6137211 */ /* 0x000fc600028f0eff */
[----:B------:R-:W-:Y:S04]  /*48d0*/  STL.64 [R1+0x168], R2 ;  /* 0x0001680201007387 */ /* 0x000fe80000100a00 */
[----:B------:R-:W-:Y:S04]  /*48e0*/  STL.64 [R1+0x160], R20 ;  /* 0x0001601401007387 */ /* 0x000fe80000100a00 */
[----:B------:R1:W-:Y:S01]  /*48f0*/  STL.64 [R1+0x350], R18 ;  /* 0x0003501201007387 */ /* 0x0003e20000100a00 */
[----:B0-----:R-:W-:Y:S02]  /*4900*/  IMAD R230, R238, 0xae, RZ ;  /* 0x000000aeeee67824 */ /* 0x001fe400078e02ff */
[----:B------:R-:W0:Y:S01]  /*4910*/  LDC R238, c[0x0][0x3d8] ;  /* 0x0000f600ffee7b82 */ /* 0x000e220000000800 */
[----:B-1----:R-:W-:-:S07]  /*4920*/  IADD3 R18, P5, PT, R233, R122, RZ ;  /* 0x0000007ae9127210 */ /* 0x002fce0007fbe0ff */
[----:B------:R-:W1:Y:S01]  /*4930*/  LDC R233, c[0x0][0x3d8] ;  /* 0x0000f600ffe97b82 */ /* 0x000e620000000800 */
[-C--:B------:R-:W-:Y:S02]  /*4940*/  IADD3 R20, P4, PT, R200, R122.reuse, RZ ;  /* 0x0000007ac8147210 */ /* 0x080fe40007f9e0ff */
[----:B------:R-:W-:Y:S01]  /*4950*/  IADD3 R2, P2, PT, R228, R122, RZ ;  /* 0x0000007ae4027210 */ /* 0x000fe20007f5e0ff */
[----:B0-----:R-:W-:-:S05]  /*4960*/  IMAD R238, R238, 0x2b, RZ ;  /* 0x0000002beeee7824 */ /* 0x001fca00078e02ff */
[----:B------:R-:W-:Y:S02]  /*4970*/  LEA.HI.X.SX32 R21, R238, R123, 0x1, P4 ;  /* 0x0000007bee157211 */ /* 0x000fe400020f0eff */
[----:B------:R-:W0:Y:S01]  /*4980*/  LDC R238, c[0x0][0x3d8] ;  /* 0x0000f600ffee7b82 */ /* 0x000e220000000800 */
[----:B-1----:R-:W-:-:S05]  /*4990*/  IMAD R233, R233, 0x55, RZ ;  /* 0x00000055e9e97824 */ /* 0x002fca00078e02ff */
[----:B------:R-:W-:Y:S02]  /*49a0*/  LEA.HI.X.SX32 R3, R233, R123, 0x1, P2 ;  /* 0x0000007be9037211 */ /* 0x000fe400010f0eff */
[----:B------:R-:W1:Y:S01]  /*49b0*/  LDC R233, c[0x0][0x3d8] ;  /* 0x0000f600ffe97b82 */ /* 0x000e620000000800 */
[----:B------:R-:W-:-:S04]  /*49c0*/  IADD3 R16, P6, PT, R194, R122, RZ ;  /* 0x0000007ac2107210 */ /* 0x000fc80007fde0ff */
[----:B------:R-:W-:-:S05]  /*49d0*/  LEA.HI.X.SX32 R17, R192, R123, 0x1, P6 ;  /* 0x0000007bc0117211 */ /* 0x000fca00030f0eff */
[----:B------:R2:W-:Y:S01]  /*49e0*/  STL.64 [R1+0x2a8], R16 ;  /* 0x0002a81001007387 */ /* 0x0005e20000100a00 */
[----:B0-----:R-:W-:Y:S02]  /*49f0*/  IMAD R228, R238, 0xb0, RZ ;  /* 0x000000b0eee47824 */ /* 0x001fe400078e02ff */
[----:B------:R-:W0:Y:S01]  /*4a00*/  LDC R238, c[0x0][0x3d8] ;  /* 0x0000f600ffee7b82 */ /* 0x000e220000000800 */
[----:B--2---:R-:W-:Y:S01]  /*4a10*/  IADD3 R16, P6, PT, R230, R122, RZ ;  /* 0x0000007ae6107210 */ /* 0x004fe20007fde0ff */
[----:B-1----:R-:W-:Y:S01]  /*4a20*/  IMAD R233, R233, 0x57, RZ ;  /* 0x00000057e9e97824 */ /* 0x002fe200078e02ff */
[----:B------:R-:W-:-:S05]  /*4a30*/  LEA.HI.X.SX32 R15, R194, R123, 0x1, P1 ;  /* 0x0000007bc20f7211 */ /* 0x000fca00008f0eff */
[----:B------:R-:W1:Y:S01]  /*4a40*/  LDC R230, c[0x0][0x3d8] ;  /* 0x0000f600ffe67b82 */ /* 0x000e620000000800 */
[----:B------:R-:W-:-:S07]  /*4a50*/  LEA.HI.X.SX32 R17, R233, R123, 0x1, P6 ;  /* 0x0000007be9117211 */ /* 0x000fce00030f0eff */
[----:B------:R-:W2:Y:S01]  /*4a60*/  LDC R233, c[0x0][0x3d8] ;  /* 0x0000f600ffe97b82 */ /* 0x000ea20000000800 */
[----:B------:R3:W-:Y:S01]  /*4a70*/  STL.64 [R1+0x158], R14 ;  /* 0x0001580e01007387 */ /* 0x0007e20000100a00 */
[----:B------:R-:W-:-:S03]  /*4a80*/  LEA.HI.X.SX32 R19, R200, R123, 0x1, P5 ;  /* 0x0000007bc8137211 */ /* 0x000fc600028f0eff */
[----:B------:R4:W-:Y:S01]  /*4a90*/  STL.64 [R1+0x150], R2 ;  /* 0x0001500201007387 */ /* 0x0009e20000100a00 */
[----:B0-----:R-:W-:Y:S01]  /*4aa0*/  IMAD R238, R238, 0xb, RZ ;  /* 0x0000000beeee7824 */ /* 0x001fe200078e02ff */
[-C--:B---3--:R-:W-:Y:S02]  /*4ab0*/  IADD3 R14, P1, PT, R206, R122.reuse, RZ ;  /* 0x0000007ace0e7210 */ /* 0x088fe40007f3e0ff */
[----:B----4-:R-:W-:Y:S02]  /*4ac0*/  IADD3 R2, P2, PT, R208, R122, RZ ;  /* 0x0000007ad0027210 */ /* 0x010fe40007f5e0ff */
[-C--:B------:R-:W-:Y:S02]  /*4ad0*/  LEA.HI.X.SX32 R15, R238, R123.reuse, 0x1, P1 ;  /* 0x0000007bee0f7211 */ /* 0x080fe400008f0eff */
[----:B------:R-:W0:Y:S01]  /*4ae0*/  LDC R238, c[0x0][0x3d8] ;  /* 0x0000f600ffee7b82 */ /* 0x000e220000000800 */
[----:B------:R-:W-:Y:S01]  /*4af0*/  LEA.HI.X.SX32 R3, R206, R123, 0x1, P2 ;  /* 0x0000007bce037211 */ /* 0x000fe200010f0eff */
[----:B------:R3:W-:Y:S01]  /*4b00*/  STL.64 [R1+0x2a0], R20 ;  /* 0x0002a01401007387 */ /* 0x0007e20000100a00 */
[----:B--2---:R-:W-:-:S03]  /*4b10*/  IMAD R233, R233, 0xb4, RZ ;  /* 0x000000b4e9e97824 */ /* 0x004fc600078e02ff */
[----:B------:R-:W-:Y:S04]  /*4b20*/  STL.64 [R1+0x148], R18 ;  /* 0x0001481201007387 */ /* 0x000fe80000100a00 */
[----:B------:R-:W-:Y:S04]  /*4b30*/  STL.64 [R1+0x140], R16 ;  /* 0x0001401001007387 */ /* 0x000fe80000100a00 */
[----:B------:R-:W-:Y:S04]  /*4b40*/  STL.64 [R1+0x3a0], R14 ;  /* 0x0003a00e01007387 */ /* 0x000fe80000100a00 */
[----:B------:R2:W-:Y:S01]  /*4b50*/  STL.64 [R1+0x348], R2 ;  /* 0x0003480201007387 */ /* 0x0005e20000100a00 */
[----:B---3--:R-:W-:-:S02]  /*4b60*/  IADD3 R20, P4, PT, R212, R122, RZ ;  /* 0x0000007ad4147210 */ /* 0x008fc40007f9e0ff */
[-C--:B--2---:R-:W-:Y:S02]  /*4b70*/  IADD3 R2, P2, PT, R233, R122.reuse, RZ ;  /* 0x0000007ae9027210 */ /* 0x084fe40007f5e0ff */
[----:B------:R-:W2:Y:S01]  /*4b80*/  LDC R233, c[0x0][0x3d8] ;  /* 0x0000f600ffe97b82 */ /* 0x000ea20000000800 */
[----:B------:R-:W-:Y:S01]  /*4b90*/  LEA.HI.X.SX32 R21, R208, R123, 0x1, P4 ;  /* 0x0000007bd0157211 */ /* 0x000fe200020f0eff */
[----:B0-----:R-:W-:Y:S02]  /*4ba0*/  IMAD R238, R238, 0xb6, RZ ;  /* 0x000000b6eeee7824 */ /* 0x001fe400078e02ff */
[----:B-1----:R-:W-:Y:S02]  /*4bb0*/  IMAD R230, R230, 0xb2, RZ ;  /* 0x000000b2e6e67824 */ /* 0x002fe400078e02ff */
[----:B------:R0:W-:Y:S03]  /*4bc0*/  STL.64 [R1+0x298], R20 ;  /* 0x0002981401007387 */ /* 0x0001e60000100a00 */
[----:B------:R-:W-:-:S02]  /*4bd0*/  IADD3 R16, P6, PT, R230, R122, RZ ;  /* 0x0000007ae6107210 */ /* 0x000fc40007fde0ff */
[----:B0-----:R-:W-:Y:S02]  /*4be0*/  IADD3 R20, P4, PT, R238, R122, RZ ;  /* 0x0000007aee147210 */ /* 0x001fe40007f9e0ff */
        /* <DEDUP_REMOVED lines=10> */
[----:B------:R-:W-:-:S04]  /*4c90*/  IADD3 R18, P5, PT, R228, R122, RZ ;  /* 0x0000007ae4127210 */ /* 0x000fc80007fbe0ff */
[----:B------:R-:W-:-:S05]  /*4ca0*/  LEA.HI.X.SX32 R19, R212, R123, 0x1, P5 ;  /* 0x0000007bd4137211 */ /* 0x000fca00028f0eff */
[----:B------:R-:W-:Y:S04]  /*4cb0*/  STL.64 [R1+0x138], R18 ;  /* 0x0001381201007387 */ /* 0x000fe80000100a00 */
[----:B------:R-:W-:Y:S04]  /*4cc0*/  STL.64 [R1+0x130], R16 ;  /* 0x0001301001007387 */ /* 0x000fe80000100a00 */
[----:B------:R2:W-:Y:S01]  /*4cd0*/  STL.64 [R1+0x290], R14 ;  /* 0x0002900e01007387 */ /* 0x0005e20000100a00 */
[----:B-1----:R-:W-:Y:S02]  /*4ce0*/  IMAD R228, R233, 0xba, RZ ;  /* 0x000000bae9e47824 */ /* 0x002fe400078e02ff */
[----:B------:R-:W1:Y:S01]  /*4cf0*/  LDC R233, c[0x0][0x3d8] ;  /* 0x0000f600ffe97b82 */ /* 0x000e620000000800 */
[----:B--2---:R-:W-:Y:S01]  /*4d00*/  IADD3 R14, P1, PT, R230, R122, RZ ;  /* 0x0000007ae60e7210 */ /* 0x004fe20007f3e0ff */
[----:B0-----:R-:W-:-:S06]  /*4d10*/  IMAD R230, R238, 0x5b, RZ ;  /* 0x0000005beee67824 */ /* 0x001fcc00078e02ff */
[----:B------:R-:W0:Y:S01]  /*4d20*/  LDC R238, c[0x0][0x3d8] ;  /* 0x0000f600ffee7b82 */ /* 0x000e220000000800 */
[----:B------:R-:W-:Y:S01]  /*4d30*/  LEA.HI.X.SX32 R21, R230, R123, 0x1, P4 ;  /* 0x0000007be6157211 */ /* 0x000fe200020f0eff */
[----:B-1----:R-:W-:Y:S02]  /*4d40*/  IMAD R230, R233, 0x17, RZ ;  /* 0x00000017e9e67824 */ /* 0x002fe400078e02ff */
[----:B0-----:R-:W-:-:S04]  /*4d50*/  IMAD R233, R238, 0xbc, RZ ;  /* 0x000000bceee97824 */ /* 0x001fc800078e02ff */
[----:B------:R-:W0:Y:S01]  /*4d60*/  LDC R238, c[0x0][0x3d8] ;  /* 0x0000f600ffee7b82 */ /* 0x000e220000000800 */
[----:B------:R-:W-:-:S04]  /*4d70*/  IADD3 R18, P5, PT, R215, R122, RZ ;  /* 0x0000007ad7127210 */ /* 0x000fc80007fbe0ff */
[-C--:B------:R-:W-:Y:S02]  /*4d80*/  LEA.HI.X.SX32 R19, R230, R123.reuse, 0x1, P5 ;  /* 0x0000007be6137211 */ /* 0x080fe400028f0eff */
[----:B------:R-:W-:Y:S01]  /*4d90*/  LEA.HI.X.SX32 R3, R214, R123, 0x1, P2 ;  /* 0x0000007bd6037211 */ /* 0x000fe200010f0eff */
[----:B0-----:R-:W-:Y:S02]  /*4da0*/  IMAD R230, R238, 0xbe, RZ ;  /* 0x000000beeee67824 */ /* 0x001fe400078e02ff */
[----:B------:R-:W0:Y:S02]  /*4db0*/  LDC R238, c[0x0][0x3d8] ;  /* 0x0000f600ffee7b82 */ /* 0x000e240000000800 */
[----:B------:R-:W-:Y:S04]  /*4dc0*/  STL.64 [R1+0x128], R2 ;  /* 0x0001280201007387 */ /* 0x000fe80000100a00 */
[----:B------:R-:W-:Y:S04]  /*4dd0*/  STL.64 [R1+0x120], R20 ;  /* 0x0001201401007387 */ /* 0x000fe80000100a00 */
[----:B------:R1:W-:Y:S02]  /*4de0*/  STL.64 [R1+0x340], R18 ;  /* 0x0003401201007387 */ /* 0x0003e40000100a00 */
[----:B-1----:R-:W-:-:S02]  /*4df0*/  IADD3 R18, P5, PT, R233, R122, RZ ;  /* 0x0000007ae9127210 */ /* 0x002fc40007fbe0ff */
[----:B------:R-:W1:Y:S01]  /*4e00*/  LDC R233, c[0x0][0x3d8] ;  /* 0x0000f600ffe97b82 */ /* 0x000e620000000800 */
[----:B0-----:R-:W-:Y:S01]  /*4e10*/  IMAD R238, R238, 0x2f, RZ ;  /* 0x0000002feeee7824 */ /* 0x001fe200078e02ff */
[----:B------:R-:W-:-:S04]  /*4e20*/  IADD3 R20, P4, PT, R222, R122, RZ ;  /* 0x0000007ade147210 */ /* 0x000fc80007f9e0ff */
[----:B------:R-:W-:Y:S02]  /*4e30*/  LEA.HI.X.SX32 R21, R238, R123, 0x1, P4 ;  /* 0x0000007bee157211 */ /* 0x000fe400020f0eff */
[----:B------:R-:W0:Y:S01]  /*4e40*/  LDC R238, c[0x0][0x3d8] ;  /* 0x0000f600ffee7b82 */ /* 0x000e220000000800 */
[----:B------:R-:W-:Y:S01]  /*4e50*/  IADD3 R2, P2, PT, R228, R122, RZ ;  /* 0x0000007ae4027210 */ /* 0x000fe20007f5e0ff */
[----:B-1----:R-:W-:-:S05]  /*4e60*/  IMAD R233, R233, 0x5d, RZ ;  /* 0x0000005de9e97824 */ /* 0x002fca00078e02ff */
[----:B------:R-:W-:Y:S02]  /*4e70*/  LEA.HI.X.SX32 R3, R233, R123, 0x1, P2 ;  /* 0x0000007be9037211 */ /* 0x000fe400010f0eff */
[----:B------:R-:W1:Y:S01]  /*4e80*/  LDC R233, c[0x0][0x3d8] ;  /* 0x0000f600ffe97b82 */ /* 0x000e620000000800 */
[----:B0-----:R-:W-:-:S07]  /*4e90*/  IMAD R228, R238, 0x5f, RZ ;  /* 0x0000005feee47824 */ /* 0x001fce00078e02ff */
[----:B------:R-:W0:Y:S01]  /*4ea0*/  LDC R238, c[0x0][0x3d8] ;  /* 0x0000f600ffee7b82 */ /* 0x000e220000000800 */
[----:B------:R-:W-:-:S04]  /*4eb0*/  IADD3 R16, P6, PT, R221, R122, RZ ;  /* 0x0000007add107210 */ /* 0x000fc80007fde0ff */
[-C--:B------:R-:W-:Y:S02]  /*4ec0*/  LEA.HI.X.SX32 R17, R215, R123.reuse, 0x1, P6 ;  /* 0x0000007bd7117211 */ /* 0x080fe400030f0eff */
[-C--:B------:R-:W-:Y:S02]  /*4ed0*/  IADD3 R24, P3, PT, R223, R122.reuse, RZ ;  /* 0x0000007adf187210 */ /* 0x080fe40007f7e0ff */
[-C--:B------:R-:W-:Y:S01]  /*4ee0*/  LEA.HI.X.SX32 R15, R221, R123.reuse, 0x1, P1 ;  /* 0x0000007bdd0f7211 */ /* 0x080fe200008f0eff */
[----:B------:R2:W-:Y:S01]  /*4ef0*/  STL.64 [R1+0x288], R16 ;  /* 0x0002881001007387 */ /* 0x0005e20000100a00 */
[----:B------:R-:W-:Y:S01]  /*4f00*/  LEA.HI.X.SX32 R19, R222, R123, 0x1, P5 ;  /* 0x0000007bde137211 */ /* 0x000fe200028f0eff */
[----:B-1----:R-:W-:Y:S02]  /*4f10*/  IMAD R233, R233, 0x3, RZ ;  /* 0x00000003e9e97824 */ /* 0x002fe400078e02ff */
[----:B------:R1:W-:Y:S01]  /*4f20*/  STL.64 [R1+0x118], R14 ;  /* 0x0001180e01007387 */ /* 0x0003e20000100a00 */
[----:B--2---:R-:W-:-:S02]  /*4f30*/  IADD3 R16, P6, PT, R230, R122, RZ ;  /* 0x0000007ae6107210 */ /* 0x004fc40007fde0ff */
[-C--:B------:R-:W-:Y:S01]  /*4f40*/  LEA.HI.X.SX32 R25, R233, R123.reuse, 0x1, P3 ;  /* 0x0000007be9197211 */ /* 0x080fe200018f0eff */
[----:B0-----:R-:W-:Y:S01]  /*4f50*/  IMAD R238, R238, 0xc2, RZ ;  /* 0x000000c2eeee7824 */ /* 0x001fe200078e02ff */
[----:B------:R-:W-:Y:S01]  /*4f60*/  LEA.HI.X.SX32 R17, R228, R123, 0x1, P6 ;  /* 0x0000007be4117211 */ /* 0x000fe200030f0eff */
[----:B------:R-:W0:Y:S01]  /*4f70*/  LDC R233, c[0x0][0x3d8] ;  /* 0x0000f600ffe97b82 */ /* 0x000e220000000800 */
[----:B------:R-:W-:Y:S04]  /*4f80*/  STL.64 [R1+0x110], R2 ;  /* 0x0001100201007387 */ /* 0x000fe80000100a00 */
[----:B------:R-:W-:Y:S01]  /*4f90*/  STL.64 [R1+0x280], R20 ;  /* 0x0002801401007387 */ /* 0x000fe20000100a00 */
[-C--:B-1----:R-:W-:Y:S02]  /*4fa0*/  IADD3 R14, P1, PT, R224, R122.reuse, RZ ;  /* 0x0000007ae00e7210 */ /* 0x082fe40007f3e0ff */
[----:B------:R-:W1:Y:S01]  /*4fb0*/  LDC R230, c[0x0][0x3d8] ;  /* 0x0000f600ffe67b82 */ /* 0x000e620000000800 */
[----:B------:R-:W-:Y:S04]  /*4fc0*/  STL.64 [R1+0x108], R18 ;  /* 0x0001081201007387 */ /* 0x000fe80000100a00 */
[----:B------:R2:W-:Y:S01]  /*4fd0*/  STL.64 [R1+0x100], R16 ;  /* 0x0001001001007387 */ /* 0x0005e20000100a00 */
[----:B------:R-:W-:-:S02]  /*4fe0*/  IADD3 R22, P4, PT, R226, R122, RZ ;  /* 0x0000007ae2167210 */ /* 0x000fc40007f9e0ff */
[----:B------:R-:W3:Y:S01]  /*4ff0*/  LDC R228, c[0x0][0x3d8] ;  /* 0x0000f600ffe47b82 */ /* 0x000ee20000000800 */
[----:B--2---:R-:W-:-:S07]  /*5000*/  IADD3 R16, P3, PT, R238, R122, RZ ;  /* 0x0000007aee107210 */ /* 0x004fce0007f7e0ff */
[----:B------:R-:W2:Y:S01]  /*5010*/  LDC R238, c[0x0][0x3d8] ;  /* 0x0000f600ffee7b82 */ /* 0x000ea20000000800 */
[----:B------:R-:W-:Y:S02]  /*5020*/  IADD3 R2, P2, PT, R225, R122, RZ ;  /* 0x0000007ae1027210 */ /* 0x000fe40007f5e0ff */
[-C--:B------:R-:W-:Y:S01]  /*5030*/  LEA.HI.X.SX32 R15, R223, R123.reuse, 0x1, P1 ;  /* 0x0000007bdf0f7211 */ /* 0x080fe200008f0eff */
[----:B0-----:R-:W-:Y:S01]  /*5040*/  IMAD R233, R233, 0xc4, RZ ;  /* 0x000000c4e9e97824 */ /* 0x001fe200078e02ff */
[-C--:B------:R-:W-:Y:S01]  /*5050*/  LEA.HI.X.SX32 R3, R224, R123.reuse, 0x1, P2 ;  /* 0x0000007be0037211 */ /* 0x080fe200010f0eff */
[----:B------:R-:W-:Y:S01]  /*5060*/  STL.64 [R1+0x3e0], R24 ;  /* 0x0003e01801007387 */ /* 0x000fe20000100a00 */
[----:B------:R-:W-:-:S03]  /*5070*/  LEA.HI.X.SX32 R23, R225, R123, 0x1, P4 ;  /* 0x0000007be1177211 */ /* 0x000fc600020f0eff */
[----:B------:R-:W-:Y:S04]  /*5080*/  STL.64 [R1+0x3c8], R14 ;  /* 0x0003c80e01007387 */ /* 0x000fe80000100a00 */
[----:B------:R0:W-:Y:S04]  /*5090*/  STL.64 [R1+0x398], R2 ;  /* 0x0003980201007387 */ /* 0x0001e80000100a00 */
[----:B------:R4:W-:Y:S01]  /*50a0*/  STL.64 [R1+0x338], R22 ;  /* 0x0003381601007387 */ /* 0x0009e20000100a00 */
[----:B--2---:R-:W-:Y:S01]  /*50b0*/  IMAD R238, R238, 0xc6, RZ ;  /* 0x000000c6eeee7824 */ /* 0x004fe200078e02ff */
[----:B0-----:R-:W-:-:S02]  /*50c0*/  IADD3 R2, P2, PT, R233, R122, RZ ;  /* 0x0000007ae9027210 */ /* 0x001fc40007f5e0ff */
[----:B------:R-:W0:Y:S02]  /*50d0*/  LDC R233, c[0x0][0x3d8] ;  /* 0x0000f600ffe97b82 */ /* 0x000e240000000800 */
[----:B----4-:R-:W-:-:S06]  /*50e0*/  IADD3 R22, P4, PT, R238, R122, RZ ;  /* 0x0000007aee167210 */ /* 0x010fcc0007f9e0ff */
[----:B------:R-:W2:Y:S01]  /*50f0*/  LDC R238, c[0x0][0x3d8] ;  /* 0x0000f600ffee7b82 */ /* 0x000ea20000000800 */
[----:B-1----:R-:W-:Y:S01]  /*5100*/  IMAD R230, R230, 0xc0, RZ ;  /* 0x000000c0e6e67824 */ /* 0x002fe200078e02ff */
[-C--:B------:R-:W-:Y:S01]  /*5110*/  IADD3 R20, P5, PT, R227, R122.reuse, RZ ;  /* 0x0000007ae3147210 */ /* 0x080fe20007fbe0ff */
[----:B---3--:R-:W-:Y:S01]  /*5120*/  IMAD R228, R228, 0x61, RZ ;  /* 0x00000061e4e47824 */ /* 0x008fe200078e02ff */
[-C--:B------:R-:W-:Y:S02]  /*5130*/  IADD3 R14, P1, PT, R229, R122.reuse, RZ ;  /* 0x0000007ae50e7210 */ /* 0x080fe40007f3e0ff */
[----:B------:R-:W-:Y:S02]  /*5140*/  IADD3 R18, P6, PT, R230, R122, RZ ;  /* 0x0000007ae6127210 */ /* 0x000fe40007fde0ff */
[-C--:B------:R-:W-:Y:S01]  /*5150*/  LEA.HI.X.SX32 R21, R226, R123.reuse, 0x1, P5 ;  /* 0x0000007be2157211 */ /* 0x080fe200028f0eff */
[----:B------:R-:W1:Y:S01]  /*5160*/  LDC R230, c[0x0][0x3d8] ;  /* 0x0000f600ffe67b82 */ /* 0x000e620000000800 */
[----:B------:R-:W-:-:S02]  /*5170*/  LEA.HI.X.SX32 R19, R227, R123, 0x1, P6 ;  /* 0x0000007be3137211 */ /* 0x000fc400030f0eff */
[-C--:B------:R-:W-:Y:S01]  /*5180*/  LEA.HI.X.SX32 R17, R228, R123.reuse, 0x1, P3 ;  /* 0x0000007be4117211 */ /* 0x080fe200018f0eff */
[----:B0-----:R-:W-:Y:S01]  /*5190*/  IMAD R233, R233, 0x31, RZ ;  /* 0x00000031e9e97824 */ /* 0x001fe200078e02ff */
[----:B------:R-:W-:Y:S04]  /*51a0*/  STL.64 [R1+0x278], R20 ;  /* 0x0002781401007387 */ /* 0x000fe80000100a00 */
[----:B------:R-:W-:Y:S01]  /*51b0*/  LEA.HI.X.SX32 R15, R233, R123, 0x1, P1 ;  /* 0x0000007be90f7211 */ /* 0x000fe200008f0eff */
[----:B------:R-:W-:Y:S01]  /*51c0*/  STL.64 [R1+0xf8], R18 ;  /* 0x0000f81201007387 */ /* 0x000fe20000100a00 */
[----:B------:R-:W0:Y:S01]  /*51d0*/  LDC R233, c[0x0][0x3d8] ;  /* 0x0000f600ffe97b82 */ /* 0x000e220000000800 */
[----:B--2---:R-:W-:Y:S02]  /*51e0*/  IMAD R238, R238, 0xca, RZ ;  /* 0x000000caeeee7824 */ /* 0x004fe400078e02ff */
[----:B------:R-:W-:Y:S04]  /*51f0*/  STL.64 [R1+0xf0], R16 ;  /* 0x0000f01001007387 */ /* 0x000fe80000100a00 */
[----:B------:R2:W-:Y:S02]  /*5200*/  STL.64 [R1+0x270], R14 ;  /* 0x0002700e01007387 */ /* 0x0005e40000100a00 */
[----:B--2---:R-:W-:-:S02]  /*5210*/  IADD3 R14, P1, PT, R238, R122, RZ ;  /* 0x0000007aee0e7210 */ /* 0x004fc40007f3e0ff */
[----:B------:R-:W2:Y:S01]  /*5220*/  LDC R238, c[0x0][0x3d8] ;  /* 0x0000f600ffee7b82 */ /* 0x000ea20000000800 */
[----:B------:R-:W-:Y:S01]  /*5230*/  IADD3 R20, P5, PT, R231, R122, RZ ;  /* 0x0000007ae7147210 */ /* 0x000fe20007fbe0ff */
[----:B0-----:R-:W-:-:S06]  /*5240*/  IMAD R228, R233, 0x63, RZ ;  /* 0x00000063e9e47824 */ /* 0x001fcc00078e02ff */
[----:B------:R-:W0:Y:S01]  /*5250*/  LDC R233, c[0x0][0x3d8] ;  /* 0x0000f600ffe97b82 */ /* 0x000e220000000800 */
[----:B-1----:R-:W-:Y:S02]  /*5260*/  IMAD R230, R230, 0xc8, RZ ;  /* 0x000000c8e6e67824 */ /* 0x002fe400078e02ff */
[----:B--2---:R-:W-:-:S05]  /*5270*/  IMAD R238, R238, 0x19, RZ ;  /* 0x00000019eeee7824 */ /* 0x004fca00078e02ff */
[-C--:B------:R-:W-:Y:S02]  /*5280*/  LEA.HI.X.SX32 R21, R238, R123.reuse, 0x1, P5 ;  /* 0x0000007bee157211 */ /* 0x080fe400028f0eff */
[----:B------:R-:W1:Y:S01]  /*5290*/  LDC R238, c[0x0][0x3d8] ;  /* 0x0000f600ffee7b82 */ /* 0x000e620000000800 */
[----:B------:R-:W-:Y:S02]  /*52a0*/  IADD3 R16, P3, PT, R230, R122, RZ ;  /* 0x0000007ae6107210 */ /* 0x000fe40007f7e0ff */
[-C--:B------:R-:W-:Y:S02]  /*52b0*/  LEA.HI.X.SX32 R3, R229, R123.reuse, 0x1, P2 ;  /* 0x0000007be5037211 */ /* 0x080fe400010f0eff */
[----:B------:R-:W-:-:S03]  /*52c0*/  LEA.HI.X.SX32 R23, R228, R123, 0x1, P4 ;  /* 0x0000007be4177211 */ /* 0x000fc600020f0eff */
[----:B------:R-:W2:Y:S01]  /*52d0*/  LDC R230, c[0x0][0x3d8] ;  /* 0x0000f600ffe67b82 */ /* 0x000ea20000000800 */
[----:B0-----:R-:W-:Y:S01]  /*52e0*/  IMAD R233, R233, 0xce, RZ ;  /* 0x000000cee9e97824 */ /* 0x001fe200078e02ff */
[----:B------:R-:W-:Y:S04]  /*52f0*/  STL.64 [R1+0xe8], R2 ;  /* 0x0000e80201007387 */ /* 0x000fe80000100a00 */
[----:B------:R-:W-:Y:S01]  /*5300*/  STL.64 [R1+0xe0], R22 ;  /* 0x0000e01601007387 */ /* 0x000fe20000100a00 */
[-C--:B------:R-:W-:Y:S01]  /*5310*/  IADD3 R18, P6, PT, R232, R122.reuse, RZ ;  /* 0x0000007ae8127210 */ /* 0x080fe20007fde0ff */
[----:B------:R-:W0:Y:S02]  /*5320*/  LDC R228, c[0x0][0x3d8] ;  /* 0x0000f600ffe47b82 */ /* 0x000e240000000800 */
[----:B------:R3:W-:Y:S02]  /*5330*/  STL.64 [R1+0x330], R20 ;  /* 0x0003301401007387 */ /* 0x0007e40000100a00 */
[----:B---3--:R-:W-:Y:S01]  /*5340*/  IADD3 R20, P5, PT, R233, R122, RZ ;  /* 0x0000007ae9147210 */ /* 0x008fe20007fbe0ff */
[----:B-1----:R-:W-:-:S03]  /*5350*/  IMAD R233, R238, 0x65, RZ ;  /* 0x00000065eee97824 */ /* 0x002fc600078e02ff */
[----:B------:R-:W1:Y:S01]  /*5360*/  LDC R238, c[0x0][0x3d8] ;  /* 0x0000f600ffee7b82 */ /* 0x000e620000000800 */
[----:B--2---:R-:W-:-:S05]  /*5370*/  IMAD R230, R230, 0xcc, RZ ;  /* 0x000000cce6e67824 */ /* 0x004fca00078e02ff */
[-C--:B------:R-:W-:Y:S02]  /*5380*/  IADD3 R22, P4, PT, R230, R122.reuse, RZ ;  /* 0x0000007ae6167210 */ /* 0x080fe40007f9e0ff */
[----:B------:R-:W2:Y:S01]  /*5390*/  LDC R230, c[0x0][0x3d8] ;  /* 0x0000f600ffe67b82 */ /* 0x000ea20000000800 */
[----:B------:R-:W-:Y:S02]  /*53a0*/  LEA.HI.X.SX32 R15, R233, R123, 0x1, P1 ;  /* 0x0000007be90f7211 */ /* 0x000fe400008f0eff */
[----:B------:R-:W-:-:S05]  /*53b0*/  IADD3 R2, P2, PT, R234, R122, RZ ;  /* 0x0000007aea027210 */ /* 0x000fca0007f5e0ff */
[----:B------:R-:W3:Y:S01]  /*53c0*/  LDC R233, c[0x0][0x3d8] ;  /* 0x0000f600ffe97b82 */ /* 0x000ee20000000800 */
[----:B-1----:R-:W-:-:S05]  /*53d0*/  IMAD R238, R238, 0x33, RZ ;  /* 0x00000033eeee7824 */ /* 0x002fca00078e02ff */
[-C--:B------:R-:W-:Y:S02]  /*53e0*/  LEA.HI.X.SX32 R3, R238, R123.reuse, 0x1, P2 ;  /* 0x0000007bee037211 */ /* 0x080fe400010f0eff */
[----:B------:R-:W1:Y:S01]  /*53f0*/  LDC R238, c[0x0][0x3d8] ;  /* 0x0000f600ffee7b82 */ /* 0x000e620000000800 */
[-C--:B------:R-:W-:Y:S02]  /*5400*/  LEA.HI.X.SX32 R19, R231, R123.reuse, 0x1, P6 ;  /* 0x0000007be7137211 */ /* 0x080fe400030f0eff */
[-C--:B------:R-:W-:Y:S01]  /*5410*/  LEA.HI.X.SX32 R17, R232, R123.reuse, 0x1, P3 ;  /* 0x0000007be8117211 */ /* 0x080fe200018f0eff */
[----:B--2---:R-:W-:Y:S02]  /*5420*/  IMAD R230, R230, 0xd0, RZ ;  /* 0x000000d0e6e67824 */ /* 0x004fe400078e02ff */
[----:B------:R-:W-:Y:S01]  /*5430*/  STL.64 [R1+0x268], R18 ;  /* 0x0002681201007387 */ /* 0x000fe20000100a00 */
[----:B------:R-:W-:-:S03]  /*5440*/  LEA.HI.X.SX32 R23, R234, R123, 0x1, P4 ;  /* 0x0000007bea177211 */ /* 0x000fc600020f0eff */
[----:B------:R-:W-:Y:S01]  /*5450*/  STL.64 [R1+0xd8], R16 ;  /* 0x0000d81001007387 */ /* 0x000fe20000100a00 */
[----:B---3--:R-:W-:-:S03]  /*5460*/  IMAD R233, R233, 0xd2, RZ ;  /* 0x000000d2e9e97824 */ /* 0x008fc600078e02ff */
[----:B------:R-:W-:Y:S04]  /*5470*/  STL.64 [R1+0xd0], R14 ;  /* 0x0000d00e01007387 */ /* 0x000fe80000100a00 */
[----:B------:R2:W-:Y:S04]  /*5480*/  STL.64 [R1+0x260], R2 ;  /* 0x0002600201007387 */ /* 0x0005e80000100a00 */
[----:B------:R3:W-:Y:S01]  /*5490*/  STL.64 [R1+0xc8], R22 ;  /* 0x0000c81601007387 */ /* 0x0007e20000100a00 */
[-C--:B--2---:R-:W-:Y:S02]  /*54a0*/  IADD3 R2, P2, PT, R230, R122.reuse, RZ ;  /* 0x0000007ae6027210 */ /* 0x084fe40007f5e0ff */
[----:B------:R-:W2:Y:S01]  /*54b0*/  LDC R230, c[0x0][0x3d8] ;  /* 0x0000f600ffe67b82 */ /* 0x000ea20000000800 */
[----:B-1----:R-:W-:Y:S01]  /*54c0*/  IMAD R238, R238, 0x67, RZ ;  /* 0x00000067eeee7824 */ /* 0x002fe200078e02ff */
[----:B---3--:R-:W-:-:S06]  /*54d0*/  IADD3 R22, P4, PT, R233, R122, RZ ;  /* 0x0000007ae9167210 */ /* 0x008fcc0007f9e0ff */
[----:B------:R-:W1:Y:S01]  /*54e0*/  LDC R233, c[0x0][0x3d8] ;  /* 0x0000f600ffe97b82 */ /* 0x000e620000000800 */
[----:B------:R-:W-:-:S07]  /*54f0*/  LEA.HI.X.SX32 R21, R238, R123, 0x1, P5 ;  /* 0x0000007bee157211 */ /* 0x000fce00028f0eff */
[----:B------:R-:W3:Y:S01]  /*5500*/  LDC R238, c[0x0][0x3d8] ;  /* 0x0000f600ffee7b82 */ /* 0x000ee20000000800 */
[-C--:B------:R-:W-:Y:S01]  /*5510*/  IADD3 R18, P6, PT, R235, R122.reuse, RZ ;  /* 0x0000007aeb127210 */ /* 0x080fe20007fde0ff */
[----:B--2---:R-:W-:Y:S01]  /*5520*/  IMAD R230, R230, 0xd, RZ ;  /* 0x0000000de6e67824 */ /* 0x004fe200078e02ff */
[----:B------:R-:W-:-:S04]  /*5530*/  IADD3 R16, P3, PT, R239, R122, RZ ;  /* 0x0000007aef107210 */ /* 0x000fc80007f7e0ff */
[-C--:B------:R-:W-:Y:S01]  /*5540*/  LEA.HI.X.SX32 R19, R230, R123.reuse, 0x1, P6 ;  /* 0x0000007be6137211 */ /* 0x080fe200030f0eff */
[----:B-1----:R-:W-:Y:S01]  /*5550*/  IMAD R233, R233, 0xd4, RZ ;  /* 0x000000d4e9e97824 */ /* 0x002fe200078e02ff */
[----:B------:R-:W-:Y:S01]  /*5560*/  STL.64 [R1+0xc0], R20 ;  /* 0x0000c01401007387 */ /* 0x000fe20000100a00 */
[-C--:B------:R-:W-:Y:S01]  /*5570*/  LEA.HI.X.SX32 R17, R235, R123.reuse, 0x1, P3 ;  /* 0x0000007beb117211 */ /* 0x080fe200018f0eff */
[----:B0-----:R-:W-:Y:S01]  /*5580*/  IMAD R228, R228, 0x69, RZ ;  /* 0x00000069e4e47824 */ /* 0x001fe200078e02ff */
[CC--:B------:R-:W-:Y:S01]  /*5590*/  IADD3 R14, P1, PT, R243.reuse, R122.reuse, RZ ;  /* 0x0000007af30e7210 */ /* 0x0c0fe20007f3e0ff */
[----:B------:R0:W-:Y:S01]  /*55a0*/  STL.64 [R1+0x390], R18 ;  /* 0x0003901201007387 */ /* 0x0001e20000100a00 */
[----:B------:R-:W-:Y:S01]  /*55b0*/  LEA.HI.X.SX32 R3, R243, R123, 0x1, P2 ;  /* 0x0000007bf3037211 */ /* 0x000fe200010f0eff */
[----:B------:R-:W1:Y:S01]  /*55c0*/  LDC R230, c[0x0][0x3d8] ;  /* 0x0000f600ffe67b82 */ /* 0x000e620000000800 */
[----:B---3--:R-:W-:Y:S01]  /*55d0*/  IMAD R238, R238, 0xd6, RZ ;  /* 0x000000d6eeee7824 */ /* 0x008fe200078e02ff */
[----:B------:R2:W-:Y:S01]  /*55e0*/  STL.64 [R1+0x328], R16 ;  /* 0x0003281001007387 */ /* 0x0005e20000100a00 */
[----:B0-----:R-:W-:-:S05]  /*55f0*/  IADD3 R18, P6, PT, R233, R122, RZ ;  /* 0x0000007ae9127210 */ /* 0x001fca0007fde0ff */
[----:B------:R-:W0:Y:S01]  /*5600*/  LDC R233, c[0x0][0x3d8] ;  /* 0x0000f600ffe97b82 */ /* 0x000e220000000800 */
[----:B--2---:R-:W-:-:S07]  /*5610*/  IADD3 R16, P3, PT, R238, R122, RZ ;  /* 0x0000007aee107210 */ /* 0x004fce0007f7e0ff */
[----:B------:R-:W2:Y:S01]  /*5620*/  LDC R238, c[0x0][0x3d8] ;  /* 0x0000f600ffee7b82 */ /* 0x000ea20000000800 */
[----:B------:R-:W-:Y:S02]  /*5630*/  IADD3 R20, P5, PT, R244, R122, RZ ;  /* 0x0000007af4147210 */ /* 0x000fe40007fbe0ff */
[-C--:B------:R-:W-:Y:S02]  /*5640*/  LEA.HI.X.SX32 R15, R239, R123.reuse, 0x1, P1 ;  /* 0x0000007bef0f7211 */ /* 0x080fe400008f0eff */
[----:B------:R-:W-:-:S03]  /*5650*/  LEA.HI.X.SX32 R23, R228, R123, 0x1, P4 ;  /* 0x0000007be4177211 */ /* 0x000fc600020f0eff */
[----:B------:R-:W3:Y:S01]  /*5660*/  LDC R228, c[0x0][0x3d8] ;  /* 0x0000f600ffe47b82 */ /* 0x000ee20000000800 */
[----:B------:R-:W-:Y:S01]  /*5670*/  STL.64 [R1+0x258], R14 ;  /* 0x0002580e01007387 */ /* 0x000fe20000100a00 */
[----:B0-----:R-:W-:-:S03]  /*5680*/  IMAD R233, R233, 0x35, RZ ;  /* 0x00000035e9e97824 */ /* 0x001fc600078e02ff */
[----:B------:R-:W-:Y:S02]  /*5690*/  STL.64 [R1+0xb8], R2 ;  /* 0x0000b80201007387 */ /* 0x000fe40000100a00 */
[----:B------:R-:W-:Y:S02]  /*56a0*/  LEA.HI.X.SX32 R21, R233, R123, 0x1, P5 ;  /* 0x0000007be9157211 */ /* 0x000fe400028f0eff */
[----:B------:R-:W0:Y:S01]  /*56b0*/  LDC R233, c[0x0][0x3d8] ;  /* 0x0000f600ffe97b82 */ /* 0x000e220000000800 */
[----:B--2---:R-:W-:Y:S01]  /*56c0*/  IMAD R238, R238, 0xda, RZ ;  /* 0x000000daeeee7824 */ /* 0x004fe200078e02ff */
[----:B------:R-:W-:Y:S04]  /*56d0*/  STL.64 [R1+0xb0], R22 ;  /* 0x0000b01601007387 */ /* 0x000fe80000100a00 */
[----:B------:R2:W-:Y:S02]  /*56e0*/  STL.64 [R1+0x250], R20 ;  /* 0x0002501401007387 */ /* 0x0005e40000100a00 */
[----:B--2---:R-:W-:-:S02]  /*56f0*/  IADD3 R20, P5, PT, R238, R122, RZ ;  /* 0x0000007aee147210 */ /* 0x004fc40007fbe0ff */
[----:B------:R-:W2:Y:S01]  /*5700*/  LDC R238, c[0x0][0x3d8] ;  /* 0x0000f600ffee7b82 */ /* 0x000ea20000000800 */
[----:B---3--:R-:W-:Y:S01]  /*5710*/  IMAD R228, R228, 0x6b, RZ ;  /* 0x0000006be4e47824 */ /* 0x008fe200078e02ff */
[----:B------:R-:W-:Y:S01]  /*5720*/  IADD3 R14, P1, PT, R245, R122, RZ ;  /* 0x0000007af50e7210 */ /* 0x000fe20007f3e0ff */
[----:B0-----:R-:W-:Y:S01]  /*5730*/  IMAD R233, R233, 0x1b, RZ ;  /* 0x0000001be9e97824 */ /* 0x001fe200078e02ff */
[-C--:B------:R-:W-:Y:S02]  /*5740*/  LEA.HI.X.SX32 R19, R244, R123.reuse, 0x1, P6 ;  /* 0x0000007bf4137211 */ /* 0x080fe400030f0eff */
[-C--:B------:R-:W-:Y:S02]  /*5750*/  LEA.HI.X.SX32 R17, R228, R123.reuse, 0x1, P3 ;  /* 0x0000007be4117211 */ /* 0x080fe400018f0eff */
[----:B------:R-:W-:Y:S01]  /*5760*/  LEA.HI.X.SX32 R15, R233, R123, 0x1, P1 ;  /* 0x0000007be90f7211 */ /* 0x000fe200008f0eff */
[----:B------:R-:W-:Y:S01]  /*5770*/  STL.64 [R1+0xa8], R18 ;  /* 0x0000a81201007387 */ /* 0x000fe20000100a00 */
[----:B-1----:R-:W-:Y:S01]  /*5780*/  IMAD R230, R230, 0xd8, RZ ;  /* 0x000000d8e6e67824 */ /* 0x002fe200078e02ff */
[----:B------:R-:W0:Y:S02]  /*5790*/  LDC R233, c[0x0][0x3d8] ;  /* 0x0000f600ffe97b82 */ /* 0x000e240000000800 */
[----:B------:R-:W-:Y:S04]  /*57a0*/  STL.64 [R1+0xa0], R16 ;  /* 0x0000a01001007387 */ /* 0x000fe80000100a00 */
[----:B------:R1:W-:Y:S01]  /*57b0*/  STL.64 [R1+0x320], R14 ;  /* 0x0003200e01007387 */ /* 0x0003e20000100a00 */
[----:B--2---:R-:W-:-:S05]  /*57c0*/  IMAD R238, R238, 0xde, RZ ;  /* 0x000000deeeee7824 */ /* 0x004fca00078e02ff */
[-C--:B-1----:R-:W-:Y:S02]  /*57d0*/  IADD3 R14, P1, PT, R238, R122.reuse, RZ ;  /* 0x0000007aee0e7210 */ /* 0x082fe40007f3e0ff */
[----:B------:R-:W1:Y:S01]  /*57e0*/  LDC R238, c[0x0][0x3d8] ;  /* 0x0000f600ffee7b82 */ /* 0x000e620000000800 */
[----:B------:R-:W-:-:S07]  /*57f0*/  IADD3 R22, P4, PT, R230, R122, RZ ;  /* 0x0000007ae6167210 */ /* 0x000fce0007f9e0ff */
[----:B------:R-:W2:Y:S01]  /*5800*/  LDC R230, c[0x0][0x3d8] ;  /* 0x0000f600ffe67b82 */ /* 0x000ea20000000800 */
[----:B-1----:R-:W-:-:S05]  /*5810*/  IMAD R238, R238, 0x6d, RZ ;  /* 0x0000006deeee7824 */ /* 0x002fca00078e02ff */
[----:B------:R-:W-:Y:S02]  /*5820*/  LEA.HI.X.SX32 R21, R238, R123, 0x1, P5 ;  /* 0x0000007bee157211 */ /* 0x000fe400028f0eff */
[----:B------:R-:W1:Y:S01]  /*5830*/  LDC R238, c[0x0][0x3d8] ;  /* 0x0000f600ffee7b82 */ /* 0x000e620000000800 */
[----:B--2---:R-:W-:Y:S01]  /*5840*/  IMAD R230, R230, 0xdc, RZ ;  /* 0x000000dce6e67824 */ /* 0x004fe200078e02ff */
[----:B------:R-:W-:Y:S01]  /*5850*/  IADD3 R18, P6, PT, R247, R122, RZ ;  /* 0x0000007af7127210 */ /* 0x000fe20007fde0ff */
[----:B0-----:R-:W-:-:S03]  /*5860*/  IMAD R233, R233, 0x37, RZ ;  /* 0x00000037e9e97824 */ /* 0x001fc600078e02ff */
[-C--:B------:R-:W-:Y:S02]  /*5870*/  IADD3 R16, P3, PT, R230, R122.reuse, RZ ;  /* 0x0000007ae6107210 */ /* 0x080fe40007f7e0ff */
[-C--:B------:R-:W-:Y:S01]  /*5880*/  LEA.HI.X.SX32 R19, R233, R123.reuse, 0x1, P6 ;  /* 0x0000007be9137211 */ /* 0x080fe200030f0eff */
[----:B------:R-:W0:Y:S01]  /*5890*/  LDC R230, c[0x0][0x3d8] ;  /* 0x0000f600ffe67b82 */ /* 0x000e220000000800 */
[C---:B------:R-:W-:Y:S02]  /*58a0*/  IADD3 R2, P2, PT, R246.reuse, R122, RZ ;  /* 0x0000007af6027210 */ /* 0x040fe40007f5e0ff */
[-C--:B------:R-:W-:Y:S02]  /*58b0*/  LEA.HI.X.SX32 R23, R246, R123.reuse, 0x1, P4 ;  /* 0x0000007bf6177211 */ /* 0x080fe400020f0eff */
[-C--:B------:R-:W-:Y:S01]  /*58c0*/  LEA.HI.X.SX32 R3, R245, R123.reuse, 0x1, P2 ;  /* 0x0000007bf5037211 */ /* 0x080fe200010f0eff */
[----:B-1----:R-:W-:Y:S02]  /*58d0*/  IMAD R233, R238, 0xe0, RZ ;  /* 0x000000e0eee97824 */ /* 0x002fe400078e02ff */
[----:B------:R-:W1:Y:S01]  /*58e0*/  LDC R238, c[0x0][0x3d8] ;  /* 0x0000f600ffee7b82 */ /* 0x000e620000000800 */
[----:B------:R-:W-:Y:S01]  /*58f0*/  LEA.HI.X.SX32 R17, R247, R123, 0x1, P3 ;  /* 0x0000007bf7117211 */ /* 0x000fe200018f0eff */
[----:B------:R-:W-:Y:S04]  /*5900*/  STL.64 [R1+0x248], R2 ;  /* 0x0002480201007387 */ /* 0x000fe80000100a00 */
[----:B------:R-:W-:Y:S04]  /*5910*/  STL.64 [R1+0x98], R22 ;  /* 0x0000981601007387 */ /* 0x000fe80000100a00 */
[----:B------:R-:W-:Y:S04]  /*5920*/  STL.64 [R1+0x90], R20 ;  /* 0x0000901401007387 */ /* 0x000fe80000100a00 */
[----:B------:R-:W-:Y:S04]  /*5930*/  STL.64 [R1+0x240], R18 ;  /* 0x0002401201007387 */ /* 0x000fe80000100a00 */
[----:B------:R2:W-:Y:S01]  /*5940*/  STL.64 [R1+0x88], R16 ;  /* 0x0000881001007387 */ /* 0x0005e20000100a00 */
[----:B0-----:R-:W-:-:S02]  /*5950*/  IMAD R228, R230, 0x6f, RZ ;  /* 0x0000006fe6e47824 */ /* 0x001fc400078e02ff */
[----:B-1----:R-:W-:Y:S02]  /*5960*/  IMAD R230, R238, 0xe2, RZ ;  /* 0x000000e2eee67824 */ /* 0x002fe400078e02ff */
[----:B------:R-:W0:Y:S01]  /*5970*/  LDC R238, c[0x0][0x3d8] ;  /* 0x0000f600ffee7b82 */ /* 0x000e220000000800 */
[----:B--2---:R-:W-:-:S07]  /*5980*/  IADD3 R16, P3, PT, R233, R122, RZ ;  /* 0x0000007ae9107210 */ /* 0x004fce0007f7e0ff */
[----:B------:R-:W1:Y:S01]  /*5990*/  LDC R233, c[0x0][0x3d8] ;  /* 0x0000f600ffe97b82 */ /* 0x000e620000000800 */
[----:B------:R-:W-:Y:S01]  /*59a0*/  IADD3 R2, P2, PT, R248, R122, RZ ;  /* 0x0000007af8027210 */ /* 0x000fe20007f5e0ff */
[----:B-1----:R-:W-:-:S05]  /*59b0*/  IMAD R233, R233, 0x7, RZ ;  /* 0x00000007e9e97824 */ /* 0x002fca00078e02ff */
[-C--:B------:R-:W-:Y:S01]  /*59c0*/  LEA.HI.X.SX32 R3, R233, R123.reuse, 0x1, P2 ;  /* 0x0000007be9037211 */ /* 0x080fe200010f0eff */
[----:B0-----:R-:W-:Y:S02]  /*59d0*/  IMAD R233, R238, 0xe4, RZ ;  /* 0x000000e4eee97824 */ /* 0x001fe400078e02ff */
[----:B------:R-:W0:Y:S01]  /*59e0*/  LDC R238, c[0x0][0x3d8] ;  /* 0x0000f600ffee7b82 */ /* 0x000e220000000800 */
[-C--:B------:R-:W-:Y:S02]  /*59f0*/  IADD3 R22, P4, PT, R249, R122.reuse, RZ ;  /* 0x0000007af9167210 */ /* 0x080fe40007f9e0ff */
[----:B------:R-:W-:Y:S02]  /*5a00*/  IADD3 R20, P5, PT, R250, R122, RZ ;  /* 0x0000007afa147210 */ /* 0x000fe40007fbe0ff */
[-C--:B------:R-:W-:Y:S02]  /*5a10*/  LEA.HI.X.SX32 R15, R228, R123.reuse, 0x1, P1 ;  /* 0x0000007be40f7211 */ /* 0x080fe400008f0eff */
[----:B------:R-:W-:-:S02]  /*5a20*/  LEA.HI.X.SX32 R23, R248, R123, 0x1, P4 ;  /* 0x0000007bf8177211 */ /* 0x000fc400020f0eff */
[----:B------:R-:W-:Y:S01]  /*5a30*/  LEA.HI.X.SX32 R21, R249, R123, 0x1, P5 ;  /* 0x0000007bf9157211 */ /* 0x000fe200028f0eff */
[----:B------:R-:W-:Y:S04]  /*5a40*/  STL.64 [R1+0x80], R14 ;  /* 0x0000800e01007387 */ /* 0x000fe80000100a00 */
[----:B------:R-:W-:Y:S04]  /*5a50*/  STL.64 [R1+0x3c0], R2 ;  /* 0x0003c00201007387 */ /* 0x000fe80000100a00 */
[----:B------:R-:W-:Y:S01]  /*5a60*/  STL.64 [R1+0x388], R22 ;  /* 0x0003881601007387 */ /* 0x000fe20000100a00 */
[----:B0-----:R-:W-:-:S03]  /*5a70*/  IMAD R238, R238, 0xe6, RZ ;  /* 0x000000e6eeee7824 */ /* 0x001fc600078e02ff */
[----:B------:R0:W-:Y:S02]  /*5a80*/  STL.64 [R1+0x318], R20 ;  /* 0x0003181401007387 */ /* 0x0001e40000100a00 */
[----:B0-----:R-:W-:Y:S02]  /*5a90*/  IADD3 R20, P5, PT, R238, R122, RZ ;  /* 0x0000007aee147210 */ /* 0x001fe40007fbe0ff */
[----:B------:R-:W0:Y:S02]  /*5aa0*/  LDC R238, c[0x0][0x3d8] ;  /* 0x0000f600ffee7b82 */ /* 0x000e240000000800 */
[----:B0-----:R-:W-:-:S06]  /*5ab0*/  IMAD R228, R238, 0x71, RZ ;  /* 0x00000071eee47824 */ /* 0x001fcc00078e02ff */
[----:B------:R-:W0:Y:S02]  /*5ac0*/  LDC R238, c[0x0][0x3d8] ;  /* 0x0000f600ffee7b82 */ /* 0x000e240000000800 */
[----:B0-----:R-:W-:-:S06]  /*5ad0*/  IMAD R219, R238, 0xe8, RZ ;  /* 0x000000e8eedb7824 */ /* 0x001fcc00078e02ff */
[----:B------:R-:W0:Y:S01]  /*5ae0*/  LDC R238, c[0x0][0x3d8] ;  /* 0x0000f600ffee7b82 */ /* 0x000e220000000800 */
[----:B------:R-:W-:Y:S01]  /*5af0*/  IMAD R220, R220, 0x39, RZ ;  /* 0x00000039dcdc7824 */ /* 0x000fe200078e02ff */
[----:B------:R-:W-:Y:S01]  /*5b00*/  IADD3 R2, P2, PT, R252, R122, RZ ;  /* 0x0000007afc027210 */ /* 0x000fe20007f5e0ff */
[----:B0-----:R-:W-:-:S05]  /*5b10*/  IMAD R217, R238, 0x76, RZ ;  /* 0x00000076eed97824 */ /* 0x001fca00078e02ff */
[----:B------:R-:W0:Y:S01]  /*5b20*/  LDC R238, c[0x0][0x3d8] ;  /* 0x0000f600ffee7b82 */ /* 0x000e220000000800 */
[-C--:B------:R-:W-:Y:S02]  /*5b30*/  LEA.HI.X.SX32 R3, R220, R123.reuse, 0x1, P2 ;  /* 0x0000007bdc037211 */ /* 0x080fe400010f0eff */
[-C--:B------:R-:W-:Y:S02]  /*5b40*/  IADD3 R14, P1, PT, R230, R122.reuse, RZ ;  /* 0x0000007ae60e7210 */ /* 0x080fe40007f3e0ff */
[-C--:B------:R-:W-:Y:S02]  /*5b50*/  IADD3 R22, P4, PT, R233, R122.reuse, RZ ;  /* 0x0000007ae9167210 */ /* 0x080fe40007f9e0ff */
[----:B------:R-:W-:Y:S01]  /*5b60*/  LEA.HI.X.SX32 R15, R228, R123, 0x1, P1 ;  /* 0x0000007be40f7211 */ /* 0x000fe200008f0eff */
[----:B------:R-:W1:Y:S08]  /*5b70*/  LDC R233, c[0x0][0x3d8] ;  /* 0x0000f600ffe97b82 */ /* 0x000e700000000800 */
[----:B------:R-:W2:Y:S01]  /*5b80*/  LDC R228, c[0x0][0x3d8] ;  /* 0x0000f600ffe47b82 */ /* 0x000ea20000000800 */
[----:B0-----:R-:W-:Y:S01]  /*5b90*/  IMAD R220, R238, 0x73, RZ ;  /* 0x00000073eedc7824 */ /* 0x001fe200078e02ff */
[----:B------:R-:W-:-:S06]  /*5ba0*/  IADD3 R18, P6, PT, R251, R122, RZ ;  /* 0x0000007afb127210 */ /* 0x000fcc0007fde0ff */
[----:B------:R-:W0:Y:S01]  /*5bb0*/  LDC R238, c[0x0][0x3d8] ;  /* 0x0000f600ffee7b82 */ /* 0x000e220000000800 */
[-C--:B------:R-:W-:Y:S02]  /*5bc0*/  LEA.HI.X.SX32 R21, R220, R123.reuse, 0x1, P5 ;  /* 0x0000007bdc157211 */ /* 0x080fe400028f0eff */
[-C--:B------:R-:W-:Y:S02]  /*5bd0*/  LEA.HI.X.SX32 R19, R250, R123.reuse, 0x1, P6 ;  /* 0x0000007bfa137211 */ /* 0x080fe400030f0eff */
[----:B------:R-:W-:Y:S01]  /*5be0*/  LEA.HI.X.SX32 R17, R251, R123, 0x1, P3 ;  /* 0x0000007bfb117211 */ /* 0x000fe200018f0eff */
[----:B-1----:R-:W-:Y:S02]  /*5bf0*/  IMAD R233, R233, 0x3a, RZ ;  /* 0x0000003ae9e97824 */ /* 0x002fe400078e02ff */
[----:B------:R-:W1:Y:S01]  /*5c00*/  LDC R230, c[0x0][0x3d8] ;  /* 0x0000f600ffe67b82 */ /* 0x000e620000000800 */
[----:B0-----:R-:W-:-:S07]  /*5c10*/  IMAD R220, R238, 0x1d, RZ ;  /* 0x0000001deedc7824 */ /* 0x001fce00078e02ff */
[----:B------:R-:W0:Y:S01]  /*5c20*/  LDC R238, c[0x0][0x3d8] ;  /* 0x0000f600ffee7b82 */ /* 0x000e220000000800 */
[----:B--2---:R-:W-:Y:S01]  /*5c30*/  IMAD R228, R228, 0xea, RZ ;  /* 0x000000eae4e47824 */ /* 0x004fe200078e02ff */
[----:B------:R2:W-:Y:S04]  /*5c40*/  STL.64 [R1+0x238], R18 ;  /* 0x0002381201007387 */ /* 0x0005e80000100a00 */
[----:B------:R-:W-:Y:S04]  /*5c50*/  STL.64 [R1+0x78], R16 ;  /* 0x0000781001007387 */ /* 0x000fe80000100a00 */
[----:B------:R-:W-:Y:S04]  /*5c60*/  STL.64 [R1+0x70], R14 ;  /* 0x0000700e01007387 */ /* 0x000fe80000100a00 */
[----:B------:R3:W-:Y:S01]  /*5c70*/  STL.64 [R1+0x230], R2 ;  /* 0x0002300201007387 */ /* 0x0007e20000100a00 */
[----:B--2---:R-:W-:-:S04]  /*5c80*/  IADD3 R18, P6, PT, R233, R122, RZ ;  /* 0x0000007ae9127210 */ /* 0x004fc80007fde0ff */
[----:B------:R-:W-:Y:S02]  /*5c90*/  LEA.HI.X.SX32 R19, R220, R123, 0x1, P6 ;  /* 0x0000007bdc137211 */ /* 0x000fe400030f0eff */
[----:B---3--:R-:W-:Y:S02]  /*5ca0*/  IADD3 R2, P2, PT, R228, R122, RZ ;  /* 0x0000007ae4027210 */ /* 0x008fe40007f5e0ff */
[----:B------:R-:W2:Y:S01]  /*5cb0*/  LDC R228, c[0x0][0x3d8] ;  /* 0x0000f600ffe47b82 */ /* 0x000ea20000000800 */
[----:B0-----:R-:W-:-:S07]  /*5cc0*/  IMAD R220, R238, 0x1e, RZ ;  /* 0x0000001eeedc7824 */ /* 0x001fce00078e02ff */
[----:B------:R-:W0:Y:S01]  /*5cd0*/  LDC R238, c[0x0][0x3d8] ;  /* 0x0000f600ffee7b82 */ /* 0x000e220000000800 */
[----:B------:R-:W-:Y:S02]  /*5ce0*/  LEA.HI.X.SX32 R23, R252, R123, 0x1, P4 ;  /* 0x0000007bfc177211 */ /* 0x000fe400020f0eff */
[----:B------:R-:W-:-:S03]  /*5cf0*/  IADD3 R14, P1, PT, R219, R122, RZ ;  /* 0x0000007adb0e7210 */ /* 0x000fc60007f3e0ff */
[----:B------:R-:W-:Y:S04]  /*5d00*/  STL.64 [R1+0x68], R22 ;  /* 0x0000681601007387 */ /* 0x000fe80000100a00 */
[----:B------:R3:W-:Y:S01]  /*5d10*/  STL.64 [R1+0x60], R20 ;  /* 0x0000601401007387 */ /* 0x0007e20000100a00 */
[----:B--2---:R-:W-:Y:S02]  /*5d20*/  IMAD R219, R228, 0xec, RZ ;  /* 0x000000ece4db7824 */ /* 0x004fe400078e02ff */
[----:B------:R-:W2:Y:S03]  /*5d30*/  LDC R228, c[0x0][0x3d8] ;  /* 0x0000f600ffe47b82 */ /* 0x000ea60000000800 */
[----:B---3--:R-:W-:Y:S01]  /*5d40*/  IADD3 R20, P5, PT, R219, R122, RZ ;  /* 0x0000007adb147210 */ /* 0x008fe20007fbe0ff */
[----:B0-----:R-:W-:-:S04]  /*5d50*/  IMAD R219, R238, 0x3c, RZ ;  /* 0x0000003ceedb7824 */ /* 0x001fc800078e02ff */
[----:B------:R-:W0:Y:S01]  /*5d60*/  LDC R238, c[0x0][0x3d8] ;  /* 0x0000f600ffee7b82 */ /* 0x000e220000000800 */
[----:B-1----:R-:W-:Y:S01]  /*5d70*/  IMAD R230, R230, 0x74, RZ ;  /* 0x00000074e6e67824 */ /* 0x002fe200078e02ff */
[----:B------:R1:W-:Y:S04]  /*5d80*/  STL.64 [R1+0x310], R18 ;  /* 0x0003101201007387 */ /* 0x0003e80000100a00 */
[C---:B------:R-:W-:Y:S02]  /*5d90*/  IADD3 R16, P3, PT, R230.reuse, R122, RZ ;  /* 0x0000007ae6107210 */ /* 0x040fe40007f7e0ff */
[----:B------:R-:W-:Y:S02]  /*5da0*/  LEA.HI.X.SX32 R15, R230, R123, 0x1, P1 ;  /* 0x0000007be60f7211 */ /* 0x000fe400008f0eff */
[----:B------:R-:W3:Y:S01]  /*5db0*/  LDC R230, c[0x0][0x3d8] ;  /* 0x0000f600ffe67b82 */ /* 0x000ee20000000800 */
[----:B--2---:R-:W-:-:S05]  /*5dc0*/  IMAD R228, R228, 0xee, RZ ;  /* 0x000000eee4e47824 */ /* 0x004fca00078e02ff */
[----:B-1----:R-:W-:Y:S01]  /*5dd0*/  IADD3 R18, P6, PT, R228, R122, RZ ;  /* 0x0000007ae4127210 */ /* 0x002fe20007fde0ff */
[----:B0-----:R-:W-:Y:S02]  /*5de0*/  IMAD R228, R238, 0x75, RZ ;  /* 0x00000075eee47824 */ /* 0x001fe400078e02ff */
[----:B------:R-:W0:Y:S03]  /*5df0*/  LDC R238, c[0x0][0x3d8] ;  /* 0x0000f600ffee7b82 */ /* 0x000e260000000800 */
[----:B------:R-:W-:-:S05]  /*5e00*/  LEA.HI.X.SX32 R3, R228, R123, 0x1, P2 ;  /* 0x0000007be4037211 */ /* 0x000fca00010f0eff */
[----:B------:R-:W1:Y:S01]  /*5e10*/  LDC R228, c[0x0][0x3d8] ;  /* 0x0000f600ffe47b82 */ /* 0x000e620000000800 */
[----:B---3--:R-:W-:Y:S01]  /*5e20*/  IMAD R230, R230, 0x3b, RZ ;  /* 0x0000003be6e67824 */ /* 0x008fe200078e02ff */
[----:B------:R-:W-:Y:S02]  /*5e30*/  IADD3 R22, P4, PT, R217, R122, RZ ;  /* 0x0000007ad9167210 */ /* 0x000fe40007f9e0ff */
[-C--:B------:R-:W-:Y:S02]  /*5e40*/  LEA.HI.X.SX32 R17, R233, R123.reuse, 0x1, P3 ;  /* 0x0000007be9117211 */ /* 0x080fe400018f0eff */
[-C--:B------:R-:W-:Y:S02]  /*5e50*/  LEA.HI.X.SX32 R23, R230, R123.reuse, 0x1, P4 ;  /* 0x0000007be6177211 */ /* 0x080fe400020f0eff */
[----:B------:R-:W-:Y:S01]  /*5e60*/  LEA.HI.X.SX32 R21, R217, R123, 0x1, P5 ;  /* 0x0000007bd9157211 */ /* 0x000fe200028f0eff */
[----:B------:R-:W-:Y:S01]  /*5e70*/  STL.64 [R1+0x228], R16 ;  /* 0x0002281001007387 */ /* 0x000fe20000100a00 */
[----:B------:R-:W2:Y:S03]  /*5e80*/  LDC R233, c[0x0][0x3d8] ;  /* 0x0000f600ffe97b82 */ /* 0x000ea60000000800 */
[----:B------:R-:W-:Y:S01]  /*5e90*/  STL.64 [R1+0x58], R14 ;  /* 0x0000580e01007387 */ /* 0x000fe20000100a00 */
[----:B0-----:R-:W-:-:S03]  /*5ea0*/  IMAD R238, R238, 0xf0, RZ ;  /* 0x000000f0eeee7824 */ /* 0x001fc600078e02ff */
[----:B------:R-:W-:Y:S01]  /*5eb0*/  STL.64 [R1+0x50], R2 ;  /* 0x0000500201007387 */ /* 0x000fe20000100a00 */
[----:B------:R-:W0:Y:S03]  /*5ec0*/  LDC R230, c[0x0][0x3d8] ;  /* 0x0000f600ffe67b82 */ /* 0x000e260000000800 */
[----:B------:R3:W-:Y:S01]  /*5ed0*/  STL.64 [R1+0x220], R22 ;  /* 0x0002201601007387 */ /* 0x0007e20000100a00 */
[----:B-1----:R-:W-:-:S04]  /*5ee0*/  IMAD R218, R228, 0xf2, RZ ;  /* 0x000000f2e4da7824 */ /* 0x002fc800078e02ff */
[----:B------:R-:W1:Y:S01]  /*5ef0*/  LDC R228, c[0x0][0x3d8] ;  /* 0x0000f600ffe47b82 */ /* 0x000e620000000800 */
[----:B---3--:R-:W-:-:S07]  /*5f00*/  IADD3 R22, P4, PT, R238, R122, RZ ;  /* 0x0000007aee167210 */ /* 0x008fce0007f9e0ff */
[----:B------:R-:W3:Y:S02]  /*5f10*/  LDC R238, c[0x0][0x3d8] ;  /* 0x0000f600ffee7b82 */ /* 0x000ee40000000800 */
[----:B---3--:R-:W-:Y:S01]  /*5f20*/  IMAD R217, R238, 0x77, RZ ;  /* 0x00000077eed97824 */ /* 0x008fe200078e02ff */
[-C--:B------:R-:W-:Y:S02]  /*5f30*/  IADD3 R16, P3, PT, R220, R122.reuse, RZ ;  /* 0x0000007adc107210 */ /* 0x080fe40007f7e0ff */
[----:B------:R-:W-:Y:S01]  /*5f40*/  IADD3 R14, P1, PT, R219, R122, RZ ;  /* 0x0000007adb0e7210 */ /* 0x000fe20007f3e0ff */
[----:B------:R3:W-:Y:S01]  /*5f50*/  STL.64 [R1+0x48], R20 ;  /* 0x0000481401007387 */ /* 0x0007e20000100a00 */
[-C--:B------:R-:W-:Y:S01]  /*5f60*/  LEA.HI.X.SX32 R19, R217, R123.reuse, 0x1, P6 ;  /* 0x0000007bd9137211 */ /* 0x080fe200030f0eff */
[----:B-1----:R-:W-:Y:S01]  /*5f70*/  IMAD R217, R228, 0xf, RZ ;  /* 0x0000000fe4d97824 */ /* 0x002fe200078e02ff */
[----:B------:R-:W1:Y:S08]  /*5f80*/  LDC R238, c[0x0][0x3d8] ;  /* 0x0000f600ffee7b82 */ /* 0x000e700000000800 */
[----:B------:R-:W4:Y:S01]  /*5f90*/  LDC R228, c[0x0][0x3d8] ;  /* 0x0000f600ffe47b82 */ /* 0x000f220000000800 */
[----:B------:R-:W-:-:S02]  /*5fa0*/  LEA.HI.X.SX32 R17, R217, R123, 0x1, P3 ;  /* 0x0000007bd9117211 */ /* 0x000fc400018f0eff */
[----:B------:R-:W-:Y:S01]  /*5fb0*/  LEA.HI.X.SX32 R15, R220, R123, 0x1, P1 ;  /* 0x0000007bdc0f7211 */ /* 0x000fe200008f0eff */
[----:B------:R-:W-:Y:S04]  /*5fc0*/  STL.64 [R1+0x40], R18 ;  /* 0x0000401201007387 */ /* 0x000fe80000100a00 */
[----:B------:R-:W-:Y:S01]  /*5fd0*/  STL.64 [R1+0x380], R16 ;  /* 0x0003801001007387 */ /* 0x000fe20000100a00 */
[----:B--2---:R-:W-:Y:S01]  /*5fe0*/  IMAD R233, R233, 0x78, RZ ;  /* 0x00000078e9e97824 */ /* 0x004fe200078e02ff */
[----:B---3--:R-:W-:Y:S01]  /*5ff0*/  IADD3 R20, P5, PT, R218, R122, RZ ;  /* 0x0000007ada147210 */ /* 0x008fe20007fbe0ff */
[----:B0-----:R-:W-:Y:S01]  /*6000*/  IMAD R230, R230, 0x7a, RZ ;  /* 0x0000007ae6e67824 */ /* 0x001fe200078e02ff */
[----:B------:R0:W-:Y:S01]  /*6010*/  STL.64 [R1+0x308], R14 ;  /* 0x0003080e01007387 */ /* 0x0001e20000100a00 */
[----:B------:R-:W2:Y:S01]  /*6020*/  LDC R220, c[0x0][0x3d8] ;  /* 0x0000f600ffdc7b82 */ /* 0x000ea20000000800 */
[----:B----4-:R-:W-:-:S05]  /*6030*/  IMAD R228, R228, 0xf6, RZ ;  /* 0x000000f6e4e47824 */ /* 0x010fca00078e02ff */
[-C--:B0-----:R-:W-:Y:S02]  /*6040*/  IADD3 R14, P1, PT, R228, R122.reuse, RZ ;  /* 0x0000007ae40e7210 */ /* 0x081fe40007f3e0ff */
[----:B------:R-:W0:Y:S01]  /*6050*/  LDC R228, c[0x0][0x3d8] ;  /* 0x0000f600ffe47b82 */ /* 0x000e220000000800 */
[----:B------:R-:W-:-:S04]  /*6060*/  IADD3 R2, P2, PT, R233, R122, RZ ;  /* 0x0000007ae9027210 */ /* 0x000fc80007f5e0ff */
[----:B------:R-:W-:-:S03]  /*6070*/  LEA.HI.X.SX32 R3, R219, R123, 0x1, P2 ;  /* 0x0000007bdb037211 */ /* 0x000fc600010f0eff */
[----:B------:R-:W3:Y:S01]  /*6080*/  LDC R219, c[0x0][0x3d8] ;  /* 0x0000f600ffdb7b82 */ /* 0x000ee20000000800 */
[----:B0-----:R-:W-:-:S05]  /*6090*/  IMAD R228, R228, 0x79, RZ ;  /* 0x00000079e4e47824 */ /* 0x001fca00078e02ff */
[-C--:B------:R-:W-:Y:S02]  /*60a0*/  LEA.HI.X.SX32 R21, R228, R123.reuse, 0x1, P5 ;  /* 0x0000007be4157211 */ /* 0x080fe400028f0eff */
[----:B------:R-:W0:Y:S01]  /*60b0*/  LDC R228, c[0x0][0x3d8] ;  /* 0x0000f600ffe47b82 */ /* 0x000e220000000800 */
[----:B---3--:R-:W-:Y:S01]  /*60c0*/  IMAD R219, R219, 0x3d, RZ ;  /* 0x0000003ddbdb7824 */ /* 0x008fe200078e02ff */
[-C--:B------:R-:W-:Y:S01]  /*60d0*/  IADD3 R18, P6, PT, R230, R122.reuse, RZ ;  /* 0x0000007ae6127210 */ /* 0x080fe20007fde0ff */
[----:B-1----:R-:W-:Y:S01]  /*60e0*/  IMAD R238, R238, 0xf4, RZ ;  /* 0x000000f4eeee7824 */ /* 0x002fe200078e02ff */
[-C--:B------:R-:W-:Y:S02]  /*60f0*/  LEA.HI.X.SX32 R23, R233, R123.reuse, 0x1, P4 ;  /* 0x0000007be9177211 */ /* 0x080fe400020f0eff */
[-C--:B------:R-:W-:Y:S01]  /*6100*/  LEA.HI.X.SX32 R19, R219, R123.reuse, 0x1, P6 ;  /* 0x0000007bdb137211 */ /* 0x080fe200030f0eff */
[----:B------:R-:W-:Y:S01]  /*6110*/  STL.64 [R1+0x218], R2 ;  /* 0x0002180201007387 */ /* 0x000fe20000100a00 */
[----:B------:R-:W-:Y:S01]  /*6120*/  IADD3 R16, P3, PT, R238, R122, RZ ;  /* 0x0000007aee107210 */ /* 0x000fe20007f7e0ff */
[----:B------:R-:W1:Y:S02]  /*6130*/  LDC R219, c[0x0][0x3d8] ;  /* 0x0000f600ffdb7b82 */ /* 0x000e640000000800 */
[----:B------:R-:W-:Y:S04]  /*6140*/  STL.64 [R1+0x38], R22 ;  /* 0x0000381601007387 */ /* 0x000fe80000100a00 */
[----:B------:R-:W-:Y:S02]  /*6150*/  STL.64 [R1+0x30], R20 ;  /* 0x0000301401007387 */ /* 0x000fe40000100a00 */
[----:B------:R-:W3:Y:S02]  /*6160*/  LDC R238, c[0x0][0x3d8] ;  /* 0x0000f600ffee7b82 */ /* 0x000ee40000000800 */
[----:B------:R4:W-:Y:S01]  /*6170*/  STL.64 [R1+0x210], R18 ;  /* 0x0002101201007387 */ /* 0x0009e20000100a00 */
[----:B0-----:R-:W-:Y:S01]  /*6180*/  IMAD R228, R228, 0xfa, RZ ;  /* 0x000000fae4e47824 */ /* 0x001fe200078e02ff */
[----:B------:R-:W-:-:S04]  /*6190*/  LEA.HI.X.SX32 R17, R230, R123, 0x1, P3 ;  /* 0x0000007be6117211 */ /* 0x000fc800018f0eff */
[----:B------:R-:W0:Y:S01]  /*61a0*/  LDC R233, c[0x0][0x3d8] ;  /* 0x0000f600ffe97b82 */ /* 0x000e220000000800 */
[----:B----4-:R-:W-:-:S07]  /*61b0*/  IADD3 R18, P6, PT, R228, R122, RZ ;  /* 0x0000007ae4127210 */ /* 0x010fce0007fde0ff */
[----:B------:R-:W4:Y:S08]  /*61c0*/  LDC R228, c[0x0][0x3d8] ;  /* 0x0000f600ffe47b82 */ /* 0x000f300000000800 */
[----:B------:R-:W4:Y:S01]  /*61d0*/  LDC R230, c[0x0][0x3d8] ;  /* 0x0000f600ffe67b82 */ /* 0x000f220000000800 */
[----:B---3--:R-:W-:Y:S02]  /*61e0*/  IMAD R238, R238, 0x3e, RZ ;  /* 0x0000003eeeee7824 */ /* 0x008fe400078e02ff */
[----:B-1----:R-:W-:-:S03]  /*61f0*/  IMAD R219, R219, 0x7b, RZ ;  /* 0x0000007bdbdb7824 */ /* 0x002fc600078e02ff */
[-C--:B------:R-:W-:Y:S01]  /*6200*/  IADD3 R2, P2, PT, R238, R122.reuse, RZ ;  /* 0x0000007aee027210 */ /* 0x080fe20007f5e0ff */
[----:B--2---:R-:W-:Y:S01]  /*6210*/  IMAD R220, R220, 0x7c, RZ ;  /* 0x0000007cdcdc7824 */ /* 0x004fe200078e02ff */
[----:B------:R-:W-:Y:S01]  /*6220*/  LEA.HI.X.SX32 R15, R219, R123, 0x1, P1 ;  /* 0x0000007bdb0f7211 */ /* 0x000fe200008f0eff */
[----:B0-----:R-:W-:Y:S01]  /*6230*/  IMAD R217, R233, 0xf8, RZ ;  /* 0x000000f8e9d97824 */ /* 0x001fe200078e02ff */
[----:B------:R-:W-:Y:S01]  /*6240*/  STL.64 [R1+0x28], R16 ;  /* 0x0000281001007387 */ /* 0x000fe20000100a00 */
[----:B------:R-:W0:Y:S01]  /*6250*/  LDC R233, c[0x0][0x3d8] ;  /* 0x0000f600ffe97b82 */ /* 0x000e220000000800 */
[----:B----4-:R-:W-:Y:S01]  /*6260*/  IMAD R228, R228, 0x1f, RZ ;  /* 0x0000001fe4e47824 */ /* 0x010fe200078e02ff */
[----:B------:R-:W-:-:S04]  /*6270*/  IADD3 R22, P4, PT, R220, R122, RZ ;  /* 0x0000007adc167210 */ /* 0x000fc80007f9e0ff */
[-C--:B------:R-:W-:Y:S01]  /*6280*/  LEA.HI.X.SX32 R3, R228, R123.reuse, 0x1, P2 ;  /* 0x0000007be4037211 */ /* 0x080fe200010f0eff */
[----:B------:R-:W-:Y:S01]  /*6290*/  IMAD R230, R230, 0xfe, RZ ;  /* 0x000000fee6e67824 */ /* 0x000fe200078e02ff */
[----:B------:R-:W-:Y:S01]  /*62a0*/  STL.64 [R1+0x20], R14 ;  /* 0x0000200e01007387 */ /* 0x000fe20000100a00 */
[----:B------:R-:W1:Y:S03]  /*62b0*/  LDC R228, c[0x0][0x3d8] ;  /* 0x0000f600ffe47b82 */ /* 0x000e660000000800 */
[----:B------:R2:W-:Y:S01]  /*62c0*/  STL.64 [R1+0x300], R2 ;  /* 0x0003000201007387 */ /* 0x0005e20000100a00 */
[----:B------:R-:W-:-:S04]  /*62d0*/  LEA.HI.X.SX32 R23, R238, R123, 0x1, P4 ;  /* 0x0000007bee177211 */ /* 0x000fc800020f0eff */
[----:B------:R-:W3:Y:S01]  /*62e0*/  LDC R238, c[0x0][0x3d8] ;  /* 0x0000f600ffee7b82 */ /* 0x000ee20000000800 */
[----:B--2---:R-:W-:-:S07]  /*62f0*/  IADD3 R2, P2, PT, R230, R122, RZ ;  /* 0x0000007ae6027210 */ /* 0x004fce0007f5e0ff */
[----:B------:R-:W2:Y:S01]  /*6300*/  LDC R230, c[0x0][0x3d8] ;  /* 0x0000f600ffe67b82 */ /* 0x000ea20000000800 */
[----:B0-----:R-:W-:Y:S01]  /*6310*/  IMAD R233, R233, 0x7e, RZ ;  /* 0x0000007ee9e97824 */ /* 0x001fe200078e02ff */
[-C--:B------:R-:W-:Y:S02]  /*6320*/  IADD3 R20, P5, PT, R217, R122.reuse, RZ ;  /* 0x0000007ad9147210 */ /* 0x080fe40007fbe0ff */
[-C--:B------:R-:W-:Y:S01]  /*6330*/  IADD3 R14, P1, PT, R242, R122.reuse, RZ ;  /* 0x0000007af20e7210 */ /* 0x080fe20007f3e0ff */
[----:B-1----:R-:W-:Y:S01]  /*6340*/  IMAD R228, R228, 0x7d, RZ ;  /* 0x0000007de4e47824 */ /* 0x002fe200078e02ff */
[C---:B------:R-:W-:Y:S02]  /*6350*/  IADD3 R16, P3, PT, R233.reuse, R122, RZ ;  /* 0x0000007ae9107210 */ /* 0x040fe40007f7e0ff */
[-C--:B------:R-:W-:Y:S02]  /*6360*/  LEA.HI.X.SX32 R21, R220, R123.reuse, 0x1, P5 ;  /* 0x0000007bdc157211 */ /* 0x080fe400028f0eff */
[-C--:B------:R-:W-:Y:S01]  /*6370*/  LEA.HI.X.SX32 R19, R228, R123.reuse, 0x1, P6 ;  /* 0x0000007be4137211 */ /* 0x080fe200030f0eff */
[----:B---3--:R-:W-:Y:S01]  /*6380*/  IMAD R238, R238, 0x7f, RZ ;  /* 0x0000007feeee7824 */ /* 0x008fe200078e02ff */
[----:B------:R-:W-:Y:S01]  /*6390*/  LEA.HI.X.SX32 R15, R233, R123, 0x1, P1 ;  /* 0x0000007be90f7211 */ /* 0x000fe200008f0eff */
[----:B------:R0:W-:Y:S01]  /*63a0*/  STL.64 [R1+0x208], R22 ;  /* 0x0002081601007387 */ /* 0x0001e20000100a00 */
[----:B--2---:R-:W-:-:S02]  /*63b0*/  IMAD R230, R230, 0x3f, RZ ;  /* 0x0000003fe6e67824 */ /* 0x004fc400078e02ff */
[-C--:B------:R-:W-:Y:S01]  /*63c0*/  LEA.HI.X.SX32 R3, R238, R123.reuse, 0x1, P2 ;  /* 0x0000007bee037211 */ /* 0x080fe200010f0eff */
[----:B------:R0:W-:Y:S02]  /*63d0*/  STL.64 [R1+0x18], R20 ;  /* 0x0000181401007387 */ /* 0x0001e40000100a00 */
[----:B------:R-:W-:Y:S02]  /*63e0*/  LEA.HI.X.SX32 R17, R230, R123, 0x1, P3 ;  /* 0x0000007be6117211 */ /* 0x000fe400018f0eff */
[----:B------:R0:W-:Y:S04]  /*63f0*/  STL.64 [R1+0x10], R18 ;  /* 0x0000101201007387 */ /* 0x0001e80000100a00 */
[----:B------:R0:W-:Y:S04]  /*6400*/  STL.64 [R1+0x200], R16 ;  /* 0x0002001001007387 */ /* 0x0001e80000100a00 */
[----:B------:R0:W-:Y:S04]  /*6410*/  STL.64 [R1+0x8], R14 ;  /* 0x0000080e01007387 */ /* 0x0001e80000100a00 */
[----:B------:R0:W-:Y:S01]  /*6420*/  STL.64 [R1], R2 ;  /* 0x0000000201007387 */ /* 0x0001e20000100a00 */
        /* <DEDUP_REMOVED lines=15> */
[----:B------:R-:W-:Y:S01]  /*6520*/  MOV R148, 0x3f800000 ;  /* 0x3f80000000947802 */ /* 0x000fe20000000f00 */
[----:B------:R-:W-:Y:S01]  /*6530*/  IMAD.MOV.U32 R149, RZ, RZ, 0x3f800000 ;  /* 0x3f800000ff957424 */ /* 0x000fe200078e00ff */
[----:B------:R-:W-:Y:S02]  /*6540*/  MOV R152, 0x3f800000 ;  /* 0x3f80000000987802 */ /* 0x000fe40000000f00 */
[----:B0-----:R-:W-:-:S07]  /*6550*/  MOV R153, 0x3f800000 ;  /* 0x3f80000000997802 */ /* 0x001fce0000000f00 */
.L_x_1:
[----:B------:R-:W2:Y:S04]  /*6560*/  LDL.64 R22, [R1+0x778] ;  /* 0x0007780001167983 */ /* 0x000ea80000100a00 */
[----:B------:R-:W3:Y:S04]  /*6570*/  LDL.64 R2, [R1+0x770] ;  /* 0x0007700001027983 */ /* 0x000ee80000100a00 */
[----:B------:R-:W4:Y:S04]  /*6580*/  LDL.64 R24, [R1+0x758] ;  /* 0x0007580001187983 */ /* 0x000f280000100a00 */
[----:B------:R-:W4:Y:S04]  /*6590*/  LDL.64 R32, [R1+0x768] ;  /* 0x0007680001207983 */ /* 0x000f280000100a00 */
[----:B------:R-:W4:Y:S04]  /*65a0*/  LDL.64 R30, [R1+0x750] ;  /* 0x00075000011e7983 */ /* 0x000f280000100a00 */
[----:B------:R-:W4:Y:S04]  /*65b0*/  LDL.64 R34, [R1+0x738] ;  /* 0x0007380001227983 */ /* 0x000f280000100a00 */
[----:B------:R-:W4:Y:S04]  /*65c0*/  LDL.64 R20, [R1+0x740] ;  /* 0x0007400001147983 */ /* 0x000f280000100a00 */
[----:B------:R-:W4:Y:S01]  /*65d0*/  LDL.64 R42, [R1+0x728] ;  /* 0x00072800012a7983 */ /* 0x000f220000100a00 */
[C---:B------:R-:W-:Y:S01]  /*65e0*/  IMAD.WIDE R14, R10.reuse, 0x2, R120 ;  /* 0x000000020a0e7825 */ /* 0x040fe200078e0278 */
[----:B------:R-:W0:Y:S02]  /*65f0*/  LDC R144, c[0x0][0x3c4] ;  /* 0x0000f100ff907b82 */ /* 0x000e240000000800 */
[----:B------:R-:W4:Y:S04]  /*6600*/  LDL.64 R18, [R1+0x748] ;  /* 0x0007480001127983 */ /* 0x000f280000100a00 */
[----:B------:R-:W4:Y:S04]  /*6610*/  LDL.64 R26, [R1+0x720] ;  /* 0x00072000011a7983 */ /* 0x000f280000100a00 */
[----:B------:R-:W4:Y:S04]  /*6620*/  LDL.64 R16, [R1+0x730] ;  /* 0x0007300001107983 */ /* 0x000f280000100a00 */
[----:B------:R4:W4:Y:S04]  /*6630*/  LDG.E.U16 R89, desc[UR10][R14.64] ;  /* 0x0000000a0e597981 */ /* 0x000928000c1e1500 */
[----:B------:R-:W4:Y:S04]  /*6640*/  LDL.64 R36, [R1+0x6f8] ;  /* 0x0006f80001247983 */ /* 0x000f280000100a00 */
        /* <DEDUP_REMOVED lines=53> */
[----:B------:R-:W4:Y:S01]  /*69a0*/  LDL.64 R238, [R1+0x1a0] ;  /* 0x0001a00001ee7983 */ /* 0x000f220000100a00 */
[----:B--2---:R-:W-:-:S03]  /*69b0*/  IMAD.WIDE R92, R10, 0x2, R22 ;  /* 0x000000020a5c7825 */ /* 0x004fc600078e0216 */
[----:B------:R-:W2:Y:S01]  /*69c0*/  LDL.64 R22, [R1+0x710] ;  /* 0x0007100001167983 */ /* 0x000ea20000100a00 */
[----:B---3--:R-:W-:-:S03]  /*69d0*/  IMAD.WIDE R2, R10, 0x2, R2 ;  /* 0x000000020a027825 */ /* 0x008fc600078e0202 */
[----:B------:R-:W3:Y:S04]  /*69e0*/  LDG.E.U16 R92, desc[UR10][R92.64] ;  /* 0x0000000a5c5c7981 */ /* 0x000ee8000c1e1500 */
[----:B------:R1:W3:Y:S01]  /*69f0*/  LDG.E.U16 R41, desc[UR10][R2.64] ;  /* 0x0000000a02297981 */ /* 0x0002e2000c1e1500 */
[----:B----4-:R-:W-:-:S03]  /*6a00*/  IMAD.WIDE R14, R10, 0x2, R32 ;  /* 0x000000020a0e7825 */ /* 0x010fc600078e0220 */
[----:B------:R-:W4:Y:S01]  /*6a10*/  LDL.64 R32, [R1+0x6f0] ;  /* 0x0006f00001207983 */ /* 0x000f220000100a00 */
[----:B------:R-:W-:-:S03]  /*6a20*/  IMAD.WIDE R94, R10, 0x2, R30 ;  /* 0x000000020a5e7825 */ /* 0x000fc600078e021e */
[----:B------:R-:W3:Y:S01]  /*6a30*/  LDL.64 R30, [R1+0x6e8] ;  /* 0x0006e800011e7983 */ /* 0x000ee20000100a00 */
[----:B-1----:R-:W-:-:S03]  /*6a40*/  IMAD.WIDE R2, R10, 0x2, R24 ;  /* 0x000000020a027825 */ /* 0x002fc600078e0218 */
[----:B------:R-:W3:Y:S01]  /*6a50*/  LDL.64 R24, [R1+0x700] ;  /* 0x0007000001187983 */ /* 0x000ee20000100a00 */
[----:B------:R-:W-:-:S03]  /*6a60*/  IMAD.WIDE R110, R10, 0x2, R34 ;  /* 0x000000020a6e7825 */ /* 0x000fc600078e0222 */
[----:B------:R-:W3:Y:S01]  /*6a70*/  LDL.64 R34, [R1+0x6d8] ;  /* 0x0006d80001227983 */ /* 0x000ee20000100a00 */
[----:B------:R-:W-:-:S03]  /*6a80*/  IMAD.WIDE R20, R10, 0x2, R20 ;  /* 0x000000020a147825 */ /* 0x000fc600078e0214 */
[----:B------:R1:W3:Y:S01]  /*6a90*/  LDG.E.U16 R39, desc[UR10][R14.64] ;  /* 0x0000000a0e277981 */ /* 0x0002e2000c1e1500 */
[----:B------:R-:W-:-:S03]  /*6aa0*/  IMAD.WIDE R112, R10, 0x2, R18 ;  /* 0x000000020a707825 */ /* 0x000fc600078e0212 */
[----:B------:R0:W3:Y:S04]  /*6ab0*/  LDG.E.U16 R19, desc[UR10][R2.64] ;  /* 0x0000000a02137981 */ /* 0x0000e8000c1e1500 */
[----:B------:R-:W3:Y:S01]  /*6ac0*/  LDG.E.U16 R94, desc[UR10][R94.64] ;  /* 0x0000000a5e5e7981 */ /* 0x000ee2000c1e1500 */
[----:B-1----:R-:W-:-:S03]  /*6ad0*/  IMAD.WIDE R14, R10, 0x2, R42 ;  /* 0x000000020a0e7825 */ /* 0x002fc600078e022a */
[----:B------:R-:W3:Y:S01]  /*6ae0*/  LDG.E.U16 R43, desc[UR10][R20.64] ;  /* 0x0000000a142b7981 */ /* 0x000ee2000c1e1500 */
[----:B0-----:R-:W-:-:S03]  /*6af0*/  IMAD.WIDE R2, R10, 0x2, R26 ;  /* 0x000000020a027825 */ /* 0x001fc600078e021a */
[----:B------:R-:W3:Y:S01]  /*6b00*/  LDG.E.U16 R27, desc[UR10][R14.64] ;  /* 0x0000000a0e1b7981 */ /* 0x000ee2000c1e1500 */
[----:B------:R-:W-:-:S03]  /*6b10*/  IMAD.WIDE R16, R10, 0x2, R16 ;  /* 0x000000020a107825 */ /* 0x000fc600078e0210 */
[----:B------:R0:W3:Y:S04]  /*6b20*/  LDG.E.U16 R18, desc[UR10][R2.64] ;  /* 0x0000000a02127981 */ /* 0x0000e8000c1e1500 */
[----:B------:R-:W3:Y:S04]  /*6b30*/  LDL.64 R20, [R1+0x6b8] ;  /* 0x0006b80001147983 */ /* 0x000ee80000100a00 */
[----:B------:R-:W3:Y:S01]  /*6b40*/  LDG.E.U16 R38, desc[UR10][R16.64] ;  /* 0x0000000a10267981 */ /* 0x000ee2000c1e1500 */
[----:B0-----:R-:W-:-:S03]  /*6b50*/  IMAD.WIDE R2, R10, 0x2, R36 ;  /* 0x000000020a027825 */ /* 0x001fc600078e0224 */
[----:B------:R-:W3:Y:S04]  /*6b60*/  LDG.E.U16 R112, desc[UR10][R112.64] ;  /* 0x0000000a70707981 */ /* 0x000ee8000c1e1500 */
[----:B------:R0:W3:Y:S01]  /*6b70*/  LDG.E.U16 R37, desc[UR10][R2.64] ;  /* 0x0000000a02257981 */ /* 0x0000e2000c1e1500 */
[----:B------:R-:W-:Y:S01]  /*6b80*/  IMAD.WIDE R46, R10, 0x2, R46 ;  /* 0x000000020a2e7825 */ /* 0x000fe200078e022e */
[----:B------:R-:W-:Y:S02]  /*6b90*/  LEA R126, R144, R120, 0x5 ;  /* 0x00000078907e7211 */ /* 0x000fe400078e28ff */
[----:B------:R-:W3:Y:S04]  /*6ba0*/  LDG.E.U16 R110, desc[UR10][R110.64] ;  /* 0x0000000a6e6e7981 */ /* 0x000ee8000c1e1500 */
[----:B------:R-:W3:Y:S01]  /*6bb0*/  LDG.E.U16 R46, desc[UR10][R46.64] ;  /* 0x0000000a2e2e7981 */ /* 0x000ee2000c1e1500 */
[----:B0-----:R-:W-:-:S04]  /*6bc0*/  IMAD.WIDE R2, R10, 0x2, R54 ;  /* 0x000000020a027825 */ /* 0x001fc800078e0236 */
[C---:B------:R-:W-:Y:S02]  /*6bd0*/  IMAD.WIDE R54, R10.reuse, 0x2, R48 ;  /* 0x000000020a367825 */ /* 0x040fe400078e0230 */
[----:B------:R-:W3:Y:S04]  /*6be0*/  LDL.64 R48, [R1+0x660] ;  /* 0x0006600001307983 */ /* 0x000ee80000100a00 */
[----:B------:R-:W3:Y:S04]  /*6bf0*/  LDG.E.U16 R47, desc[UR10][R2.64] ;  /* 0x0000000a022f7981 */ /* 0x000ee8000c1e1500 */
[----:B------:R-:W3:Y:S01]  /*6c00*/  LDG.E.U16 R54, desc[UR10][R54.64] ;  /* 0x0000000a36367981 */ /* 0x000ee2000c1e1500 */
[----:B--2---:R-:W-:-:S03]  /*6c10*/  IMAD.WIDE R98, R10, 0x2, R22 ;  /* 0x000000020a627825 */ /* 0x004fc600078e0216 */
[----:B------:R-:W2:Y:S01]  /*6c20*/  LDL.64 R22, [R1+0x6c0] ;  /* 0x0006c00001167983 */ /* 0x000ea20000100a00 */
[----:B------:R-:W-:-:S03]  /*6c30*/  IMAD.WIDE R118, R10, 0x2, R118 ;  /* 0x000000020a767825 */ /* 0x000fc600078e0276 */
[----:B------:R-:W2:Y:S04]  /*6c40*/  LDG.E.U16 R98, desc[UR10][R98.64] ;  /* 0x0000000a62627981 */ /* 0x000ea8000c1e1500 */
[----:B------:R-:W2:Y:S01]  /*6c50*/  LDG.E.U16 R118, desc[UR10][R118.64] ;  /* 0x0000000a76767981 */ /* 0x000ea2000c1e1500 */
[----:B----4-:R-:W-:-:S03]  /*6c60*/  IMAD.WIDE R16, R10, 0x2, R32 ;  /* 0x000000020a107825 */ /* 0x010fc600078e0220 */
[----:B------:R-:W4:Y:S04]  /*6c70*/  LDL.64 R32, [R1+0x6a0] ;  /* 0x0006a00001207983 */ /* 0x000f280000100a00 */
[----:B------:R-:W4:Y:S01]  /*6c80*/  LDG.E.U16 R26, desc[UR10][R16.64] ;  /* 0x0000000a101a7981 */ /* 0x000f22000c1e1500 */
[----:B---3--:R-:W-:-:S03]  /*6c90*/  IMAD.WIDE R14, R10, 0x2, R24 ;  /* 0x000000020a0e7825 */ /* 0x008fc600078e0218 */
[----:B------:R-:W3:Y:S01]  /*6ca0*/  LDL.64 R24, [R1+0x6a8] ;  /* 0x0006a80001187983 */ /* 0x000ee20000100a00 */
[----:B------:R-:W-:-:S03]  /*6cb0*/  IMAD.WIDE R96, R10, 0x2, R34 ;  /* 0x000000020a607825 */ /* 0x000fc600078e0222 */
[----:B------:R0:W4:Y:S04]  /*6cc0*/  LDG.E.U16 R109, desc[UR10][R14.64] ;  /* 0x0000000a0e6d7981 */ /* 0x000128000c1e1500 */
[----:B------:R-:W4:Y:S04]  /*6cd0*/  LDL.64 R34, [R1+0x680] ;  /* 0x0006800001227983 */ /* 0x000f280000100a00 */
[----:B------:R-:W4:Y:S01]  /*6ce0*/  LDG.E.U16 R96, desc[UR10][R96.64] ;  /* 0x0000000a60607981 */ /* 0x000f22000c1e1500 */
[----:B0-----:R-:W-:-:S03]  /*6cf0*/  IMAD.WIDE R14, R10, 0x2, R30 ;  /* 0x000000020a0e7825 */ /* 0x001fc600078e021e */
[----:B------:R-:W4:Y:S04]  /*6d00*/  LDL.64 R30, [R1+0x698] ;  /* 0x00069800011e7983 */ /* 0x000f280000100a00 */
[----:B------:R0:W4:Y:S02]  /*6d10*/  LDG.E.U16 R17, desc[UR10][R14.64] ;  /* 0x0000000a0e117981 */ /* 0x000124000c1e1500 */
[C---:B0-----:R-:W-:Y:S02]  /*6d20*/  IMAD.WIDE R14, R10.reuse, 0x2, R52 ;  /* 0x000000020a0e7825 */ /* 0x041fe400078e0234 */
[----:B------:R-:W4:Y:S02]  /*6d30*/  LDL.64 R52, [R1+0x640] ;  /* 0x0006400001347983 */ /* 0x000f240000100a00 */
[----:B------:R-:W-:-:S05]  /*6d40*/  IMAD.WIDE R20, R10, 0x2, R20 ;  /* 0x000000020a147825 */ /* 0x000fca00078e0214 */
[----:B------:R0:W4:Y:S02]  /*6d50*/  LDG.E.U16 R36, desc[UR10][R20.64] ;  /* 0x0000000a14247981 */ /* 0x000124000c1e1500 */
[----:B0-----:R-:W-:-:S05]  /*6d60*/  IMAD.WIDE R20, R10, 0x2, R90 ;  /* 0x000000020a147825 */ /* 0x001fca00078e025a */
[----:B------:R-:W4:Y:S01]  /*6d70*/  LDG.E.U16 R107, desc[UR10][R20.64] ;  /* 0x0000000a146b7981 */ /* 0x000f22000c1e1500 */
[----:B--2---:R-:W-:-:S05]  /*6d80*/  IMAD.WIDE R22, R10, 0x2, R22 ;  /* 0x000000020a167825 */ /* 0x004fca00078e0216 */
[----:B------:R0:W2:Y:S02]  /*6d90*/  LDG.E.U16 R108, desc[UR10][R22.64] ;  /* 0x0000000a166c7981 */ /* 0x0000a4000c1e1500 */
[C---:B0-----:R-:W-:Y:S02]  /*6da0*/  IMAD.WIDE R22, R10.reuse, 0x2, R102 ;  /* 0x000000020a167825 */ /* 0x041fe400078e0266 */
[----:B------:R-:W2:Y:S02]  /*6db0*/  LDL.64 R102, [R1+0x630] ;  /* 0x0006300001667983 */ /* 0x000ea40000100a00 */
[C---:B---3--:R-:W-:Y:S02]  /*6dc0*/  IMAD.WIDE R2, R10.reuse, 0x2, R24 ;  /* 0x000000020a027825 */ /* 0x048fe400078e0218 */
[----:B------:R0:W3:Y:S04]  /*6dd0*/  LDG.E.U16 R90, desc[UR10][R22.64] ;  /* 0x0000000a165a7981 */ /* 0x0000e8000c1e1500 */
[----:B------:R-:W3:Y:S01]  /*6de0*/  LDG.E.U16 R25, desc[UR10][R14.64] ;  /* 0x0000000a0e197981 */ /* 0x000ee2000c1e1500 */
[----:B0-----:R-:W-:-:S03]  /*6df0*/  IMAD.WIDE R22, R10, 0x2, R104 ;  /* 0x000000020a167825 */ /* 0x001fc600078e0268 */
[----:B------:R-:W3:Y:S04]  /*6e00*/  LDL.64 R104, [R1+0x610] ;  /* 0x0006100001687983 */ /* 0x000ee80000100a00 */
[----:B------:R0:W3:Y:S01]  /*6e10*/  LDG.E.U16 R15, desc[UR10][R2.64] ;  /* 0x0000000a020f7981 */ /* 0x0000e2000c1e1500 */
[----:B----4-:R-:W-:-:S03]  /*6e20*/  IMAD.WIDE R32, R10, 0x2, R32 ;  /* 0x000000020a207825 */ /* 0x010fc600078e0220 */
[----:B------:R1:W4:Y:S01]  /*6e30*/  LDG.E.U16 R14, desc[UR10][R22.64] ;  /* 0x0000000a160e7981 */ /* 0x000322000c1e1500 */
[----:B------:R-:W-:-:S03]  /*6e40*/  IMAD.WIDE R30, R10, 0x2, R30 ;  /* 0x000000020a1e7825 */ /* 0x000fc600078e021e */
[----:B------:R1:W4:Y:S01]  /*6e50*/  LDG.E.U16 R93, desc[UR10][R32.64] ;  /* 0x0000000a205d7981 */ /* 0x000322000c1e1500 */
[----:B0-----:R-:W-:-:S03]  /*6e60*/  IMAD.WIDE R2, R10, 0x2, R34 ;  /* 0x000000020a027825 */ /* 0x001fc600078e0222 */
[----:B------:R-:W4:Y:S01]  /*6e70*/  LDG.E.U16 R91, desc[UR10][R30.64] ;  /* 0x0000000a1e5b7981 */ /* 0x000f22000c1e1500 */
[----:B-1----:R-:W-:-:S03]  /*6e80*/  IMAD.WIDE R22, R10, 0x2, R52 ;  /* 0x000000020a167825 */ /* 0x002fc600078e0234 */
[----:B------:R0:W4:Y:S04]  /*6e90*/  LDG.E.U16 R35, desc[UR10][R2.64] ;  /* 0x0000000a02237981 */ /* 0x000128000c1e1500 */
[----:B------:R-:W4:Y:S01]  /*6ea0*/  LDL.64 R52, [R1+0x5f8] ;  /* 0x0005f80001347983 */ /* 0x000f220000100a00 */
[----:B------:R-:W-:-:S03]  /*6eb0*/  IMAD.WIDE R32, R10, 0x2, R156 ;  /* 0x000000020a207825 */ /* 0x000fc600078e029c */
[----:B------:R-:W4:Y:S01]  /*6ec0*/  LDL.64 R156, [R1+0x5d0] ;  /* 0x0005d000019c7983 */ /* 0x000f220000100a00 */
[----:B0-----:R-:W-:-:S03]  /*6ed0*/  IMAD.WIDE R2, R10, 0x2, R48 ;  /* 0x000000020a027825 */ /* 0x001fc600078e0230 */
[----:B------:R-:W4:Y:S01]  /*6ee0*/  LDL.64 R48, [R1+0x608] ;  /* 0x0006080001307983 */ /* 0x000f220000100a00 */
[----:B------:R-:W-:-:S03]  /*6ef0*/  IMAD.WIDE R30, R10, 0x2, R114 ;  /* 0x000000020a1e7825 */ /* 0x000fc600078e0272 */
[----:B------:R-:W4:Y:S04]  /*6f00*/  LDG.E.U16 R97, desc[UR10][R2.64] ;  /* 0x0000000a02617981 */ /* 0x000f28000c1e1500 */
[----:B------:R0:W4:Y:S01]  /*6f10*/  LDG.E.U16 R24, desc[UR10][R30.64] ;  /* 0x0000000a1e187981 */ /* 0x000122000c1e1500 */
[----:B------:R-:W-:-:S03]  /*6f20*/  IMAD.WIDE R20, R10, 0x2, R100 ;  /* 0x000000020a147825 */ /* 0x000fc600078e0264 */
[----:B------:R-:W4:Y:S04]  /*6f30*/  LDG.E.U16 R34, desc[UR10][R22.64] ;  /* 0x0000000a16227981 */ /* 0x000f28000c1e1500 */
[----:B------:R1:W4:Y:S01]  /*6f40*/  LDG.E.U16 R42, desc[UR10][R20.64] ;  /* 0x0000000a142a7981 */ /* 0x000322000c1e1500 */
[----:B0-----:R-:W-:-:S03]  /*6f50*/  IMAD.WIDE R30, R10, 0x2, R154 ;  /* 0x000000020a1e7825 */ /* 0x001fc600078e029a */
[----:B------:R-:W4:Y:S04]  /*6f60*/  LDL.64 R154, [R1+0x5c8] ;  /* 0x0005c800019a7983 */ /* 0x000f280000100a00 */
[----:B------:R0:W4:Y:S01]  /*6f70*/  LDG.E.U16 R106, desc[UR10][R30.64] ;  /* 0x0000000a1e6a7981 */ /* 0x000122000c1e1500 */
[----:B-1----:R-:W-:-:S03]  /*6f80*/  IMAD.WIDE R20, R10, 0x2, R150 ;  /* 0x000000020a147825 */ /* 0x002fc600078e0296 */
[----:B------:R-:W4:Y:S04]  /*6f90*/  LDL.64 R150, [R1+0x5c0] ;  /* 0x0005c00001967983 */ /* 0x000f280000100a00 */
[----:B------:R3:W4:Y:S01]  /*6fa0*/  LDG.E.U16 R23, desc[UR10][R20.64] ;  /* 0x0000000a14177981 */ /* 0x000722000c1e1500 */
[----:B0-----:R-:W-:-:S03]  /*6fb0*/  IMAD.WIDE R30, R10, 0x2, R116 ;  /* 0x000000020a1e7825 */ /* 0x001fc600078e0274 */
[----:B------:R-:W4:Y:S01]  /*6fc0*/  LDL.64 R116, [R1+0x5a8] ;  /* 0x0005a80001747983 */ /* 0x000f220000100a00 */
[----:B------:R-:W-:-:S03]  /*6fd0*/  IMAD.WIDE R50, R10, 0x2, R50 ;  /* 0x000000020a327825 */ /* 0x000fc600078e0232 */
[----:B------:R-:W4:Y:S04]  /*6fe0*/  LDL.64 R100, [R1+0x620] ;  /* 0x0006200001647983 */ /* 0x000f280000100a00 */
[----:B------:R-:W4:Y:S01]  /*6ff0*/  LDG.E.U16 R50, desc[UR10][R50.64] ;  /* 0x0000000a32327981 */ /* 0x000f22000c1e1500 */
[----:B------:R-:W-:-:S03]  /*7000*/  IMAD.WIDE R44, R10, 0x2, R44 ;  /* 0x000000020a2c7825 */ /* 0x000fc600078e022c */
[----:B------:R-:W4:Y:S04]  /*7010*/  LDL.64 R114, [R1+0x618] ;  /* 0x0006180001727983 */ /* 0x000f280000100a00 */
[----:B------:R-:W4:Y:S04]  /*7020*/  LDG.E.U16 R95, desc[UR10][R32.64] ;  /* 0x0000000a205f7981 */ /* 0x000f28000c1e1500 */
[----:B------:R-:W4:Y:S01]  /*7030*/  LDG.E.U16 R44, desc[UR10][R44.64] ;  /* 0x0000000a2c2c7981 */ /* 0x000f22000c1e1500 */
[----:B--2---:R-:W-:-:S03]  /*7040*/  IMAD.WIDE R2, R10, 0x2, R102 ;  /* 0x000000020a027825 */ /* 0x004fc600078e0266 */
[----:B------:R-:W2:Y:S04]  /*7050*/  LDL.64 R102, [R1+0x5d8] ;  /* 0x0005d80001667983 */ /* 0x000ea80000100a00 */
[----:B------:R-:W2:Y:S01]  /*7060*/  LDG.E.U16 R13, desc[UR10][R2.64] ;  /* 0x0000000a020d7981 */ /* 0x000ea2000c1e1500 */
[----:B---3--:R-:W-:-:S05]  /*7070*/  IMAD.WIDE R20, R10, 0x2, R104 ;  /* 0x000000020a147825 */ /* 0x008fca00078e0268 */
[----:B------:R0:W3:Y:S02]  /*7080*/  LDG.E.U16 R162, desc[UR10][R20.64] ;  /* 0x0000000a14a27981 */ /* 0x0000e4000c1e1500 */
[C---:B0-----:R-:W-:Y:S02]  /*7090*/  IMAD.WIDE R20, R10.reuse, 0x2, R168 ;  /* 0x000000020a147825 */ /* 0x041fe400078e02a8 */
[----:B------:R-:W2:Y:S04]  /*70a0*/  LDL.64 R168, [R1+0x588] ;  /* 0x0005880001a87983 */ /* 0x000ea80000100a00 */
[----:B------:R-:W3:Y:S01]  /*70b0*/  LDG.E.U16 R51, desc[UR10][R20.64] ;  /* 0x0000000a14337981 */ /* 0x000ee2000c1e1500 */
[----:B----4-:R-:W-:-:S05]  /*70c0*/  IMAD.WIDE R52, R10, 0x2, R52 ;  /* 0x000000020a347825 */ /* 0x010fca00078e0234 */
[----:B------:R0:W4:Y:S01]  /*70d0*/  LDG.E.U16 R22, desc[UR10][R52.64] ;  /* 0x0000000a34167981 */ /* 0x000122000c1e1500 */
[----:B------:R-:W-:-:S03]  /*70e0*/  IMAD.WIDE R2, R10, 0x2, R48 ;  /* 0x000000020a027825 */ /* 0x000fc600078e0230 */
[----:B------:R1:W3:Y:S04]  /*70f0*/  LDG.E.U16 R49, desc[UR10][R30.64] ;  /* 0x0000000a1e317981 */ /* 0x0002e8000c1e1500 */
[----:B------:R1:W3:Y:S01]  /*7100*/  LDG.E.U16 R105, desc[UR10][R2.64] ;  /* 0x0000000a02697981 */ /* 0x0002e2000c1e1500 */
[----:B0-----:R-:W-:-:S03]  /*7110*/  IMAD.WIDE R52, R10, 0x2, R156 ;  /* 0x000000020a347825 */ /* 0x001fc600078e029c */
[----:B------:R-:W3:Y:S01]  /*7120*/  LDL.64 R156, [R1+0x580] ;  /* 0x00058000019c7983 */ /* 0x000ee20000100a00 */
[----:B-1----:R-:W-:-:S03]  /*7130*/  IMAD.WIDE R30, R10, 0x2, R170 ;  /* 0x000000020a1e7825 */ /* 0x002fc600078e02aa */
[----:B------:R0:W3:Y:S01]  /*7140*/  LDG.E.U16 R119, desc[UR10][R52.64] ;  /* 0x0000000a34777981 */ /* 0x0000e2000c1e1500 */
[----:B------:R-:W-:-:S03]  /*7150*/  IMAD.WIDE R2, R10, 0x2, R166 ;  /* 0x000000020a027825 */ /* 0x000fc600078e02a6 */
[----:B------:R-:W3:Y:S04]  /*7160*/  LDL.64 R166, [R1+0x570] ;  /* 0x0005700001a67983 */ /* 0x000ee80000100a00 */
[----:B------:R1:W4:Y:S01]  /*7170*/  LDG.E.U16 R4, desc[UR10][R30.64] ;  /* 0x0000000a1e047981 */ /* 0x000322000c1e1500 */
[----:B0-----:R-:W-:-:S03]  /*7180*/  IMAD.WIDE R52, R10, 0x2, R160 ;  /* 0x000000020a347825 */ /* 0x001fc600078e02a0 */
[----:B------:R-:W4:Y:S01]  /*7190*/  LDL.64 R160, [R1+0x560] ;  /* 0x0005600001a07983 */ /* 0x000f220000100a00 */
[----:B------:R-:W-:-:S03]  /*71a0*/  IMAD.WIDE R20, R10, 0x2, R150 ;  /* 0x000000020a147825 */ /* 0x000fc600078e0296 */
[----:B------:R-:W4:Y:S01]  /*71b0*/  LDL.64 R170, [R1+0x590] ;  /* 0x0005900001aa7983 */ /* 0x000f220000100a00 */
[----:B-1----:R-:W-:-:S03]  /*71c0*/  IMAD.WIDE R30, R10, 0x2, R154 ;  /* 0x000000020a1e7825 */ /* 0x002fc600078e029a */
[----:B------:R-:W4:Y:S04]  /*71d0*/  LDL.64 R154, [R1+0x578] ;  /* 0x00057800019a7983 */ /* 0x000f280000100a00 */
[----:B------:R-:W4:Y:S01]  /*71e0*/  LDL.64 R150, [R1+0x568] ;  /* 0x0005680001967983 */ /* 0x000f220000100a00 */
[----:B------:R-:W-:-:S03]  /*71f0*/  IMAD.WIDE R116, R10, 0x2, R116 ;  /* 0x000000020a747825 */ /* 0x000fc600078e0274 */
[----:B------:R0:W4:Y:S01]  /*7200*/  LDG.E.U16 R104, desc[UR10][R30.64] ;  /* 0x0000000a1e687981 */ /* 0x000122000c1e1500 */
[----:B------:R-:W-:-:S03]  /*7210*/  IMAD.WIDE R32, R10, 0x2, R176 ;  /* 0x000000020a207825 */ /* 0x000fc600078e02b0 */
[----:B------:R1:W4:Y:S04]  /*7220*/  LDG.E.U16 R48, desc[UR10][R2.64] ;  /* 0x0000000a02307981 */ /* 0x000328000c1e1500 */
[----:B------:R-:W4:Y:S01]  /*7230*/  LDL.64 R176, [R1+0x518] ;  /* 0x0005180001b07983 */ /* 0x000f220000100a00 */
[----:B0-----:R-:W-:-:S03]  /*7240*/  IMAD.WIDE R30, R10, 0x2, R158 ;  /* 0x000000020a1e7825 */ /* 0x001fc600078e029e */
[----:B------:R-:W4:Y:S01]  /*7250*/  LDL.64 R158, [R1+0x558] ;  /* 0x00055800019e7983 */ /* 0x000f220000100a00 */
[----:B-1----:R-:W-:-:S03]  /*7260*/  IMAD.WIDE R2, R10, 0x2, R174 ;  /* 0x000000020a027825 */ /* 0x002fc600078e02ae */
[----:B------:R-:W4:Y:S04]  /*7270*/  LDG.E.U16 R45, desc[UR10][R52.64] ;  /* 0x0000000a342d7981 */ /* 0x000f28000c1e1500 */
[----:B------:R-:W4:Y:S04]  /*7280*/  LDL.64 R174, [R1+0x510] ;  /* 0x0005100001ae7983 */ /* 0x000f280000100a00 */
[----:B------:R-:W4:Y:S04]  /*7290*/  LDG.E.U16 R99, desc[UR10][R116.64] ;  /* 0x0000000a74637981 */ /* 0x000f28000c1e1500 */
[----:B------:R-:W4:Y:S04]  /*72a0*/  LDG.E.U16 R33, desc[UR10][R32.64] ;  /* 0x0000000a20217981 */ /* 0x000f28000c1e1500 */
[----:B------:R-:W4:Y:S04]  /*72b0*/  LDG.E.U16 R117, desc[UR10][R30.64] ;  /* 0x0000000a1e757981 */ /* 0x000f28000c1e1500 */
[----:B------:R-:W4:Y:S04]  /*72c0*/  LDG.E.U16 R32, desc[UR10][R20.64] ;  /* 0x0000000a14207981 */ /* 0x000f28000c1e1500 */
[----:B------:R0:W4:Y:S02]  /*72d0*/  LDG.E.U16 R21, desc[UR10][R2.64] ;  /* 0x0000000a02157981 */ /* 0x000124000c1e1500 */
[----:B0-----:R-:W-:-:S02]  /*72e0*/  IMAD.WIDE R2, R10, 0x2, R172 ;  /* 0x000000020a027825 */ /* 0x001fc400078e02ac */
[----:B------:R-:W4:Y:S04]  /*72f0*/  LDL.64 R172, [R1+0x508] ;  /* 0x0005080001ac7983 */ /* 0x000f280000100a00 */
[----:B------:R-:W4:Y:S01]  /*7300*/  LDG.E.U16 R3, desc[UR10][R2.64] ;  /* 0x0000000a02037981 */ /* 0x000f22000c1e1500 */
[----:B--2---:R-:W-:-:S03]  /*7310*/  IMAD.WIDE R30, R10, 0x2, R168 ;  /* 0x000000020a1e7825 */ /* 0x004fc600078e02a8 */
[----:B------:R-:W2:Y:S01]  /*7320*/  LDL.64 R168, [R1+0x4f0] ;  /* 0x0004f00001a87983 */ /* 0x000ea20000100a00 */
[----:B------:R-:W-:-:S03]  /*7330*/  IMAD.WIDE R102, R10, 0x2, R102 ;  /* 0x000000020a667825 */ /* 0x000fc600078e0266 */
[----:B------:R-:W2:Y:S04]  /*7340*/  LDG.E.U16 R31, desc[UR10][R30.64] ;  /* 0x0000000a1e1f7981 */ /* 0x000ea8000c1e1500 */
[----:B------:R-:W2:Y:S01]  /*7350*/  LDG.E.U16 R113, desc[UR10][R102.64] ;  /* 0x0000000a66717981 */ /* 0x000ea2000c1e1500 */
[----:B---3--:R-:W-:-:S03]  /*7360*/  IMAD.WIDE R52, R10, 0x2, R166 ;  /* 0x000000020a347825 */ /* 0x008fc600078e02a6 */
[----:B------:R-:W3:Y:S01]  /*7370*/  LDL.64 R166, [R1+0x4e8] ;  /* 0x0004e80001a67983 */ /* 0x000ee20000100a00 */
[----:B------:R-:W-:Y:S01]  /*7380*/  IMAD.WIDE R156, R10, 0x2, R156 ;  /* 0x000000020a9c7825 */ /* 0x000fe200078e029c */
[----:B------:R-:W-:Y:S02]  /*7390*/  LEA R128, R144, R120, 0x6 ;  /* 0x0000007890807211 */ /* 0x000fe400078e30ff */
[----:B------:R-:W3:Y:S01]  /*73a0*/  LDG.E.U16 R53, desc[UR10][R52.64] ;  /* 0x0000000a34357981 */ /* 0x000ee2000c1e1500 */
[----:B----4-:R-:W-:-:S03]  /*73b0*/  IMAD.WIDE R160, R10, 0x2, R160 ;  /* 0x000000020aa07825 */ /* 0x010fc600078e02a0 */
[----:B------:R-:W4:Y:S04]  /*73c0*/  LDG.E.U16 R20, desc[UR10][R156.64] ;  /* 0x0000000a9c147981 */ /* 0x000f28000c1e1500 */
[----:B------:R0:W4:Y:S01]  /*73d0*/  LDG.E.U16 R88, desc[UR10][R160.64] ;  /* 0x0000000aa0587981 */ /* 0x000122000c1e1500 */
[----:B------:R-:W-:-:S05]  /*73e0*/  IMAD.WIDE R154, R10, 0x2, R154 ;  /* 0x000000020a9a7825 */ /* 0x000fca00078e029a */
[----:B------:R1:W4:Y:S01]  /*73f0*/  LDG.E.U16 R2, desc[UR10][R154.64] ;  /* 0x0000000a9a027981 */ /* 0x000322000c1e1500 */
[----:B0-----:R-:W-:-:S03]  /*7400*/  IMAD.WIDE R160, R10, 0x2, R184 ;  /* 0x000000020aa07825 */ /* 0x001fc600078e02b8 */
[----:B------:R-:W4:Y:S01]  /*7410*/  LDL.64 R184, [R1+0x4b0] ;  /* 0x0004b00001b87983 */ /* 0x000f220000100a00 */
[----:B------:R-:W-:-:S03]  /*7420*/  IMAD.WIDE R102, R10, 0x2, R170 ;  /* 0x000000020a667825 */ /* 0x000fc600078e02aa */
[----:B------:R-:W4:Y:S01]  /*7430*/  LDL.64 R170, [R1+0x500] ;  /* 0x0005000001aa7983 */ /* 0x000f220000100a00 */
[----:B-1----:R-:W-:-:S03]  /*7440*/  IMAD.WIDE R154, R10, 0x2, R188 ;  /* 0x000000020a9a7825 */ /* 0x002fc600078e02bc */
[----:B------:R-:W4:Y:S01]  /*7450*/  LDL.64 R188, [R1+0x4e0] ;  /* 0x0004e00001bc7983 */ /* 0x000f220000100a00 */
[----:B------:R-:W-:-:S03]  /*7460*/  IMAD.WIDE R150, R10, 0x2, R150 ;  /* 0x000000020a967825 */ /* 0x000fc600078e0296 */
[----:B------:R-:W4:Y:S01]  /*7470*/  LDG.E.U16 R102, desc[UR10][R102.64] ;  /* 0x0000000a66667981 */ /* 0x000f22000c1e1500 */
[----:B------:R-:W-:-:S03]  /*7480*/  IMAD.WIDE R100, R10, 0x2, R100 ;  /* 0x000000020a647825 */ /* 0x000fc600078e0264 */
[----:B------:R-:W4:Y:S01]  /*7490*/  LDG.E.U16 R30, desc[UR10][R154.64] ;  /* 0x0000000a9a1e7981 */ /* 0x000f22000c1e1500 */
[----:B------:R-:W-:-:S03]  /*74a0*/  IMAD.WIDE R114, R10, 0x2, R114 ;  /* 0x000000020a727825 */ /* 0x000fc600078e0272 */
[----:B------:R-:W4:Y:S04]  /*74b0*/  LDG.E.U16 R0, desc[UR10][R160.64] ;  /* 0x0000000aa0007981 */ /* 0x000f28000c1e1500 */
[----:B------:R0:W4:Y:S01]  /*74c0*/  LDG.E.U16 R103, desc[UR10][R150.64] ;  /* 0x0000000a96677981 */ /* 0x000122000c1e1500 */
[----:B------:R-:W-:-:S03]  /*74d0*/  IMAD.WIDE R158, R10, 0x2, R158 ;  /* 0x000000020a9e7825 */ /* 0x000fc600078e029e */
[----:B------:R-:W4:Y:S01]  /*74e0*/  LDG.E.U16 R100, desc[UR10][R100.64] ;  /* 0x0000000a64647981 */ /* 0x000f22000c1e1500 */
[----:B------:R-:W-:-:S03]  /*74f0*/  IMAD.WIDE R156, R10, 0x2, R190 ;  /* 0x000000020a9c7825 */ /* 0x000fc600078e02be */
[----:B------:R1:W4:Y:S01]  /*7500*/  LDG.E.U16 R116, desc[UR10][R158.64] ;  /* 0x0000000a9e747981 */ /* 0x000322000c1e1500 */
[----:B0-----:R-:W-:-:S03]  /*7510*/  IMAD.WIDE R150, R10, 0x2, R186 ;  /* 0x000000020a967825 */ /* 0x001fc600078e02ba */
[----:B------:R-:W4:Y:S01]  /*7520*/  LDG.E.U16 R114, desc[UR10][R114.64] ;  /* 0x0000000a72727981 */ /* 0x000f22000c1e1500 */
[----:B------:R-:W-:-:S03]  /*7530*/  IMAD.WIDE R154, R10, 0x2, R178 ;  /* 0x000000020a9a7825 */ /* 0x000fc600078e02b2 */
[----:B------:R0:W4:Y:S01]  /*7540*/  LDG.E.U16 R16, desc[UR10][R150.64] ;  /* 0x0000000a96107981 */ /* 0x000122000c1e1500 */
[----:B------:R-:W-:-:S03]  /*7550*/  IMAD.WIDE R160, R10, 0x2, R174 ;  /* 0x000000020aa07825 */ /* 0x000fc600078e02ae */
[----:B------:R0:W4:Y:S01]  /*7560*/  LDG.E.U16 R101, desc[UR10][R156.64] ;  /* 0x0000000a9c657981 */ /* 0x000122000c1e1500 */
[----:B-1----:R-:W-:-:S03]  /*7570*/  IMAD.WIDE R158, R10, 0x2, R182 ;  /* 0x000000020a9e7825 */ /* 0x002fc600078e02b6 */
[----:B------:R-:W4:Y:S01]  /*7580*/  LDG.E.U16 R55, desc[UR10][R154.64] ;  /* 0x0000000a9a377981 */ /* 0x000f22000c1e1500 */
[----:B0-----:R-:W-:-:S03]  /*7590*/  IMAD.WIDE R150, R10, 0x2, R176 ;  /* 0x000000020a967825 */ /* 0x001fc600078e02b0 */
[----:B------:R-:W4:Y:S01]  /*75a0*/  LDL.64 R176, [R1+0x470] ;  /* 0x0004700001b07983 */ /* 0x000f220000100a00 */
[----:B------:R-:W-:-:S03]  /*75b0*/  IMAD.WIDE R156, R10, 0x2, R180 ;  /* 0x000000020a9c7825 */ /* 0x000fc600078e02b4 */
[----:B------:R-:W4:Y:S04]  /*75c0*/  LDL.64 R174, [R1+0x430] ;  /* 0x0004300001ae7983 */ /* 0x000f280000100a00 */
[----:B------:R2:W4:Y:S01]  /*75d0*/  LDG.E.U16 R115, desc[UR10][R150.64] ;  /* 0x0000000a96737981 */ /* 0x000522000c1e1500 */
[----:B------:R-:W-:-:S03]  /*75e0*/  IMAD R124, R144, 0x10, R120 ;  /* 0x00000010907c7824 */ /* 0x000fc600078e0278 */
[----:B------:R-:W4:Y:S04]  /*75f0*/  LDL.64 R182, [R1+0x4a8] ;  /* 0x0004a80001b67983 */ /* 0x000f280000100a00 */
[----:B------:R-:W4:Y:S04]  /*7600*/  LDL.64 R180, [R1+0x468] ;  /* 0x0004680001b47983 */ /* 0x000f280000100a00 */
[----:B------:R-:W4:Y:S04]  /*7610*/  LDL.64 R178, [R1+0x428] ;  /* 0x0004280001b27983 */ /* 0x000f280000100a00 */
[----:B------:R-:W4:Y:S04]  /*7620*/  LDL.64 R186, [R1+0x460] ;  /* 0x0004600001ba7983 */ /* 0x000f280000100a00 */
[----:B------:R-:W4:Y:S01]  /*7630*/  LDL.64 R190, [R1+0x458] ;  /* 0x0004580001be7983 */ /* 0x000f220000100a00 */
[----:B------:R-:W-:-:S03]  /*7640*/  IMAD.WIDE R28, R10, 0x2, R28 ;  /* 0x000000020a1c7825 */ /* 0x000fc600078e021c */
[----:B------:R-:W4:Y:S01]  /*7650*/  LDG.E.U16 R111, desc[UR10][R156.64] ;  /* 0x0000000a9c6f7981 */ /* 0x000f22000c1e1500 */
[----:B------:R-:W-:-:S03]  /*7660*/  IMAD R130, R144, 0x80, R120 ;  /* 0x0000008090827824 */ /* 0x000fc600078e0278 */
[----:B------:R-:W4:Y:S04]  /*7670*/  LDG.E.U16 R52, desc[UR10][R158.64] ;  /* 0x0000000a9e347981 */ /* 0x000f28000c1e1500 */
[----:B------:R-:W4:Y:S01]  /*7680*/  LDG.E.U16 R28, desc[UR10][R28.64] ;  /* 0x0000000a1c1c7981 */ /* 0x000f22000c1e1500 */
[C---:B-----5:R-:W-:Y:S01]  /*7690*/  LEA R240, R144.reuse, R120, 0x2 ;  /* 0x0000007890f07211 */ /* 0x060fe200078e10ff */
[----:B------:R-:W-:Y:S02]  /*76a0*/  IMAD R146, R144, 0x90, R120 ;  /* 0x0000009090927824 */ /* 0x000fe400078e0278 */
[----:B------:R-:W4:Y:S01]  /*76b0*/  LDG.E.U16 R165, desc[UR10][R160.64] ;  /* 0x0000000aa0a57981 */ /* 0x000f22000c1e1500 */
[----:B--2---:R-:W-:-:S04]  /*76c0*/  IMAD.WIDE R150, R10, 0x2, R168 ;  /* 0x000000020a967825 */ /* 0x004fc800078e02a8 */
[C---:B---3--:R-:W-:Y:S02]  /*76d0*/  IMAD.WIDE R154, R10.reuse, 0x2, R166 ;  /* 0x000000020a9a7825 */ /* 0x048fe400078e02a6 */
[----:B------:R0:W2:Y:S04]  /*76e0*/  LDG.E.U16 R166, desc[UR10][R150.64] ;  /* 0x0000000a96a67981 */ /* 0x0000a8000c1e1500 */
[----:B------:R1:W3:Y:S01]  /*76f0*/  LDG.E.U16 R167, desc[UR10][R154.64] ;  /* 0x0000000a9aa77981 */ /* 0x0002e2000c1e1500 */
[----:B0-----:R-:W-:-:S04]  /*7700*/  IMAD.WIDE R150, R10, 0x2, R124 ;  /* 0x000000020a967825 */ /* 0x001fc800078e027c */
[C---:B-1----:R-:W-:Y:S01]  /*7710*/  IMAD.WIDE R154, R10.reuse, 0x2, R126 ;  /* 0x000000020a9a7825 */ /* 0x042fe200078e027e */
[----:B------:R-:W2:Y:S04]  /*7720*/  LDG.E.U16 R168, desc[UR10][R150.64] ;  /* 0x0000000a96a87981 */ /* 0x000ea8000c1e1500 */
[----:B------:R4:W2:Y:S02]  /*7730*/  LDG.E.U16 R169, desc[UR10][R154.64] ;  /* 0x0000000a9aa97981 */ /* 0x0008a4000c1e1500 */
[C---:B----4-:R-:W-:Y:S02]  /*7740*/  IMAD.WIDE R154, R10.reuse, 0x2, R184 ;  /* 0x000000020a9a7825 */ /* 0x050fe400078e02b8 */
[----:B------:R-:W4:Y:S02]  /*7750*/  LDL.64 R184, [R1+0x420] ;  /* 0x0004200001b87983 */ /* 0x000f240000100a00 */
[----:B------:R-:W-:-:S02]  /*7760*/  IMAD.WIDE R150, R10, 0x2, R188 ;  /* 0x000000020a967825 */ /* 0x000fc400078e02bc */
[----:B------:R-:W2:Y:S02]  /*7770*/  LDL.64 R188, [R1+0x418] ;  /* 0x0004180001bc7983 */ /* 0x000ea40000100a00 */
[----:B------:R-:W-:-:S04]  /*7780*/  IMAD.WIDE R156, R10, 0x2, R170 ;  /* 0x000000020a9c7825 */ /* 0x000fc800078e02aa */
[C---:B------:R-:W-:Y:S01]  /*7790*/  IMAD.WIDE R158, R10.reuse, 0x2, R172 ;  /* 0x000000020a9e7825 */ /* 0x040fe200078e02ac */
[----:B------:R0:W2:Y:S04]  /*77a0*/  LDG.E.U16 R29, desc[UR10][R156.64] ;  /* 0x0000000a9c1d7981 */ /* 0x0000a8000c1e1500 */
[----:B------:R1:W3:Y:S04]  /*77b0*/  LDG.E.U16 R40, desc[UR10][R158.64] ;  /* 0x0000000a9e287981 */ /* 0x0002e8000c1e1500 */
[----:B------:R-:W3:Y:S01]  /*77c0*/  LDG.E.U16 R173, desc[UR10][R150.64] ;  /* 0x0000000a96ad7981 */ /* 0x000ee2000c1e1500 */
[----:B0-----:R-:W-:-:S04]  /*77d0*/  IMAD.WIDE R156, R10, 0x2, R128 ;  /* 0x000000020a9c7825 */ /* 0x001fc800078e0280 */
[C---:B-1----:R-:W-:Y:S01]  /*77e0*/  IMAD.WIDE R158, R10.reuse, 0x2, R130 ;  /* 0x000000020a9e7825 */ /* 0x042fe200078e0282 */
[----:B------:R0:W3:Y:S04]  /*77f0*/  LDG.E.U16 R170, desc[UR10][R156.64] ;  /* 0x0000000a9caa7981 */ /* 0x0000e8000c1e1500 */
[----:B------:R1:W3:Y:S01]  /*7800*/  LDG.E.U16 R171, desc[UR10][R158.64] ;  /* 0x0000000a9eab7981 */ /* 0x0002e2000c1e1500 */
[----:B0-----:R-:W-:-:S04]  /*7810*/  IMAD.WIDE R156, R10, 0x2, R176 ;  /* 0x000000020a9c7825 */ /* 0x001fc800078e02b0 */
[C---:B-1----:R-:W-:Y:S02]  /*7820*/  IMAD.WIDE R158, R10.reuse, 0x2, R174 ;  /* 0x000000020a9e7825 */ /* 0x042fe400078e02ae */
[----:B------:R0:W3:Y:S04]  /*7830*/  LDG.E.U16 R174, desc[UR10][R154.64] ;  /* 0x0000000a9aae7981 */ /* 0x0000e8000c1e1500 */
[----:B------:R1:W3:Y:S01]  /*7840*/  LDG.E.U16 R175, desc[UR10][R156.64] ;  /* 0x0000000a9caf7981 */ /* 0x0002e2000c1e1500 */
[----:B------:R-:W-:-:S03]  /*7850*/  IMAD.WIDE R150, R10, 0x2, R182 ;  /* 0x000000020a967825 */ /* 0x000fc600078e02b6 */
[----:B------:R1:W3:Y:S01]  /*7860*/  LDG.E.U16 R176, desc[UR10][R158.64] ;  /* 0x0000000a9eb07981 */ /* 0x0002e2000c1e1500 */
[----:B0-----:R-:W-:-:S04]  /*7870*/  IMAD.WIDE R154, R10, 0x2, R180 ;  /* 0x000000020a9a7825 */ /* 0x001fc800078e02b4 */
[C---:B-1----:R-:W-:Y:S02]  /*7880*/  IMAD.WIDE R156, R10.reuse, 0x2, R178 ;  /* 0x000000020a9c7825 */ /* 0x042fe400078e02b2 */
[----:B------:R0:W3:Y:S02]  /*7890*/  LDG.E.U16 R178, desc[UR10][R150.64] ;  /* 0x0000000a96b27981 */ /* 0x0000e4000c1e1500 */
[C---:B------:R-:W-:Y:S02]  /*78a0*/  IMAD.WIDE R158, R10.reuse, 0x2, R240 ;  /* 0x000000020a9e7825 */ /* 0x040fe400078e02f0 */
[----:B------:R1:W3:Y:S04]  /*78b0*/  LDG.E.U16 R179, desc[UR10][R154.64] ;  /* 0x0000000a9ab37981 */ /* 0x0002e8000c1e1500 */
[----:B------:R1:W3:Y:S01]  /*78c0*/  LDG.E.U16 R180, desc[UR10][R156.64] ;  /* 0x0000000a9cb47981 */ /* 0x0002e2000c1e1500 */
[----:B0-----:R-:W-:-:S03]  /*78d0*/  IMAD.WIDE R150, R10, 0x2, R196 ;  /* 0x000000020a967825 */ /* 0x001fc600078e02c4 */
[----:B------:R-:W3:Y:S01]  /*78e0*/  LDL.64 R196, [R1+0x450] ;  /* 0x0004500001c47983 */ /* 0x000ee20000100a00 */
[----:B-1----:R-:W-:-:S03]  /*78f0*/  IMAD.WIDE R154, R10, 0x2, R194 ;  /* 0x000000020a9a7825 */ /* 0x002fc600078e02c2 */
[----:B------:R-:W3:Y:S01]  /*7900*/  LDL.64 R194, [R1+0x410] ;  /* 0x0004100001c27983 */ /* 0x000ee20000100a00 */
[----:B------:R-:W-:-:S03]  /*7910*/  IMAD.WIDE R156, R10, 0x2, R186 ;  /* 0x000000020a9c7825 */ /* 0x000fc600078e02ba */
[----:B------:R-:W3:Y:S04]  /*7920*/  LDG.E.U16 R181, desc[UR10][R158.64] ;  /* 0x0000000a9eb57981 */ /* 0x000ee8000c1e1500 */
[----:B------:R0:W3:Y:S02]  /*7930*/  LDG.E.U16 R183, desc[UR10][R150.64] ;  /* 0x0000000a96b77981 */ /* 0x0000e4000c1e1500 */
[----:B0-----:R-:W-:-:S04]  /*7940*/  IMAD.WIDE R150, R10, 0x2, R192 ;  /* 0x000000020a967825 */ /* 0x001fc800078e02c0 */
[C---:B----4-:R-:W-:Y:S02]  /*7950*/  IMAD.WIDE R158, R10.reuse, 0x2, R184 ;  /* 0x000000020a9e7825 */ /* 0x050fe400078e02b8 */
[----:B------:R2:W4:Y:S04]  /*7960*/  LDG.E.U16 R185, desc[UR10][R156.64] ;  /* 0x0000000a9cb97981 */ /* 0x000528000c1e1500 */
[----:B------:R0:W4:Y:S01]  /*7970*/  LDG.E.U16 R184, desc[UR10][R154.64] ;  /* 0x0000000a9ab87981 */ /* 0x000122000c1e1500 */
[----:B------:R-:W-:Y:S01]  /*7980*/  IMAD.WIDE R160, R10, 0x2, R146 ;  /* 0x000000020aa07825 */ /* 0x000fe200078e0292 */
[----:B------:R-:W-:Y:S02]  /*7990*/  LEA R236, R144, R120, 0x3 ;  /* 0x0000007890ec7211 */ /* 0x000fe400078e18ff */
[----:B------:R-:W4:Y:S01]  /*79a0*/  LDG.E.U16 R186, desc[UR10][R158.64] ;  /* 0x0000000a9eba7981 */ /* 0x000f22000c1e1500 */
[----:B--2---:R-:W-:-:S03]  /*79b0*/  IMAD.WIDE R156, R10, 0x2, R188 ;  /* 0x000000020a9c7825 */ /* 0x004fc600078e02bc */
[----:B------:R-:W2:Y:S01]  /*79c0*/  LDG.E.U16 R188, desc[UR10][R150.64] ;  /* 0x0000000a96bc7981 */ /* 0x000ea2000c1e1500 */
[----:B0-----:R-:W-:-:S03]  /*79d0*/  IMAD.WIDE R154, R10, 0x2, R190 ;  /* 0x000000020a9a7825 */ /* 0x001fc600078e02be */
[----:B------:R0:W2:Y:S04]  /*79e0*/  LDG.E.U16 R190, desc[UR10][R156.64] ;  /* 0x0000000a9cbe7981 */ /* 0x0000a8000c1e1500 */
[----:B------:R1:W2:Y:S01]  /*79f0*/  LDG.E.U16 R189, desc[UR10][R154.64] ;  /* 0x0000000a9abd7981 */ /* 0x0002a2000c1e1500 */
[----:B------:R-:W-:-:S03]  /*7a00*/  IMAD R132, R144, 0x82, R120 ;  /* 0x0000008290847824 */ /* 0x000fc600078e0278 */
[----:B------:R1:W2:Y:S01]  /*7a10*/  LDG.E.U16 R172, desc[UR10][R160.64] ;  /* 0x0000000aa0ac7981 */ /* 0x0002a2000c1e1500 */
[----:B0-----:R-:W-:-:S03]  /*7a20*/  IMAD.WIDE R156, R10, 0x2, R204 ;  /* 0x000000020a9c7825 */ /* 0x001fc600078e02cc */
[----:B------:R-:W2:Y:S01]  /*7a30*/  LDL.64 R204, [R1+0x4b8] ;  /* 0x0004b80001cc7983 */ /* 0x000ea20000100a00 */
[----:B------:R-:W-:-:S03]  /*7a40*/  IMAD.WIDE R150, R10, 0x2, R208 ;  /* 0x000000020a967825 */ /* 0x000fc600078e02d0 */
[----:B------:R-:W4:Y:S01]  /*7a50*/  LDL.64 R208, [R1+0x438] ;  /* 0x0004380001d07983 */ /* 0x000f220000100a00 */
[----:B-1----:R-:W-:-:S03]  /*7a60*/  IMAD.WIDE R154, R10, 0x2, R206 ;  /* 0x000000020a9a7825 */ /* 0x002fc600078e02ce */
[----:B------:R-:W4:Y:S01]  /*7a70*/  LDL.64 R206, [R1+0x3f8] ;  /* 0x0003f80001ce7983 */ /* 0x000f220000100a00 */
[----:B------:R-:W-:-:S03]  /*7a80*/  IMAD.WIDE R160, R10, 0x2, R132 ;  /* 0x000000020aa07825 */ /* 0x000fc600078e0284 */
[----:B------:R-:W4:Y:S01]  /*7a90*/  LDG.E.U16 R193, desc[UR10][R150.64] ;  /* 0x0000000a96c17981 */ /* 0x000f22000c1e1500 */
[----:B------:R-:W-:-:S03]  /*7aa0*/  IMAD R134, R144, 0x84, R120 ;  /* 0x0000008490867824 */ /* 0x000fc600078e0278 */
[----:B------:R0:W4:Y:S01]  /*7ab0*/  LDG.E.U16 R177, desc[UR10][R160.64] ;  /* 0x0000000aa0b17981 */ /* 0x000122000c1e1500 */
[----:B------:R-:W-:Y:S02]  /*7ac0*/  IMAD R136, R144, 0x86, R120 ;  /* 0x0000008690887824 */ /* 0x000fe400078e0278 */
[----:B0-----:R-:W-:-:S05]  /*7ad0*/  IMAD.WIDE R160, R10, 0x2, R134 ;  /* 0x000000020aa07825 */ /* 0x001fca00078e0286 */
[----:B------:R0:W4:Y:S01]  /*7ae0*/  LDG.E.U16 R182, desc[UR10][R160.64] ;  /* 0x0000000aa0b67981 */ /* 0x000122000c1e1500 */
[----:B------:R-:W-:Y:S02]  /*7af0*/  IMAD R138, R144, 0x88, R120 ;  /* 0x00000088908a7824 */ /* 0x000fe400078e0278 */
[----:B------:R-:W-:-:S04]  /*7b00*/  IMAD.WIDE R158, R10, 0x2, R236 ;  /* 0x000000020a9e7825 */ /* 0x000fc800078e02ec */
[----:B------:R-:W-:Y:S01]  /*7b10*/  IMAD R140, R144, 0x8a, R120 ;  /* 0x0000008a908c7824 */ /* 0x000fe200078e0278 */
[----:B------:R-:W4:Y:S01]  /*7b20*/  LDG.E.U16 R191, desc[UR10][R158.64] ;  /* 0x0000000a9ebf7981 */ /* 0x000f22000c1e1500 */
[----:B0-----:R-:W-:-:S05]  /*7b30*/  IMAD.WIDE R160, R10, 0x2, R136 ;  /* 0x000000020aa07825 */ /* 0x001fca00078e0288 */
[----:B------:R0:W4:Y:S01]  /*7b40*/  LDG.E.U16 R187, desc[UR10][R160.64] ;  /* 0x0000000aa0bb7981 */ /* 0x000122000c1e1500 */
[----:B------:R-:W-:-:S04]  /*7b50*/  IMAD.WIDE R150, R10, 0x2, R140 ;  /* 0x000000020a967825 */ /* 0x000fc800078e028c */
[----:B0-----:R-:W-:-:S04]  /*7b60*/  IMAD.WIDE R160, R10, 0x2, R138 ;  /* 0x000000020aa07825 */ /* 0x001fc800078e028a */
[----:B---3--:R-:W-:Y:S01]  /*7b70*/  IMAD.WIDE R158, R10, 0x2, R196 ;  /* 0x000000020a9e7825 */ /* 0x008fe200078e02c4 */
[----:B------:R0:W3:Y:S03]  /*7b80*/  LDG.E.U16 R192, desc[UR10][R160.64] ;  /* 0x0000000aa0c07981 */ /* 0x0000e6000c1e1500 */
[----:B------:R-:W-:Y:S01]  /*7b90*/  IMAD R142, R144, 0x8c, R120 ;  /* 0x0000008c908e7824 */ /* 0x000fe200078e0278 */
[----:B------:R1:W3:Y:S01]  /*7ba0*/  LDG.E.U16 R196, desc[UR10][R158.64] ;  /* 0x0000000a9ec47981 */ /* 0x0002e2000c1e1500 */
[----:B0-----:R-:W-:-:S03]  /*7bb0*/  IMAD.WIDE R160, R10, 0x2, R194 ;  /* 0x000000020aa07825 */ /* 0x001fc600078e02c2 */
[----:B------:R0:W3:Y:S04]  /*7bc0*/  LDG.E.U16 R194, desc[UR10][R154.64] ;  /* 0x0000000a9ac27981 */ /* 0x0000e8000c1e1500 */
[----:B------:R0:W3:Y:S01]  /*7bd0*/  LDG.E.U16 R195, desc[UR10][R156.64] ;  /* 0x0000000a9cc37981 */ /* 0x0000e2000c1e1500 */
[----:B-1----:R-:W-:-:S03]  /*7be0*/  IMAD.WIDE R158, R10, 0x2, R200 ;  /* 0x000000020a9e7825 */ /* 0x002fc600078e02c8 */
[----:B------:R1:W3:Y:S01]  /*7bf0*/  LDG.E.U16 R197, desc[UR10][R160.64] ;  /* 0x0000000aa0c57981 */ /* 0x0002e2000c1e1500 */
[----:B0-----:R-:W-:-:S03]  /*7c00*/  IMAD.WIDE R154, R10, 0x2, R220 ;  /* 0x000000020a9a7825 */ /* 0x001fc600078e02dc */
[----:B------:R-:W3:Y:S01]  /*7c10*/  LDG.E.U16 R201, desc[UR10][R158.64] ;  /* 0x0000000a9ec97981 */ /* 0x000ee2000c1e1500 */
[----:B------:R-:W-:-:S03]  /*7c20*/  IMAD.WIDE R156, R10, 0x2, R218 ;  /* 0x000000020a9c7825 */ /* 0x000fc600078e02da */
[----:B------:R-:W3:Y:S01]  /*7c30*/  LDL.64 R218, [R1+0x3c0] ;  /* 0x0003c00001da7983 */ /* 0x000ee20000100a00 */
[----:B-1----:R-:W-:-:S03]  /*7c40*/  IMAD.WIDE R160, R10, 0x2, R198 ;  /* 0x000000020aa07825 */ /* 0x002fc600078e02c6 */
[----:B------:R0:W3:Y:S04]  /*7c50*/  LDG.E.U16 R198, desc[UR10][R150.64] ;  /* 0x0000000a96c67981 */ /* 0x0000e8000c1e1500 */
[----:B------:R1:W3:Y:S01]  /*7c60*/  LDG.E.U16 R199, desc[UR10][R154.64] ;  /* 0x0000000a9ac77981 */ /* 0x0002e2000c1e1500 */
[----:B------:R-:W-:-:S03]  /*7c70*/  IMAD R144, R144, 0x8e, R120 ;  /* 0x0000008e90907824 */ /* 0x000fc600078e0278 */
[----:B------:R1:W3:Y:S01]  /*7c80*/  LDG.E.U16 R200, desc[UR10][R156.64] ;  /* 0x0000000a9cc87981 */ /* 0x0002e2000c1e1500 */
[----:B0-----:R-:W-:-:S03]  /*7c90*/  IMAD.WIDE R150, R10, 0x2, R216 ;  /* 0x000000020a967825 */ /* 0x001fc600078e02d8 */
[----:B------:R-:W3:Y:S01]  /*7ca0*/  LDG.E.U16 R160, desc[UR10][R160.64] ;  /* 0x0000000aa0a07981 */ /* 0x000ee2000c1e1500 */
[----:B-1----:R-:W-:-:S03]  /*7cb0*/  IMAD.WIDE R154, R10, 0x2, R214 ;  /* 0x000000020a9a7825 */ /* 0x002fc600078e02d6 */
[----:B------:R-:W3:Y:S01]  /*7cc0*/  LDL.64 R220, [R1+0x3c8] ;  /* 0x0003c80001dc7983 */ /* 0x000ee20000100a00 */
[----:B------:R-:W-:-:S03]  /*7cd0*/  IMAD.WIDE R156, R10, 0x2, R142 ;  /* 0x000000020a9c7825 */ /* 0x000fc600078e028e */
[----:B------:R-:W3:Y:S01]  /*7ce0*/  LDL.64 R216, [R1+0x3b8] ;  /* 0x0003b80001d87983 */ /* 0x000ee20000100a00 */
[----:B------:R-:W-:-:S03]  /*7cf0*/  IMAD.WIDE R158, R10, 0x2, R202 ;  /* 0x000000020a9e7825 */ /* 0x000fc600078e02ca */
[----:B------:R0:W3:Y:S04]  /*7d00*/  LDG.E.U16 R161, desc[UR10][R150.64] ;  /* 0x0000000a96a17981 */ /* 0x0000e8000c1e1500 */
[----:B------:R-:W3:Y:S04]  /*7d10*/  LDG.E.U16 R202, desc[UR10][R154.64] ;  /* 0x0000000a9aca7981 */ /* 0x000ee8000c1e1500 */
[----:B------:R1:W3:Y:S01]  /*7d20*/  LDG.E.U16 R203, desc[UR10][R156.64] ;  /* 0x0000000a9ccb7981 */ /* 0x0002e2000c1e1500 */
[----:B0-----:R-:W-:-:S03]  /*7d30*/  IMAD.WIDE R150, R10, 0x2, R212 ;  /* 0x000000020a967825 */ /* 0x001fc600078e02d4 */
[----:B------:R-:W3:Y:S04]  /*7d40*/  LDG.E.U16 R158, desc[UR10][R158.64] ;  /* 0x0000000a9e9e7981 */ /* 0x000ee8000c1e1500 */
[----:B------:R-:W3:Y:S01]  /*7d50*/  LDL.64 R212, [R1+0x3a8] ;  /* 0x0003a80001d47983 */ /* 0x000ee20000100a00 */
[----:B-1----:R-:W-:-:S03]  /*7d60*/  IMAD.WIDE R156, R10, 0x2, R144 ;  /* 0x000000020a9c7825 */ /* 0x002fc600078e0290 */
[----:B------:R-:W3:Y:S04]  /*7d70*/  LDL.64 R214, [R1+0x3b0] ;  /* 0x0003b00001d67983 */ /* 0x000ee80000100a00 */
[----:B------:R0:W3:Y:S02]  /*7d80*/  LDG.E.U16 R159, desc[UR10][R150.64] ;  /* 0x0000000a969f7981 */ /* 0x0000e4000c1e1500 */
[C---:B0-----:R-:W-:Y:S02]  /*7d90*/  IMAD.WIDE R150, R10.reuse, 0x2, R210 ;  /* 0x000000020a967825 */ /* 0x041fe400078e02d2 */
[----:B------:R-:W3:Y:S04]  /*7da0*/  LDL.64 R210, [R1+0x3a0] ;  /* 0x0003a00001d27983 */ /* 0x000ee80000100a00 */
[----:B------:R-:W3:Y:S01]  /*7db0*/  LDG.E.U16 R151, desc[UR10][R150.64] ;  /* 0x0000000a96977981 */ /* 0x000ee2000c1e1500 */
[----:B--2---:R-:W-:-:S03]  /*7dc0*/  IMAD.WIDE R154, R10, 0x2, R204 ;  /* 0x000000020a9a7825 */ /* 0x004fc600078e02cc */
[----:B------:R4:W2:Y:S04]  /*7dd0*/  LDG.E.U16 R205, desc[UR10][R156.64] ;  /* 0x0000000a9ccd7981 */ /* 0x0008a8000c1e1500 */
[----:B------:R0:W2:Y:S01]  /*7de0*/  LDG.E.U16 R204, desc[UR10][R154.64] ;  /* 0x0000000a9acc7981 */ /* 0x0000a2000c1e1500 */
[----:B----4-:R-:W-:-:S04]  /*7df0*/  IMAD.WIDE R156, R10, 0x2, R206 ;  /* 0x000000020a9c7825 */ /* 0x010fc800078e02ce */
[----:B0-----:R-:W-:Y:S02]  /*7e00*/  IMAD.WIDE R154, R10, 0x2, R208 ;  /* 0x000000020a9a7825 */ /* 0x001fe400078e02d0 */
[----:B------:R0:W4:Y:S04]  /*7e10*/  LDG.E.U16 R156, desc[UR10][R156.64] ;  /* 0x0000000a9c9c7981 */ /* 0x000128000c1e1500 */
[----:B------:R1:W2:Y:S01]  /*7e20*/  LDG.E.U16 R154, desc[UR10][R154.64] ;  /* 0x0000000a9a9a7981 */ /* 0x0002a2000c1e1500 */
[----:B------:R-:W0:Y:S01]  /*7e30*/  S2R R206, SR_TID.X ;  /* 0x0000000000ce7919 */ /* 0x000e220000002100 */
[----:B------:R-:W1:Y:S01]  /*7e40*/  S2R R208, SR_TID.X ;  /* 0x0000000000d07919 */ /* 0x000e620000002100 */
[C---:B0-----:R-:W-:Y:S01]  /*7e50*/  IMAD.SHL.U32 R157, R206.reuse, 0x8, RZ ;  /* 0x00000008ce9d7824 */ /* 0x041fe200078e00ff */
[----:B-1----:R-:W-:-:S02]  /*7e60*/  LOP3.LUT R155, R206, 0x7, RZ, 0xc0, !PT ;  /* 0x00000007ce9b7812 */ /* 0x002fc400078ec0ff */
[C---:B------:R-:W-:Y:S02]  /*7e70*/  LOP3.LUT R150, R206.reuse, 0x60, RZ, 0xc0, !PT ;  /* 0x00000060ce967812 */ /* 0x040fe400078ec0ff */
[----:B------:R-:W-:Y:S02]  /*7e80*/  LOP3.LUT R157, R157, 0x30, RZ, 0xc0, !PT ;  /* 0x000000309d9d7812 */ /* 0x000fe400078ec0ff */
[C---:B------:R-:W-:Y:S02]  /*7e90*/  LEA R150, R155.reuse, R150, 0x2 ;  /* 0x000000969b967211 */ /* 0x040fe400078e10ff */
[C---:B------:R-:W-:Y:S01]  /*7ea0*/  LEA R157, R155.reuse, R157, 0x6 ;  /* 0x0000009d9b9d7211 */ /* 0x040fe200078e30ff */
[----:B------:R-:W-:Y:S01]  /*7eb0*/  IMAD.SHL.U32 R155, R155, 0x10, RZ ;  /* 0x000000109b9b7824 */ /* 0x000fe200078e00ff */
[----:B------:R-:W-:-:S04]  /*7ec0*/  SHF.L.U32 R207, R206, 0x1, RZ ;  /* 0x00000001cecf7819 */ /* 0x000fc800000006ff */
[--C-:B------:R-:W-:Y:S02]  /*7ed0*/  LOP3.LUT R155, R155, 0x30, R207.reuse, 0x78, !PT ;  /* 0x000000309b9b7812 */ /* 0x100fe400078e78cf */
[----:B------:R-:W-:Y:S02]  /*7ee0*/  LOP3.LUT R157, R157, 0x10, R207, 0x78, !PT ;  /* 0x000000109d9d7812 */ /* 0x000fe400078e78cf */
[----:B------:R-:W-:Y:S02]  /*7ef0*/  LOP3.LUT R207, R208, 0x7f, RZ, 0xc0, !PT ;  /* 0x0000007fd0cf7812 */ /* 0x000fe400078ec0ff */
[----:B------:R-:W-:-:S03]  /*7f00*/  LEA R150, R150, R155, 0x6 ;  /* 0x0000009b96967211 */ /* 0x000fc600078e30ff */
[----:B------:R-:W-:Y:S01]  /*7f10*/  IMAD.SHL.U32 R155, R207, 0x2, RZ ;  /* 0x00000002cf9b7824 */ /* 0x000fe200078e00ff */
[----:B------:R-:W-:Y:S06]  /*7f20*/  BAR.SYNC.DEFER_BLOCKING 0x0 ;  /* 0x0000000000007b1d */ /* 0x000fec0000010000 */
[----:B------:R0:W-:Y:S04]  /*7f30*/  STS.U16 [R155+UR6+0x3000], R49 ;  /* 0x003000319b007988 */ /* 0x0001e80008000406 */
[----:B------:R-:W-:Y:S01]  /*7f40*/  STS.U16 [R155+UR6], R89 ;  /* 0x000000599b007988 */ /* 0x000fe20008000406 */
[----:B0-----:R-:W-:-:S03]  /*7f50*/  LOP3.LUT R49, R155, 0x10, RZ, 0x3c, !PT ;  /* 0x000000109b317812 */ /* 0x001fc600078e3cff */
        /* <DEDUP_REMOVED lines=15> */
[----:B------:R-:W-:Y:S01]  /*8050*/  STS.U16 [R49+UR6+0x100], R92 ;  /* 0x0001005c31007988 */ /* 0x000fe20008000406 */
[----:B0-----:R-:W-:-:S03]  /*8060*/  LOP3.LUT R46, R155, 0x20, RZ, 0x3c, !PT ;  /* 0x000000209b2e7812 */ /* 0x001fc600078e3cff */
[----:B------:R-:W-:Y:S04]  /*8070*/  STS.U16 [R49+UR6+0x900], R94 ;  /* 0x0009005e31007988 */ /* 0x000fe80008000406 */
[----:B------:R-:W-:Y:S04]  /*8080*/  STS.U16 [R49+UR6+0x1900], R96 ;  /* 0x0019006031007988 */ /* 0x000fe80008000406 */
[----:B------:R0:W-:Y:S04]  /*8090*/  STS.U16 [R49+UR6+0x2100], R93 ;  /* 0x0021005d31007988 */ /* 0x0001e80008000406 */
        /* <DEDUP_REMOVED lines=11> */
[----:B------:R1:W-:Y:S01]  /*8150*/  STS.U16 [R46+UR6+0x4a00], R45 ;  /* 0x004a002d2e007988 */ /* 0x0003e20008000406 */
[----:B0-----:R-:W-:-:S03]  /*8160*/  LOP3.LUT R93, R155, 0x50, RZ, 0x3c, !PT ;  /* 0x000000509b5d7812 */ /* 0x001fc600078e3cff */
[----:B------:R-:W-:Y:S01]  /*8170*/  STS.U16 [R46+UR6+0x200], R181 ;  /* 0x000200b52e007988 */ /* 0x000fe20008000406 */
[----:B-1----:R-:W-:-:S03]  /*8180*/  LOP3.LUT R45, R155, 0x30, RZ, 0x3c, !PT ;  /* 0x000000309b2d7812 */ /* 0x002fc600078e3cff */
        /* <DEDUP_REMOVED lines=13> */
[----:B------:R-:W-:Y:S01]  /*8260*/  STS.U16 [R46+UR6+0x7a00], R186 ;  /* 0x007a00ba2e007988 */ /* 0x000fe20008000406 */
[----:B------:R-:W-:-:S03]  /*8270*/  LOP3.LUT R52, R155, 0x60, RZ, 0x3c, !PT ;  /* 0x000000609b347812 */ /* 0x000fc600078e3cff */
[----:B------:R0:W-:Y:S04]  /*8280*/  STS.U16 [R45+UR6+0x300], R41 ;  /* 0x000300292d007988 */ /* 0x0001e80008000406 */
[----:B------:R-:W-:Y:S01]  /*8290*/  STS.U16 [R45+UR6+0xb00], R43 ;  /* 0x000b002b2d007988 */ /* 0x000fe20008000406 */
[----:B0-----:R-:W-:-:S03]  /*82a0*/  LOP3.LUT R41, R155, 0x40, RZ, 0x3c, !PT ;  /* 0x000000409b297812 */ /* 0x001fc600078e3cff */
[----:B------:R-:W-:Y:S04]  /*82b0*/  STS.U16 [R45+UR6+0x1300], R44 ;  /* 0x0013002c2d007988 */ /* 0x000fe80008000406 */
        /* <DEDUP_REMOVED lines=47> */
[----:B------:R-:W-:-:S02]  /*85b0*/  LOP3.LUT R42, R206, 0x10, RZ, 0xc0, !PT ;  /* 0x00000010ce2a7812 */ /* 0x000fc400078ec0ff */
[----:B------:R-:W-:Y:S01]  /*85c0*/  SHF.R.U32.HI R166, RZ, 0x2, R206 ;  /* 0x00000002ffa67819 */ /* 0x000fe200000116ce */
[----:B0-----:R-:W3:Y:S01]  /*85d0*/  LDL.64 R94, [R1+0x338] ;  /* 0x00033800015e7983 */ /* 0x001ee20000100a00 */
        /* <DEDUP_REMOVED lines=23> */
[----:B--2---:R-:W-:Y:S04]  /*8750*/  STS.U16 [R16+UR6+0x4700], R205 ;  /* 0x004700cd10007988 */ /* 0x004fe80008000406 */
[----:B------:R-:W-:Y:S04]  /*8760*/  STS.U16 [R16+UR6+0x4f00], R2 ;  /* 0x004f000210007988 */ /* 0x000fe80008000406 */
[----:B------:R0:W-:Y:S04]  /*8770*/  STS.U16 [R16+UR6+0x5700], R0 ;  /* 0x0057000010007988 */ /* 0x0001e80008000406 */
[----:B------:R-:W-:Y:S04]  /*8780*/  STS.U16 [R16+UR6+0x5f00], R159 ;  /* 0x005f009f10007988 */ /* 0x000fe80008000406 */
[----:B------:R-:W-:Y:S04]  /*8790*/  STS.U16 [R16+UR6+0x6700], R204 ;  /* 0x006700cc10007988 */ /* 0x000fe80008000406 */
[----:B------:R-:W-:Y:S04]  /*87a0*/  STS.U16 [R16+UR6+0x6f00], R151 ;  /* 0x006f009710007988 */ /* 0x000fe80008000406 */
[----:B------:R1:W-:Y:S04]  /*87b0*/  STS.U16 [R16+UR6+0x7700], R154 ;  /* 0x0077009a10007988 */ /* 0x0003e80008000406 */
[----:B----4-:R-:W-:Y:S01]  /*87c0*/  STS.U16 [R16+UR6+0x7f00], R156 ;  /* 0x007f009c10007988 */ /* 0x010fe20008000406 */
[----:B------:R-:W-:Y:S01]  /*87d0*/  BAR.SYNC.DEFER_BLOCKING 0x0 ;  /* 0x0000000000007b1d */ /* 0x000fe20000010000 */
[----:B------:R-:W-:-:S04]  /*87e0*/  LEA R42, R42, R157, 0x5 ;  /* 0x0000009d2a2a7211 */ /* 0x000fc800078e28ff */
[----:B0-----:R-:W-:Y:S02]  /*87f0*/  LOP3.LUT R0, R42, 0x20, RZ, 0x3c, !PT ;  /* 0x000000202a007812 */ /* 0x001fe400078e3cff */
[----:B------:R-:W-:Y:S01]  /*8800*/  LOP3.LUT R2, R150, 0x40, RZ, 0x3c, !PT ;  /* 0x0000004096027812 */ /* 0x000fe200078e3cff */
[----:B-1----:R-:W2:Y:S01]  /*8810*/  LDL.64 R154, [R1+0x218] ;  /* 0x00021800019a7983 */ /* 0x002ea20000100a00 */
[----:B------:R-:W-:Y:S02]  /*8820*/  LOP3.LUT R252, R206, 0x7f, RZ, 0xc0, !PT ;  /* 0x0000007fcefc7812 */ /* 0x000fe400078ec0ff */
[----:B------:R-:W-:Y:S01]  /*8830*/  SGXT.U32 R166, R166, 0x3 ;  /* 0x00000003a6a6781a */ /* 0x000fe20000000000 */
[----:B------:R-:W4:Y:S04]  /*8840*/  LDL.64 R160, [R1+0x1b0] ;  /* 0x0001b00001a07983 */ /* 0x000f280000100a00 */
[----:B------:R-:W-:Y:S04]  /*8850*/  LDSM.16.MT88.4 R96, [R42+UR6+0x8000] ;  /* 0x008000062a60783b */ /* 0x000fe80008004200 */
[----:B------:R-:W0:Y:S04]  /*8860*/  LDSM.16.M88.4 R36, [R150+UR6] ;  /* 0x000000069624783b */ /* 0x000e280008000200 */
[----:B------:R-:W1:Y:S04]  /*8870*/  LDSM.16.M88.4 R44, [R150+UR6+0x2000] ;  /* 0x00200006962c783b */ /* 0x000e680008000200 */
[----:B------:R-:W1:Y:S04]  /*8880*/  LDSM.16.M88.4 R28, [R150+UR6+0x4000] ;  /* 0x00400006961c783b */ /* 0x000e680008000200 */
[----:B------:R-:W1:Y:S04]  /*8890*/  LDSM.16.M88.4 R32, [R150+UR6+0x6000] ;  /* 0x006000069620783b */ /* 0x000e680008000200 */
[----:B------:R-:W1:Y:S04]  /*88a0*/  LDSM.16.MT88.4 R180, [R0+UR6+0x8000] ;  /* 0x0080000600b4783b */ /* 0x000e680008004200 */
[----:B------:R-:W1:Y:S04]  /*88b0*/  LDSM.16.MT88.4 R20, [R42+UR6+0x8400] ;  /* 0x008400062a14783b */ /* 0x000e680008004200 */
[----:B------:R-:W1:Y:S04]  /*88c0*/  LDSM.16.MT88.4 R24, [R0+UR6+0x8400] ;  /* 0x008400060018783b */ /* 0x000e680008004200 */
[----:B------:R-:W-:Y:S04]  /*88d0*/  LDSM.16.MT88.4 R108, [R42+UR6+0x8800] ;  /* 0x008800062a6c783b */ /* 0x000fe80008004200 */
[----:B------:R-:W3:Y:S04]  /*88e0*/  LDSM.16.M88.4 R112, [R2+UR6] ;  /* 0x000000060270783b */ /* 0x000ee80008000200 */
[----:B------:R-:W3:Y:S01]  /*88f0*/  LDSM.16.M88.4 R116, [R2+UR6+0x2000] ;  /* 0x002000060274783b */ /* 0x000ee20008000200 */
[C---:B0-----:R-:W-:Y:S03]  /*8900*/  HMMA.16816.F32.BF16 R184, R96.reuse, R36, RZ ;  /* 0x0000002460b8723c */ /* 0x041fe600000418ff */
[----:B------:R-:W0:Y:S04]  /*8910*/  LDSM.16.M88.4 R156, [R2+UR6+0x4000] ;  /* 0x00400006029c783b */ /* 0x000e280008000200 */
[----:B------:R-:W0:Y:S01]  /*8920*/  LDSM.16.M88.4 R168, [R2+UR6+0x6000] ;  /* 0x0060000602a8783b */ /* 0x000e220008000200 */
[C---:B-1----:R-:W-:Y:S03]  /*8930*/  HMMA.16816.F32.BF16 R48, R96.reuse, R44, RZ ;  /* 0x0000002c6030723c */ /* 0x042fe600000418ff */
[----:B------:R-:W1:Y:S05]  /*8940*/  LDSM.16.MT88.4 R172, [R0+UR6+0x8800] ;  /* 0x0088000600ac783b */ /* 0x000e6a0008004200 */
[C---:B------:R-:W-:Y:S08]  /*8950*/  HMMA.16816.F32.BF16 R88, R96.reuse, R28, RZ ;  /* 0x0000001c6058723c */ /* 0x040ff000000418ff */
[----:B------:R-:W-:Y:S08]  /*8960*/  HMMA.16816.F32.BF16 R96, R96, R32, RZ ;  /* 0x000000206060723c */ /* 0x000ff000000418ff */
[C---:B------:R-:W-:Y:S08]  /*8970*/  HMMA.16816.F32.BF16 R100, R180.reuse, R36, RZ ;  /* 0x00000024b464723c */ /* 0x040ff000000418ff */
[C---:B------:R-:W-:Y:S08]  /*8980*/  HMMA.16816.F32.BF16 R104, R180.reuse, R44, RZ ;  /* 0x0000002cb468723c */ /* 0x040ff000000418ff */
[C---:B------:R-:W-:Y:S08]  /*8990*/  HMMA.16816.F32.BF16 R176, R180.reuse, R28, RZ ;  /* 0x0000001cb4b0723c */ /* 0x040ff000000418ff */
[----:B------:R-:W-:Y:S08]  /*89a0*/  HMMA.16816.F32.BF16 R180, R180, R32, RZ ;  /* 0x00000020b4b4723c */ /* 0x000ff000000418ff */
[C---:B------:R-:W-:Y:S08]  /*89b0*/  HMMA.16816.F32.BF16 R184, R20.reuse, R38, R184 ;  /* 0x0000002614b8723c */ /* 0x040ff000000418b8 */
[C---:B------:R-:W-:Y:S08]  /*89c0*/  HMMA.16816.F32.BF16 R48, R20.reuse, R46, R48 ;  /* 0x0000002e1430723c */ /* 0x040ff00000041830 */
[C---:B------:R-:W-:Y:S08]  /*89d0*/  HMMA.16816.F32.BF16 R88, R20.reuse, R30, R88 ;  /* 0x0000001e1458723c */ /* 0x040ff00000041858 */
[----:B------:R-:W-:Y:S01]  /*89e0*/  HMMA.16816.F32.BF16 R96, R20, R34, R96 ;  /* 0x000000221460723c */ /* 0x000fe20000041860 */
[----:B------:R-:W0:Y:S07]  /*89f0*/  LDSM.16.MT88.4 R20, [R42+UR6+0x8c00] ;  /* 0x008c00062a14783b */ /* 0x000e2e0008004200 */
[C---:B------:R-:W-:Y:S01]  /*8a00*/  HMMA.16816.F32.BF16 R100, R24.reuse, R38, R100 ;  /* 0x000000261864723c */ /* 0x040fe20000041864 */
[----:B------:R-:W-:Y:S07]  /*8a10*/  LDSM.16.M88.4 R36, [R150+UR6+0x4080] ;  /* 0x004080069624783b */ /* 0x000fee0008000200 */
[C---:B------:R-:W-:Y:S01]  /*8a20*/  HMMA.16816.F32.BF16 R104, R24.reuse, R46, R104 ;  /* 0x0000002e1868723c */ /* 0x040fe20000041868 */
[----:B------:R-:W-:Y:S07]  /*8a30*/  LDSM.16.M88.4 R44, [R150+UR6+0x2080] ;  /* 0x00208006962c783b */ /* 0x000fee0008000200 */
[C---:B------:R-:W-:Y:S01]  /*8a40*/  HMMA.16816.F32.BF16 R176, R24.reuse, R30, R176 ;  /* 0x0000001e18b0723c */ /* 0x040fe200000418b0 */
[----:B------:R-:W1:Y:S07]  /*8a50*/  LDSM.16.MT88.4 R28, [R0+UR6+0x8c00] ;  /* 0x008c0006001c783b */ /* 0x000e6e0008004200 */
[----:B------:R-:W-:Y:S01]  /*8a60*/  HMMA.16816.F32.BF16 R180, R24, R34, R180 ;  /* 0x0000002218b4723c */ /* 0x000fe200000418b4 */
[----:B------:R-:W-:Y:S04]  /*8a70*/  LDSM.16.MT88.4 R24, [R42+UR6+0x9000] ;  /* 0x009000062a18783b */ /* 0x000fe80008004200 */
[----:B------:R-:W2:Y:S03]  /*8a80*/  LDSM.16.M88.4 R32, [R150+UR6+0x80] ;  /* 0x000080069620783b */ /* 0x000ea60008000200 */
[C---:B---3--:R-:W-:Y:S08]  /*8a90*/  HMMA.16816.F32.BF16 R184, R108.reuse, R112, R184 ;  /* 0x000000706cb8723c */ /* 0x048ff000000418b8 */
[C---:B------:R-:W-:Y:S08]  /*8aa0*/  HMMA.16816.F32.BF16 R48, R108.reuse, R116, R48 ;  /* 0x000000746c30723c */ /* 0x040ff00000041830 */
[C---:B0-----:R-:W-:Y:S08]  /*8ab0*/  HMMA.16816.F32.BF16 R88, R108.reuse, R156, R88 ;  /* 0x0000009c6c58723c */ /* 0x041ff00000041858 */
[----:B------:R-:W-:Y:S01]  /*8ac0*/  HMMA.16816.F32.BF16 R96, R108, R168, R96 ;  /* 0x000000a86c60723c */ /* 0x000fe20000041860 */
[----:B------:R-:W-:Y:S07]  /*8ad0*/  LDSM.16.MT88.4 R108, [R0+UR6+0x9000] ;  /* 0x00900006006c783b */ /* 0x000fee0008004200 */
[C---:B-1----:R-:W-:Y:S08]  /*8ae0*/  HMMA.16816.F32.BF16 R100, R172.reuse, R112, R100 ;  /* 0x00000070ac64723c */ /* 0x042ff00000041864 */
[C---:B------:R-:W-:Y:S08]  /*8af0*/  HMMA.16816.F32.BF16 R104, R172.reuse, R116, R104 ;  /* 0x00000074ac68723c */ /* 0x040ff00000041868 */
[C---:B------:R-:W-:Y:S08]  /*8b00*/  HMMA.16816.F32.BF16 R176, R172.reuse, R156, R176 ;  /* 0x0000009cacb0723c */ /* 0x040ff000000418b0 */
[----:B------:R-:W-:Y:S01]  /*8b10*/  HMMA.16816.F32.BF16 R180, R172, R168, R180 ;  /* 0x000000a8acb4723c */ /* 0x000fe200000418b4 */
[----:B------:R0:W1:Y:S07]  /*8b20*/  LDSM.16.M88.4 R172, [R150+UR6+0x6080] ;  /* 0x0060800696ac783b */ /* 0x00006e0008000200 */
[C---:B------:R-:W-:Y:S01]  /*8b30*/  HMMA.16816.F32.BF16 R184, R20.reuse, R114, R184 ;  /* 0x0000007214b8723c */ /* 0x040fe200000418b8 */
[----:B------:R-:W-:Y:S01]  /*8b40*/  LOP3.LUT R251, R206, 0x1c, RZ, 0xc0, !PT ;  /* 0x0000001ccefb7812 */ /* 0x000fe200078ec0ff */
[----:B0-----:R-:W3:Y:S06]  /*8b50*/  LDL.64 R150, [R1+0x208] ;  /* 0x0002080001967983 */ /* 0x001eec0000100a00 */
[C---:B------:R-:W-:Y:S08]  /*8b60*/  HMMA.16816.F32.BF16 R48, R20.reuse, R118, R48 ;  /* 0x000000761430723c */ /* 0x040ff00000041830 */
[C---:B------:R-:W-:Y:S08]  /*8b70*/  HMMA.16816.F32.BF16 R88, R20.reuse, R158, R88 ;  /* 0x0000009e1458723c */ /* 0x040ff00000041858 */
[----:B------:R-:W-:Y:S01]  /*8b80*/  HMMA.16816.F32.BF16 R96, R20, R170, R96 ;  /* 0x000000aa1460723c */ /* 0x000fe20000041860 */
[----:B------:R-:W0:Y:S07]  /*8b90*/  LDSM.16.MT88.4 R20, [R42+UR6+0x9400] ;  /* 0x009400062a14783b */ /* 0x000e2e0008004200 */
[C---:B------:R-:W-:Y:S01]  /*8ba0*/  HMMA.16816.F32.BF16 R100, R28.reuse, R114, R100 ;  /* 0x000000721c64723c */ /* 0x040fe20000041864 */
[----:B------:R-:W-:Y:S07]  /*8bb0*/  LDSM.16.M88.4 R112, [R2+UR6+0x80] ;  /* 0x000080060270783b */ /* 0x000fee0008000200 */
[C---:B------:R-:W-:Y:S01]  /*8bc0*/  HMMA.16816.F32.BF16 R104, R28.reuse, R118, R104 ;  /* 0x000000761c68723c */ /* 0x040fe20000041868 */
[----:B------:R-:W-:Y:S04]  /*8bd0*/  LDSM.16.MT88.4 R116, [R42+UR6+0x9800] ;  /* 0x009800062a74783b */ /* 0x000fe80008004200 */
[----:B------:R-:W-:Y:S03]  /*8be0*/  LDSM.16.MT88.4 R40, [R42+UR6+0x9c00] ;  /* 0x009c00062a28783b */ /* 0x000fe60008004200 */
[C---:B------:R-:W-:Y:S01]  /*8bf0*/  HMMA.16816.F32.BF16 R176, R28.reuse, R158, R176 ;  /* 0x0000009e1cb0723c */ /* 0x040fe200000418b0 */
[----:B------:R-:W-:Y:S07]  /*8c00*/  LDSM.16.M88.4 R156, [R2+UR6+0x6080] ;  /* 0x00608006029c783b */ /* 0x000fee0008000200 */
[----:B------:R-:W-:Y:S01]  /*8c10*/  HMMA.16816.F32.BF16 R180, R28, R170, R180 ;  /* 0x000000aa1cb4723c */ /* 0x000fe200000418b4 */
[----:B------:R-:W0:Y:S04]  /*8c20*/  LDSM.16.MT88.4 R28, [R0+UR6+0x9400] ;  /* 0x00940006001c783b */ /* 0x000e280008004200 */
[----:B------:R-:W0:Y:S03]  /*8c30*/  LDSM.16.MT88.4 R168, [R0+UR6+0x9800] ;  /* 0x0098000600a8783b */ /* 0x000e260008004200 */
[C---:B--2---:R-:W-:Y:S08]  /*8c40*/  HMMA.16816.F32.BF16 R184, R24.reuse, R32, R184 ;  /* 0x0000002018b8723c */ /* 0x044ff000000418b8 */
[C---:B------:R-:W-:Y:S08]  /*8c50*/  HMMA.16816.F32.BF16 R48, R24.reuse, R44, R48 ;  /* 0x0000002c1830723c */ /* 0x040ff00000041830 */
[C---:B------:R-:W-:Y:S08]  /*8c60*/  HMMA.16816.F32.BF16 R88, R24.reuse, R36, R88 ;  /* 0x000000241858723c */ /* 0x040ff00000041858 */
[----:B-1----:R-:W-:Y:S01]  /*8c70*/  HMMA.16816.F32.BF16 R96, R24, R172, R96 ;  /* 0x000000ac1860723c */ /* 0x002fe20000041860 */
[----:B------:R-:W-:Y:S07]  /*8c80*/  LDSM.16.M88.4 R24, [R2+UR6+0x4080] ;  /* 0x004080060218783b */ /* 0x000fee0008000200 */
[C---:B------:R-:W-:Y:S08]  /*8c90*/  HMMA.16816.F32.BF16 R100, R108.reuse, R32, R100 ;  /* 0x000000206c64723c */ /* 0x040ff00000041864 */
[C---:B------:R-:W-:Y:S08]  /*8ca0*/  HMMA.16816.F32.BF16 R104, R108.reuse, R44, R104 ;  /* 0x0000002c6c68723c */ /* 0x040ff00000041868 */
[C---:B------:R-:W-:Y:S08]  /*8cb0*/  HMMA.16816.F32.BF16 R176, R108.reuse, R36, R176 ;  /* 0x000000246cb0723c */ /* 0x040ff000000418b0 */
[----:B------:R-:W-:Y:S01]  /*8cc0*/  HMMA.16816.F32.BF16 R180, R108, R172, R180 ;  /* 0x000000ac6cb4723c */ /* 0x000fe200000418b4 */
[----:B------:R-:W1:Y:S07]  /*8cd0*/  LDSM.16.M88.4 R108, [R2+UR6+0x2080] ;  /* 0x00208006026c783b */ /* 0x000e6e0008000200 */
[C---:B0-----:R-:W-:Y:S08]  /*8ce0*/  HMMA.16816.F32.BF16 R184, R20.reuse, R34, R184 ;  /* 0x0000002214b8723c */ /* 0x041ff000000418b8 */
[C---:B------:R-:W-:Y:S08]  /*8cf0*/  HMMA.16816.F32.BF16 R48, R20.reuse, R46, R48 ;  /* 0x0000002e1430723c */ /* 0x040ff00000041830 */
[C---:B------:R-:W-:Y:S08]  /*8d00*/  HMMA.16816.F32.BF16 R88, R20.reuse, R38, R88 ;  /* 0x000000261458723c */ /* 0x040ff00000041858 */
[----:B------:R-:W-:Y:S01]  /*8d10*/  HMMA.16816.F32.BF16 R96, R20, R174, R96 ;  /* 0x000000ae1460723c */ /* 0x000fe20000041860 */
[----:B------:R0:W2:Y:S07]  /*8d20*/  LDSM.16.MT88.4 R20, [R0+UR6+0x9c00] ;  /* 0x009c00060014783b */ /* 0x0000ae0008004200 */
[----:B------:R-:W-:Y:S08]  /*8d30*/  HMMA.16816.F32.BF16 R100, R28, R34, R100 ;  /* 0x000000221c64723c */ /* 0x000ff00000041864 */
[----:B------:R-:W-:Y:S08]  /*8d40*/  HMMA.16816.F32.BF16 R184, R116, R112, R184 ;  /* 0x0000007074b8723c */ /* 0x000ff000000418b8 */
[----:B------:R-:W-:Y:S01]  /*8d50*/  HMMA.16816.F32.BF16 R104, R28, R46, R104 ;  /* 0x0000002e1c68723c */ /* 0x000fe20000041868 */
[----:B0-----:R-:W-:-:S07]  /*8d60*/  SHF.L.U32 R0, R208, 0x1, RZ ;  /* 0x00000001d0007819 */ /* 0x001fce00000006ff */
[----:B------:R-:W-:Y:S01]  /*8d70*/  HMMA.16816.F32.BF16 R100, R168, R112, R100 ;  /* 0x00000070a864723c */ /* 0x000fe20000041864 */
[----:B------:R-:W-:Y:S01]  /*8d80*/  LOP3.LUT R2, R208, 0x60, RZ, 0xc0, !PT ;  /* 0x00000060d0027812 */ /* 0x000fe200078ec0ff */
[----:B------:R-:W3:Y:S01]  /*8d90*/  LDL.64 R112, [R1+0x350] ;  /* 0x0003500001707983 */ /* 0x000ee20000100a00 */
[----:B------:R-:W-:-:S05]  /*8da0*/  LOP3.LUT R0, R0, 0x6, RZ, 0xc0, !PT ;  /* 0x0000000600007812 */ /* 0x000fca00078ec0ff */
[----:B-1----:R-:W-:Y:S01]  /*8db0*/  HMMA.16816.F32.BF16 R48, R116, R108, R48 ;  /* 0x0000006c7430723c */ /* 0x002fe20000041830 */
[----:B------:R-:W-:-:S07]  /*8dc0*/  LEA.HI R0, R2, R0, RZ, 0x1e ;  /* 0x0000000002007211 */ /* 0x000fce00078ff0ff */
[----:B------:R-:W-:Y:S08]  /*8dd0*/  HMMA.16816.F32.BF16 R184, R40, R114, R184 ;  /* 0x0000007228b8723c */ /* 0x000ff000000418b8 */
[----:B------:R-:W-:Y:S01]  /*8de0*/  HMMA.16816.F32.BF16 R176, R28, R38, R176 ;  /* 0x000000261cb0723c */ /* 0x000fe200000418b0 */
[----:B------:R-:W-:-:S07]  /*8df0*/  VIADD R0, R0, UR4 ;  /* 0x0000000400007c36 */ /* 0x000fce0008000000 */
[----:B------:R-:W-:Y:S01]  /*8e00*/  HMMA.16816.F32.BF16 R104, R168, R108, R104 ;  /* 0x0000006ca868723c */ /* 0x000fe20000041868 */
[----:B------:R-:W-:Y:S01]  /*8e10*/  IADD3 R2, PT, PT, R0, 0x20, RZ ;  /* 0x0000002000027810 */ /* 0x000fe20007ffe0ff */
[----:B------:R-:W3:Y:S06]  /*8e20*/  LDL.64 R108, [R1+0x378] ;  /* 0x00037800016c7983 */ /* 0x000eec0000100a00 */
[----:B--2---:R-:W-:Y:S01]  /*8e30*/  HMMA.16816.F32.BF16 R100, R20, R114, R100 ;  /* 0x000000721464723c */ /* 0x004fe20000041864 */
[----:B------:R-:W-:-:S07]  /*8e40*/  ISETP.GE.AND P2, PT, R6, R2, PT ;  /* 0x000000020600720c */ /* 0x000fce0003f46270 */
[----:B------:R-:W-:Y:S01]  /*8e50*/  HMMA.16816.F32.BF16 R88, R116, R24, R88 ;  /* 0x000000187458723c */ /* 0x000fe20000041858 */
[----:B------:R-:W-:-:S07]  /*8e60*/  ISETP.GE.AND P4, PT, R7, R2, PT ;  /* 0x000000020700720c */ /* 0x000fce0003f86270 */
[----:B------:R-:W-:Y:S01]  /*8e70*/  HMMA.16816.F32.BF16 R180, R28, R174, R180 ;  /* 0x000000ae1cb4723c */ /* 0x000fe200000418b4 */
[-C--:B------:R-:W-:Y:S01]  /*8e80*/  ISETP.GE.AND P6, PT, R8, R2.reuse, PT ;  /* 0x000000020800720c */ /* 0x080fe20003fc6270 */
[----:B------:R-:W-:Y:S01]  /*8e90*/  FMUL R18, R185, UR9 ;  /* 0x00000009b9127c20 */ /* 0x000fe20008400000 */
[----:B------:R-:W-:Y:S01]  /*8ea0*/  ISETP.GE.AND P1, PT, R9, R2, PT ;  /* 0x000000020900720c */ /* 0x000fe20003f26270 */
[----:B------:R-:W-:Y:S01]  /*8eb0*/  FMUL R2, R184, UR9 ;  /* 0x00000009b8027c20 */ /* 0x000fe20008400000 */
[----:B------:R-:W-:-:S03]  /*8ec0*/  ISETP.GE.AND P3, PT, R6, R0, PT ;  /* 0x000000000600720c */ /* 0x000fc60003f66270 */
[----:B------:R-:W-:Y:S01]  /*8ed0*/  HMMA.16816.F32.BF16 R48, R40, R110, R48 ;  /* 0x0000006e2830723c */ /* 0x000fe20000041830 */
[----:B------:R-:W-:Y:S01]  /*8ee0*/  FMUL R3, R186, UR9 ;  /* 0x00000009ba037c20 */ /* 0x000fe20008400000 */
[----:B------:R-:W-:Y:S01]  /*8ef0*/  FSEL R2, R2, -INF , P3 ;  /* 0xff80000002027808 */ /* 0x000fe20001800000 */
[----:B------:R-:W-:Y:S01]  /*8f00*/  FMUL R17, R187, UR9 ;  /* 0x00000009bb117c20 */ /* 0x000fe20008400000 */
[-C--:B------:R-:W-:Y:S01]  /*8f10*/  ISETP.GT.AND P5, PT, R6, R0.reuse, PT ;  /* 0x000000000600720c */ /* 0x080fe20003fa4270 */
[----:B------:R-:W2:Y:S03]  /*8f20*/  LDL.64 R114, [R1+0x388] ;  /* 0x0003880001727983 */ /* 0x000ea60000100a00 */
[----:B------:R-:W-:Y:S01]  /*8f30*/  HMMA.16816.F32.BF16 R176, R168, R24, R176 ;  /* 0x00000018a8b0723c */ /* 0x000fe200000418b0 */
[----:B------:R-:W-:Y:S01]  /*8f40*/  ISETP.GE.AND P3, PT, R7, R0, PT ;  /* 0x000000000700720c */ /* 0x000fe20003f66270 */
[----:B------:R-:W-:Y:S01]  /*8f50*/  FMUL R15, R100, UR9 ;  /* 0x00000009640f7c20 */ /* 0x000fe20008400000 */
[----:B------:R-:W-:-:S02]  /*8f60*/  FSEL R18, R18, -INF , P5 ;  /* 0xff80000012127808 */ /* 0x000fc40002800000 */
[----:B------:R-:W-:-:S03]  /*8f70*/  FSEL R3, R3, -INF , P3 ;  /* 0xff80000003037808 */ /* 0x000fc60001800000 */
[----:B------:R-:W-:Y:S01]  /*8f80*/  HMMA.16816.F32.BF16 R104, R20, R110, R104 ;  /* 0x0000006e1468723c */ /* 0x000fe20000041868 */
[-C--:B------:R-:W-:Y:S01]  /*8f90*/  ISETP.GT.AND P5, PT, R7, R0.reuse, PT ;  /* 0x000000000700720c */ /* 0x080fe20003fa4270 */
[----:B------:R-:W-:Y:S01]  /*8fa0*/  FMUL R4, R101, UR9 ;  /* 0x0000000965047c20 */ /* 0x000fe20008400000 */
[----:B------:R-:W-:-:S05]  /*8fb0*/  ISETP.GE.AND P3, PT, R8, R0, PT ;  /* 0x000000000800720c */ /* 0x000fca0003f66270 */
[----:B------:R-:W-:Y:S01]  /*8fc0*/  HMMA.16816.F32.BF16 R96, R116, R156, R96 ;  /* 0x0000009c7460723c */ /* 0x000fe20000041860 */
[----:B------:R-:W-:Y:S01]  /*8fd0*/  FMUL R13, R102, UR9 ;  /* 0x00000009660d7c20 */ /* 0x000fe20008400000 */
[----:B------:R-:W-:Y:S02]  /*8fe0*/  FSEL R17, R17, -INF , P5 ;  /* 0xff80000011117808 */ /* 0x000fe40002800000 */
[----:B------:R-:W-:-:S04]  /*8ff0*/  IADD3 R19, PT, PT, R0, 0x21, RZ ;  /* 0x0000002100137810 */ /* 0x000fc80007ffe0ff */
[----:B------:R-:W-:Y:S01]  /*9000*/  HMMA.16816.F32.BF16 R88, R40, R26, R88 ;  /* 0x0000001a2858723c */ /* 0x000fe20000041858 */
[----:B------:R-:W-:Y:S01]  /*9010*/  FSEL R15, R15, -INF , P3 ;  /* 0xff8000000f0f7808 */ /* 0x000fe20001800000 */
[----:B------:R-:W-:Y:S01]  /*9020*/  FMUL R14, R103, UR9 ;  /* 0x00000009670e7c20 */ /* 0x000fe20008400000 */
[-C--:B------:R-:W-:Y:S01]  /*9030*/  ISETP.GT.AND P5, PT, R8, R0.reuse, PT ;  /* 0x000000000800720c */ /* 0x080fe20003fa4270 */
[----:B------:R-:W-:Y:S01]  /*9040*/  FMUL R28, R48, UR9 ;  /* 0x00000009301c7c20 */ /* 0x000fe20008400000 */
[----:B------:R-:W-:-:S03]  /*9050*/  ISETP.GE.AND P3, PT, R9, R0, PT ;  /* 0x000000000900720c */ /* 0x000fc60003f66270 */
[----:B------:R-:W-:Y:S01]  /*9060*/  HMMA.16816.F32.BF16 R180, R168, R156, R180 ;  /* 0x0000009ca8b4723c */ /* 0x000fe200000418b4 */
[----:B------:R-:W-:Y:S01]  /*9070*/  FSEL R4, R4, -INF , P5 ;  /* 0xff80000004047808 */ /* 0x000fe20002800000 */
[----:B------:R-:W-:Y:S01]  /*9080*/  FMUL R25, R49, UR9 ;  /* 0x0000000931197c20 */ /* 0x000fe20008400000 */
[----:B------:R-:W-:-:S05]  /*9090*/  FSEL R13, R13, -INF , P3 ;  /* 0xff8000000d0d7808 */ /* 0x000fca0001800000 */
[----:B------:R-:W-:Y:S01]  /*90a0*/  HMMA.16816.F32.BF16 R176, R20, R26, R176 ;  /* 0x0000001a14b0723c */ /* 0x000fe200000418b0 */
[----:B------:R-:W-:Y:S01]  /*90b0*/  ISETP.GT.AND P5, PT, R9, R0, PT ;  /* 0x000000000900720c */ /* 0x000fe20003fa4270 */
[----:B------:R-:W-:Y:S01]  /*90c0*/  FMUL R50, R50, UR9 ;  /* 0x0000000932327c20 */ /* 0x000fe20008400000 */
[-C--:B------:R-:W-:Y:S01]  /*90d0*/  ISETP.GE.AND P3, PT, R6, R19.reuse, PT ;  /* 0x000000130600720c */ /* 0x080fe20003f66270 */
[----:B------:R-:W-:Y:S01]  /*90e0*/  FMUL R24, R104, UR9 ;  /* 0x0000000968187c20 */ /* 0x000fe20008400000 */
[----:B------:R-:W-:Y:S01]  /*90f0*/  FSEL R14, R14, -INF , P5 ;  /* 0xff8000000e0e7808 */ /* 0x000fe20002800000 */
[----:B------:R-:W-:Y:S01]  /*9100*/  VIADD R29, R0, 0x40 ;  /* 0x00000040001d7836 */ /* 0x000fe20000000000 */
[----:B------:R-:W-:Y:S01]  /*9110*/  FSEL R28, R28, -INF , P2 ;  /* 0xff8000001c1c7808 */ /* 0x000fe20001000000 */
[----:B------:R-:W-:Y:S01]  /*9120*/  FMUL R46, R106, UR9 ;  /* 0x000000096a2e7c20 */ /* 0x000fe20008400000 */
[----:B------:R-:W-:Y:S01]  /*9130*/  FSEL R25, R25, -INF , P3 ;  /* 0xff80000019197808 */ /* 0x000fe20001800000 */
[----:B------:R-:W-:Y:S01]  /*9140*/  FMUL R27, R51, UR9 ;  /* 0x00000009331b7c20 */ /* 0x000fe20008400000 */
[-C--:B------:R-:W-:Y:S01]  /*9150*/  ISETP.GE.AND P5, PT, R7, R19.reuse, PT ;  /* 0x000000130700720c */ /* 0x080fe20003fa6270 */
[----:B------:R-:W-:Y:S01]  /*9160*/  HMMA.16816.F32.BF16 R96, R40, R158, R96 ;  /* 0x0000009e2860723c */ /* 0x000fe20000041860 */
[----:B------:R-:W-:-:S02]  /*9170*/  ISETP.GE.AND P2, PT, R8, R19, PT ;  /* 0x000000130800720c */ /* 0x000fc40003f46270 */
[----:B------:R-:W-:Y:S01]  /*9180*/  IADD3 R31, PT, PT, R0, 0x41, RZ ;  /* 0x00000041001f7810 */ /* 0x000fe20007ffe0ff */
[----:B------:R-:W-:Y:S01]  /*9190*/  FMUL R47, R107, UR9 ;  /* 0x000000096b2f7c20 */ /* 0x000fe20008400000 */
[----:B------:R-:W-:Y:S01]  /*91a0*/  ISETP.GE.AND P3, PT, R9, R19, PT ;  /* 0x000000130900720c */ /* 0x000fe20003f66270 */
[----:B------:R-:W-:Y:S01]  /*91b0*/  FMUL R19, R105, UR9 ;  /* 0x0000000969137c20 */ /* 0x000fe20008400000 */
[----:B------:R-:W-:Y:S01]  /*91c0*/  FSEL R26, R50, -INF , P4 ;  /* 0xff800000321a7808 */ /* 0x000fe20002000000 */
[----:B------:R-:W-:Y:S01]  /*91d0*/  FMUL R30, R88, UR9 ;  /* 0x00000009581e7c20 */ /* 0x000fe20008400000 */
[----:B------:R-:W-:Y:S01]  /*91e0*/  FSEL R27, R27, -INF , P5 ;  /* 0xff8000001b1b7808 */ /* 0x000fe20002800000 */
[----:B------:R-:W-:Y:S01]  /*91f0*/  HMMA.16816.F32.BF16 R180, R20, R158, R180 ;  /* 0x0000009e14b4723c */ /* 0x000fe200000418b4 */
[----:B------:R-:W-:Y:S01]  /*9200*/  FSEL R24, R24, -INF , P6 ;  /* 0xff80000018187808 */ /* 0x000fe20003000000 */
[----:B------:R-:W-:Y:S01]  /*9210*/  FMUL R55, R177, UR9 ;  /* 0x00000009b1377c20 */ /* 0x000fe20008400000 */
[----:B------:R-:W-:Y:S01]  /*9220*/  FSEL R19, R19, -INF , P2 ;  /* 0xff80000013137808 */ /* 0x000fe20001000000 */
[----:B------:R-:W-:Y:S01]  /*9230*/  FMUL R178, R178, UR9 ;  /* 0x00000009b2b27c20 */ /* 0x000fe20008400000 */
[-C--:B------:R-:W-:Y:S01]  /*9240*/  ISETP.GE.AND P4, PT, R6, R29.reuse, PT ;  /* 0x0000001d0600720c */ /* 0x080fe20003f86270 */
[----:B------:R-:W2:Y:S01]  /*9250*/  LDL.64 R106, [R1+0x398] ;  /* 0x00039800016a7983 */ /* 0x000ea20000100a00 */
[----:B------:R-:W-:-:S02]  /*9260*/  ISETP.GE.AND P5, PT, R7, R29, PT ;  /* 0x0000001d0700720c */ /* 0x000fc40003fa6270 */
[-C--:B------:R-:W-:Y:S01]  /*9270*/  ISETP.GE.AND P6, PT, R8, R29.reuse, PT ;  /* 0x0000001d0800720c */ /* 0x080fe20003fc6270 */
[----:B------:R-:W2:Y:S01]  /*9280*/  LDL.64 R116, [R1+0x390] ;  /* 0x0003900001747983 */ /* 0x000ea20000100a00 */
[----:B------:R-:W-:Y:S01]  /*9290*/  ISETP.GE.AND P2, PT, R9, R29, PT ;  /* 0x0000001d0900720c */ /* 0x000fe20003f46270 */
[----:B------:R-:W-:Y:S01]  /*92a0*/  FMUL R29, R89, UR9 ;  /* 0x00000009591d7c20 */ /* 0x000fe20008400000 */
[----:B------:R-:W-:Y:S01]  /*92b0*/  FSEL R46, R46, -INF , P1 ;  /* 0xff8000002e2e7808 */ /* 0x000fe20000800000 */
[----:B------:R-:W2:Y:S01]  /*92c0*/  LDL.64 R102, [R1+0x370] ;  /* 0x0003700001667983 */ /* 0x000ea20000100a00 */
[-C--:B------:R-:W-:Y:S02]  /*92d0*/  ISETP.GE.AND P1, PT, R6, R31.reuse, PT ;  /* 0x0000001f0600720c */ /* 0x080fe40003f26270 */
[----:B------:R-:W-:Y:S01]  /*92e0*/  FSEL R47, R47, -INF , P3 ;  /* 0xff8000002f2f7808 */ /* 0x000fe20001800000 */
[----:B------:R-:W-:Y:S01]  /*92f0*/  FMUL R21, R91, UR9 ;  /* 0x000000095b157c20 */ /* 0x000fe20008400000 */
[----:B------:R-:W-:Y:S01]  /*9300*/  FSEL R30, R30, -INF , P4 ;  /* 0xff8000001e1e7808 */ /* 0x000fe20002000000 */
[----:B------:R-:W-:Y:S01]  /*9310*/  FMUL R23, R176, UR9 ;  /* 0x00000009b0177c20 */ /* 0x000fe20008400000 */
[----:B------:R-:W-:Y:S01]  /*9320*/  FSEL R29, R29, -INF , P1 ;  /* 0xff8000001d1d7808 */ /* 0x000fe20000800000 */
[----:B------:R-:W-:Y:S01]  /*9330*/  FMUL R34, R96, UR9 ;  /* 0x0000000960227c20 */ /* 0x000fe20008400000 */
[-C--:B------:R-:W-:Y:S01]  /*9340*/  ISETP.GE.AND P3, PT, R7, R31.reuse, PT ;  /* 0x0000001f0700720c */ /* 0x080fe20003f66270 */
[----:B------:R-:W-:Y:S01]  /*9350*/  FMUL R33, R97, UR9 ;  /* 0x0000000961217c20 */ /* 0x000fe20008400000 */
[-C--:B------:R-:W-:Y:S01]  /*9360*/  ISETP.GE.AND P4, PT, R8, R31.reuse, PT ;  /* 0x0000001f0800720c */ /* 0x080fe20003f86270 */
[----:B------:R-:W2:Y:S01]  /*9370*/  LDL.64 R100, [R1+0x340] ;  /* 0x0003400001647983 */ /* 0x000ea20000100a00 */
[----:B------:R-:W-:Y:S01]  /*9380*/  ISETP.GE.AND P1, PT, R9, R31, PT ;  /* 0x0000001f0900720c */ /* 0x000fe20003f26270 */
[----:B------:R-:W-:Y:S01]  /*9390*/  FMUL R31, R90, UR9 ;  /* 0x000000095a1f7c20 */ /* 0x000fe20008400000 */
[C---:B------:R-:W-:Y:S01]  /*93a0*/  IADD3 R20, PT, PT, R0.reuse, 0x60, RZ ;  /* 0x0000006000147810 */ /* 0x040fe20007ffe0ff */
[----:B------:R-:W-:Y:S01]  /*93b0*/  VIADD R0, R0, 0x61 ;  /* 0x0000006100007836 */ /* 0x000fe20000000000 */
[----:B------:R-:W-:Y:S01]  /*93c0*/  FSEL R21, R21, -INF , P3 ;  /* 0xff80000015157808 */ /* 0x000fe20001800000 */
[----:B------:R-:W-:Y:S01]  /*93d0*/  FMUL R22, R179, UR9 ;  /* 0x00000009b3167c20 */ /* 0x000fe20008400000 */
[----:B------:R-:W-:Y:S01]  /*93e0*/  FSEL R31, R31, -INF , P5 ;  /* 0xff8000001f1f7808 */ /* 0x000fe20002800000 */
[----:B------:R-:W-:Y:S01]  /*93f0*/  FMUL R91, R98, UR9 ;  /* 0x00000009625b7c20 */ /* 0x000fe20008400000 */
[----:B------:R-:W-:Y:S01]  /*9400*/  FSEL R23, R23, -INF , P6 ;  /* 0xff80000017177808 */ /* 0x000fe20003000000 */
[----:B------:R-:W2:Y:S01]  /*9410*/  LDL.64 R110, [R1+0x348] ;  /* 0x00034800016e7983 */ /* 0x000ea20000100a00 */
[----:B------:R-:W-:-:S02]  /*9420*/  FSEL R55, R55, -INF , P4 ;  /* 0xff80000037377808 */ /* 0x000fc40002000000 */
[-C--:B------:R-:W-:Y:S02]  /*9430*/  ISETP.GE.AND P5, PT, R6, R20.reuse, PT ;  /* 0x000000140600720c */ /* 0x080fe40003fa6270 */
[----:B------:R-:W-:Y:S02]  /*9440*/  SHF.R.U32.HI R53, RZ, 0x3, R252 ;  /* 0x00000003ff357819 */ /* 0x000fe400000116fc */
[C---:B------:R-:W-:Y:S02]  /*9450*/  LOP3.LUT R162, R166.reuse, 0x8, RZ, 0xfc, !PT ;  /* 0x00000008a6a27812 */ /* 0x040fe400078efcff */
[----:B------:R-:W-:Y:S01]  /*9460*/  LOP3.LUT R167, R166, 0x10, RZ, 0xfc, !PT ;  /* 0x00000010a6a77812 */ /* 0x000fe200078efcff */
[----:B----4-:R-:W-:Y:S01]  /*9470*/  IMAD.WIDE R160, R11, 0x2, R160 ;  /* 0x000000020ba07825 */ /* 0x010fe200078e02a0 */
[-C--:B------:R-:W-:Y:S01]  /*9480*/  ISETP.GE.AND P3, PT, R7, R20.reuse, PT ;  /* 0x000000140700720c */ /* 0x080fe20003f66270 */
[----:B------:R-:W4:Y:S01]  /*9490*/  LDL.64 R156, [R1+0x1f0] ;  /* 0x0001f000019c7983 */ /* 0x000f220000100a00 */
[----:B------:R-:W-:-:S02]  /*94a0*/  ISETP.GE.AND P6, PT, R8, R20, PT ;  /* 0x000000140800720c */ /* 0x000fc40003fc6270 */
[----:B------:R-:W-:Y:S02]  /*94b0*/  ISETP.GE.AND P4, PT, R9, R20, PT ;  /* 0x000000140900720c */ /* 0x000fe40003f86270 */
[----:B------:R-:W-:Y:S01]  /*94c0*/  FMNMX3 R37, R2, R18, R28, !PT ;  /* 0x0000001202257276 */ /* 0x000fe2000780001c */
[----:B------:R-:W-:Y:S01]  /*94d0*/  FMUL R88, R182, UR9 ;  /* 0x00000009b6587c20 */ /* 0x000fe20008400000 */
[----:B------:R-:W-:Y:S01]  /*94e0*/  FSEL R20, R178, -INF , P2 ;  /* 0xff800000b2147808 */ /* 0x000fe20001000000 */
[----:B------:R-:W-:Y:S01]  /*94f0*/  FMUL R32, R99, UR9 ;  /* 0x0000000963207c20 */ /* 0x000fe20008400000 */
[----:B------:R-:W-:Y:S01]  /*9500*/  ISETP.GE.AND P2, PT, R6, R0, PT ;  /* 0x000000000600720c */ /* 0x000fe20003f46270 */
[----:B------:R-:W-:Y:S01]  /*9510*/  FMUL R90, R180, UR9 ;  /* 0x00000009b45a7c20 */ /* 0x000fe20008400000 */
[----:B------:R-:W-:Y:S01]  /*9520*/  FSEL R22, R22, -INF , P1 ;  /* 0xff80000016167808 */ /* 0x000fe20000800000 */
[----:B------:R-:W2:Y:S01]  /*9530*/  LDL.64 R104, [R1+0x368] ;  /* 0x0003680001687983 */ /* 0x000ea20000100a00 */
[----:B------:R-:W-:-:S02]  /*9540*/  FSEL R34, R34, -INF , P5 ;  /* 0xff80000022227808 */ /* 0x000fc40002800000 */
[----:B------:R-:W-:Y:S01]  /*9550*/  FSEL R33, R33, -INF , P2 ;  /* 0xff80000021217808 */ /* 0x000fe20001000000 */
[----:B------:R-:W2:Y:S01]  /*9560*/  LDL.64 R158, [R1+0x1e0] ;  /* 0x0001e000019e7983 */ /* 0x000ea20000100a00 */
[-C--:B------:R-:W-:Y:S02]  /*9570*/  ISETP.GE.AND P1, PT, R7, R0.reuse, PT ;  /* 0x000000000700720c */ /* 0x080fe40003f26270 */
[----:B------:R-:W-:Y:S02]  /*9580*/  ISETP.GE.AND P5, PT, R8, R0, PT ;  /* 0x000000000800720c */ /* 0x000fe40003fa6270 */
[----:B------:R-:W-:Y:S01]  /*9590*/  FMNMX3 R35, R15, R4, R24, !PT ;  /* 0x000000040f237276 */ /* 0x000fe20007800018 */
[----:B------:R-:W-:Y:S01]  /*95a0*/  FMUL R89, R181, UR9 ;  /* 0x00000009b5597c20 */ /* 0x000fe20008400000 */
[----:B------:R-:W-:Y:S01]  /*95b0*/  ISETP.GE.AND P2, PT, R9, R0, PT ;  /* 0x000000000900720c */ /* 0x000fe20003f46270 */
[----:B------:R-:W-:Y:S01]  /*95c0*/  FMUL R54, R183, UR9 ;  /* 0x00000009b7367c20 */ /* 0x000fe20008400000 */
[----:B------:R-:W-:Y:S01]  /*95d0*/  FMNMX3 R0, R3, R17, R26, !PT ;  /* 0x0000001103007276 */ /* 0x000fe2000780001a */
[----:B------:R-:W2:Y:S01]  /*95e0*/  LDL.64 R98, [R1+0x360] ;  /* 0x0003600001627983 */ /* 0x000ea20000100a00 */
[----:B------:R-:W-:-:S02]  /*95f0*/  FMNMX3 R36, R13, R14, R46, !PT ;  /* 0x0000000e0d247276 */ /* 0x000fc4000780002e */
[----:B------:R-:W-:Y:S01]  /*9600*/  FMNMX3 R37, R37, R25, R30, !PT ;  /* 0x0000001925257276 */ /* 0x000fe2000780001e */
[----:B------:R-:W2:Y:S01]  /*9610*/  LDL.64 R96, [R1+0x358] ;  /* 0x0003580001607983 */ /* 0x000ea20000100a00 */
[----:B------:R-:W-:Y:S02]  /*9620*/  FSEL R91, R91, -INF , P3 ;  /* 0xff8000005b5b7808 */ /* 0x000fe40001800000 */
[----:B------:R-:W-:Y:S01]  /*9630*/  FMNMX3 R0, R0, R27, R31, !PT ;  /* 0x0000001b00007276 */ /* 0x000fe2000780001f */
[----:B------:R-:W2:Y:S01]  /*9640*/  LDL.64 R178, [R1+0x1b8] ;  /* 0x0001b80001b27983 */ /* 0x000ea20000100a00 */
[----:B------:R-:W-:Y:S02]  /*9650*/  FSEL R90, R90, -INF , P6 ;  /* 0xff8000005a5a7808 */ /* 0x000fe40003000000 */
[----:B------:R-:W-:Y:S02]  /*9660*/  FMNMX3 R35, R35, R19, R23, !PT ;  /* 0x0000001323237276 */ /* 0x000fe40007800017 */
[----:B------:R-:W-:-:S02]  /*9670*/  FSEL R88, R88, -INF , P4 ;  /* 0xff80000058587808 */ /* 0x000fc40002000000 */
[----:B------:R-:W-:Y:S02]  /*9680*/  FMNMX3 R36, R36, R47, R20, !PT ;  /* 0x0000002f24247276 */ /* 0x000fe40007800014 */
[----:B------:R-:W-:Y:S02]  /*9690*/  FMNMX3 R37, R37, R29, R34, !PT ;  /* 0x0000001d25257276 */ /* 0x000fe40007800022 */
[----:B------:R-:W-:Y:S02]  /*96a0*/  FSEL R32, R32, -INF , P1 ;  /* 0xff80000020207808 */ /* 0x000fe40000800000 */
[----:B------:R-:W-:Y:S02]  /*96b0*/  FMNMX3 R0, R0, R21, R91, !PT ;  /* 0x0000001500007276 */ /* 0x000fe4000780005b */
[----:B------:R-:W-:Y:S02]  /*96c0*/  FSEL R89, R89, -INF , P5 ;  /* 0xff80000059597808 */ /* 0x000fe40002800000 */
[----:B------:R-:W-:-:S02]  /*96d0*/  FMNMX3 R35, R35, R55, R90, !PT ;  /* 0x0000003723237276 */ /* 0x000fc4000780005a */
[----:B------:R-:W-:Y:S02]  /*96e0*/  FSEL R54, R54, -INF , P2 ;  /* 0xff80000036367808 */ /* 0x000fe40001000000 */
[----:B------:R-:W-:Y:S02]  /*96f0*/  FMNMX3 R36, R36, R22, R88, !PT ;  /* 0x0000001624247276 */ /* 0x000fe40007800058 */
[----:B------:R-:W-:Y:S02]  /*9700*/  FMNMX R37, R33, R37, !PT ;  /* 0x0000002521257209 */ /* 0x000fe40007800000 */
[----:B------:R-:W-:Y:S02]  /*9710*/  FMNMX R0, R32, R0, !PT ;  /* 0x0000000020007209 */ /* 0x000fe40007800000 */
[----:B------:R-:W-:Y:S02]  /*9720*/  FMNMX R35, R89, R35, !PT ;  /* 0x0000002359237209 */ /* 0x000fe40007800000 */
[----:B------:R-:W-:Y:S01]  /*9730*/  FMNMX R36, R54, R36, !PT ;  /* 0x0000002436247209 */ /* 0x000fe20007800000 */
[----:B------:R-:W0:Y:S04]  /*9740*/  SHFL.BFLY PT, R41, R37, 0x2, 0x1f ;  /* 0x0c401f0025297f89 */ /* 0x000e2800000e0000 */
[----:B------:R-:W1:Y:S04]  /*9750*/  SHFL.BFLY PT, R40, R0, 0x2, 0x1f ;  /* 0x0c401f0000287f89 */ /* 0x000e6800000e0000 */
[----:B------:R-:W1:Y:S04]  /*9760*/  SHFL.BFLY PT, R39, R35, 0x2, 0x1f ;  /* 0x0c401f0023277f89 */ /* 0x000e6800000e0000 */
[----:B------:R-:W1:Y:S01]  /*9770*/  SHFL.BFLY PT, R38, R36, 0x2, 0x1f ;  /* 0x0c401f0024267f89 */ /* 0x000e6200000e0000 */
[----:B0-----:R-:W-:-:S02]  /*9780*/  FMNMX R37, R37, R41, !PT ;  /* 0x0000002925257209 */ /* 0x001fc40007800000 */
[----:B-1----:R-:W-:-:S03]  /*9790*/  FMNMX R0, R0, R40, !PT ;  /* 0x0000002800007209 */ /* 0x002fc60007800000 */
[----:B------:R-:W0:Y:S01]  /*97a0*/  SHFL.BFLY PT, R41, R37, 0x1, 0x1f ;  /* 0x0c201f0025297f89 */ /* 0x000e2200000e0000 */
[----:B------:R-:W-:-:S03]  /*97b0*/  FMNMX R35, R35, R39, !PT ;  /* 0x0000002723237209 */ /* 0x000fc60007800000 */
[----:B------:R-:W1:Y:S01]  /*97c0*/  SHFL.BFLY PT, R40, R0, 0x1, 0x1f ;  /* 0x0c201f0000287f89 */ /* 0x000e6200000e0000 */
[----:B------:R-:W-:-:S03]  /*97d0*/  FMNMX R36, R36, R38, !PT ;  /* 0x0000002624247209 */ /* 0x000fc60007800000 */
[----:B------:R-:W1:Y:S04]  /*97e0*/  SHFL.BFLY PT, R39, R35, 0x1, 0x1f ;  /* 0x0c201f0023277f89 */ /* 0x000e6800000e0000 */
[----:B------:R-:W1:Y:S01]  /*97f0*/  SHFL.BFLY PT, R38, R36, 0x1, 0x1f ;  /* 0x0c201f0024267f89 */ /* 0x000e6200000e0000 */
[----:B------:R-:W-:Y:S02]  /*9800*/  LOP3.LUT R166, R166, 0x18, RZ, 0xfc, !PT ;  /* 0x00000018a6a67812 */ /* 0x000fe400078efcff */
[----:B------:R-:W-:Y:S02]  /*9810*/  LEA R251, R251, UR6, 0x2 ;  /* 0x00000006fbfb7c11 */ /* 0x000fe4000f8e10ff */
[----:B------:R-:W-:Y:S02]  /*9820*/  LOP3.LUT R53, R53, 0xc, RZ, 0xc0, !PT ;  /* 0x0000000c35357812 */ /* 0x000fe400078ec0ff */
[----:B------:R-:W-:-:S02]  /*9830*/  LEA R162, R162, UR6, 0x4 ;  /* 0x00000006a2a27c11 */ /* 0x000fc4000f8e20ff */
[----:B------:R-:W-:Y:S02]  /*9840*/  LEA R167, R167, UR6, 0x4 ;  /* 0x00000006a7a77c11 */ /* 0x000fe4000f8e20ff */
[----:B------:R-:W-:Y:S02]  /*9850*/  LEA R166, R166, UR6, 0x4 ;  /* 0x00000006a6a67c11 */ /* 0x000fe4000f8e20ff */
[----:B0-----:R-:W-:Y:S02]  /*9860*/  FMNMX R37, R37, R41, !PT ;  /* 0x0000002925257209 */ /* 0x001fe40007800000 */
[----:B------:R-:W-:Y:S01]  /*9870*/  IADD3 R48, PT, PT, R251, R53, RZ ;  /* 0x00000035fb307210 */ /* 0x000fe20007ffe0ff */
[----:B------:R-:W-:Y:S01]  /*9880*/  BAR.SYNC.DEFER_BLOCKING 0x0 ;  /* 0x0000000000007b1d */ /* 0x000fe20000010000 */
[----:B-1----:R-:W-:Y:S01]  /*9890*/  FMNMX R0, R0, R40, !PT ;  /* 0x0000002800007209 */ /* 0x002fe20007800000 */
[C---:B------:R-:W-:Y:S01]  /*98a0*/  IMAD.IADD R51, R53.reuse, 0x1, R167 ;  /* 0x0000000135337824 */ /* 0x040fe200078e02a7 */
[----:B------:R-:W-:-:S02]  /*98b0*/  IADD3 R49, PT, PT, R53, R162, RZ ;  /* 0x000000a235317210 */ /* 0x000fc40007ffe0ff */
[----:B------:R-:W-:Y:S02]  /*98c0*/  FMNMX R35, R35, R39, !PT ;  /* 0x0000002723237209 */ /* 0x000fe40007800000 */
[----:B------:R-:W-:Y:S02]  /*98d0*/  IADD3 R53, PT, PT, R53, R166, RZ ;  /* 0x000000a635357210 */ /* 0x000fe40007ffe0ff */
[----:B------:R-:W-:Y:S01]  /*98e0*/  FMNMX R36, R36, R38, !PT ;  /* 0x0000002624247209 */ /* 0x000fe20007800000 */
[----:B------:R-:W-:Y:S04]  /*98f0*/  @!P0 STS [R48], R37 ;  /* 0x0000002530008388 */ /* 0x000fe80000000800 */
[----:B------:R-:W-:Y:S04]  /*9900*/  @!P0 STS [R49], R0 ;  /* 0x0000000031008388 */ /* 0x000fe80000000800 */
[----:B------:R-:W-:Y:S04]  /*9910*/  @!P0 STS [R51], R35 ;  /* 0x0000002333008388 */ /* 0x000fe80000000800 */
[----:B------:R-:W-:Y:S01]  /*9920*/  @!P0 STS [R53], R36 ;  /* 0x0000002435008388 */ /* 0x000fe20000000800 */
[----:B------:R-:W-:Y:S01]  /*9930*/  LEA R50, R207, UR6, 0x2 ;  /* 0x00000006cf327c11 */ /* 0x000fe2000f8e10ff */
[----:B------:R-:W-:Y:S06]  /*9940*/  BAR.SYNC.DEFER_BLOCKING 0x0 ;  /* 0x0000000000007b1d */ /* 0x000fec0000010000 */
[----:B------:R-:W0:Y:S04]  /*9950*/  LDS R0, [R50] ;  /* 0x0000000032007984 */ /* 0x000e280000000800 */
[----:B0-----:R-:W0:Y:S02]  /*9960*/  SHFL.BFLY PT, R35, R0, 0x2, 0x1f ;  /* 0x0c401f0000237f89 */ /* 0x001e2400000e0000 */
[----:B0-----:R-:W-:-:S05]  /*9970*/  FMNMX R35, R0, R35, !PT ;  /* 0x0000002300237209 */ /* 0x001fca0007800000 */
[----:B------:R-:W0:Y:S02]  /*9980*/  SHFL.BFLY PT, R0, R35, 0x1, 0x1f ;  /* 0x0c201f0023007f89 */ /* 0x000e2400000e0000 */
[----:B0-----:R-:W-:-:S05]  /*9990*/  FMNMX R0, R35, R0, !PT ;  /* 0x0000000023007209 */ /* 0x001fca0007800000 */
[----:B------:R-:W-:Y:S01]  /*99a0*/  @!P0 STS [R50], R0 ;  /* 0x0000000032008388 */ /* 0x000fe20000000800 */
[----:B------:R-:W-:Y:S06]  /*99b0*/  BAR.SYNC.DEFER_BLOCKING 0x0 ;  /* 0x0000000000007b1d */ /* 0x000fec0000010000 */
[----:B------:R-:W0:Y:S04]  /*99c0*/  LDS R0, [R251] ;  /* 0x00000000fb007984 */ /* 0x000e280000000800 */
[----:B------:R-:W1:Y:S01]  /*99d0*/  LDS R35, [R162] ;  /* 0x00000000a2237984 */ /* 0x000e620000000800 */
[----:B0-----:R-:W-:-:S05]  /*99e0*/  FMNMX R0, R0, R12, !PT ;  /* 0x0000000c00007209 */ /* 0x001fca0007800000 */
[----:B------:R-:W-:-:S04]  /*99f0*/  FADD R18, R18, -R0 ;  /* 0x8000000012127221 */ /* 0x000fc80000000000 */
[----:B------:R-:W-:Y:S01]  /*9a00*/  FMUL R18, R18, 1.4426950216293334961 ;  /* 0x3fb8aa3b12127820 */ /* 0x000fe20000400000 */
[----:B------:R-:W-:Y:S01]  /*9a10*/  FADD R44, R2, -R0 ;  /* 0x80000000022c7221 */ /* 0x000fe20000000000 */
[----:B-1----:R-:W-:Y:S02]  /*9a20*/  FMNMX R2, R35, R5, !PT ;  /* 0x0000000523027209 */ /* 0x002fe40007800000 */
[----:B------:R0:W-:Y:S03]  /*9a30*/  MUFU.EX2 R45, R18 ;  /* 0x00000012002d7308 */ /* 0x0001e60000000800 */
[----:B------:R-:W-:Y:S01]  /*9a40*/  FADD R17, R17, -R2 ;  /* 0x8000000211117221 */ /* 0x000fe20000000000 */
[----:B0-----:R-:W0:Y:S03]  /*9a50*/  LDS R18, [R167] ;  /* 0x00000000a7127984 */ /* 0x001e260000000800 */
[----:B------:R-:W-:-:S04]  /*9a60*/  FMUL R17, R17, 1.4426950216293334961 ;  /* 0x3fb8aa3b11117820 */ /* 0x000fc80000400000 */
[----:B------:R1:W-:Y:S02]  /*9a70*/  MUFU.EX2 R37, R17 ;  /* 0x0000001100257308 */ /* 0x0003e40000000800 */
[----:B-1----:R-:W1:Y:S01]  /*9a80*/  LDS R17, [R166] ;  /* 0x00000000a6117984 */ /* 0x002e620000000800 */
[----:B------:R-:W-:-:S04]  /*9a90*/  FADD R3, R3, -R2 ;  /* 0x8000000203037221 */ /* 0x000fc80000000000 */
[----:B------:R-:W-:Y:S01]  /*9aa0*/  FMUL R3, R3, 1.4426950216293334961 ;  /* 0x3fb8aa3b03037820 */ /* 0x000fe20000400000 */
[----:B------:R-:W-:-:S03]  /*9ab0*/  FADD R33, R33, -R0 ;  /* 0x8000000021217221 */ /* 0x000fc60000000000 */
[----:B------:R0:W-:Y:S01]  /*9ac0*/  MUFU.EX2 R38, R3 ;  /* 0x0000000300267308 */ /* 0x0001e20000000800 */
[--C-:B------:R-:W-:Y:S01]  /*9ad0*/  FADD R31, R31, -R2.reuse ;  /* 0x800000021f1f7221 */ /* 0x100fe20000000000 */
[----:B------:R-:W-:Y:S01]  /*9ae0*/  FADD R21, R21, -R2 ;  /* 0x8000000215157221 */ /* 0x000fe20000000000 */
[----:B------:R-:W-:Y:S02]  /*9af0*/  FMUL R33, R33, 1.4426950216293334961 ;  /* 0x3fb8aa3b21217820 */ /* 0x000fe40000400000 */
[----:B------:R-:W-:Y:S01]  /*9b00*/  FMUL R31, R31, 1.4426950216293334961 ;  /* 0x3fb8aa3b1f1f7820 */ /* 0x000fe20000400000 */
[----:B------:R-:W-:Y:S01]  /*9b10*/  FMUL R21, R21, 1.4426950216293334961 ;  /* 0x3fb8aa3b15157820 */ /* 0x000fe20000400000 */
[----:B------:R-:W-:Y:S01]  /*9b20*/  FADD R29, R29, -R0 ;  /* 0x800000001d1d7221 */ /* 0x000fe20000000000 */
[----:B0-----:R-:W-:-:S05]  /*9b30*/  FMNMX R3, R18, R164, !PT ;  /* 0x000000a412037209 */ /* 0x001fca0007800000 */
[--C-:B------:R-:W-:Y:S01]  /*9b40*/  FADD R4, R4, -R3.reuse ;  /* 0x8000000304047221 */ /* 0x100fe20000000000 */
[----:B------:R-:W-:Y:S01]  /*9b50*/  MUFU.EX2 R36, R33 ;  /* 0x0000002100247308 */ /* 0x000fe20000000800 */
[----:B------:R-:W-:Y:S02]  /*9b60*/  FADD R15, R15, -R3 ;  /* 0x800000030f0f7221 */ /* 0x000fe40000000000 */
[----:B------:R-:W-:Y:S01]  /*9b70*/  FMUL R4, R4, 1.4426950216293334961 ;  /* 0x3fb8aa3b04047820 */ /* 0x000fe20000400000 */
[----:B------:R-:W-:Y:S01]  /*9b80*/  FMUL R29, R29, 1.4426950216293334961 ;  /* 0x3fb8aa3b1d1d7820 */ /* 0x000fe20000400000 */
[----:B------:R-:W-:-:S03]  /*9b90*/  FMUL R15, R15, 1.4426950216293334961 ;  /* 0x3fb8aa3b0f0f7820 */ /* 0x000fc60000400000 */
[----:B------:R-:W-:Y:S01]  /*9ba0*/  MUFU.EX2 R33, R31 ;  /* 0x0000001f00217308 */ /* 0x000fe20000000800 */
[--C-:B------:R-:W-:Y:S01]  /*9bb0*/  FADD R28, R28, -R0.reuse ;  /* 0x800000001c1c7221 */ /* 0x100fe20000000000 */
[----:B------:R-:W-:-:S06]  /*9bc0*/  FADD R25, R25, -R0 ;  /* 0x8000000019197221 */ /* 0x000fcc0000000000 */
[----:B------:R-:W-:Y:S01]  /*9bd0*/  MUFU.EX2 R31, R21 ;  /* 0x00000015001f7308 */ /* 0x000fe20000000800 */
[----:B------:R-:W-:Y:S01]  /*9be0*/  FADD R24, R24, -R3 ;  /* 0x8000000318187221 */ /* 0x000fe20000000000 */
[----:B------:R-:W-:-:S06]  /*9bf0*/  FADD R30, R30, -R0 ;  /* 0x800000001e1e7221 */ /* 0x000fcc0000000000 */
[----:B------:R1:W-:Y:S01]  /*9c00*/  MUFU.EX2 R21, R4 ;  /* 0x0000000400157308 */ /* 0x0003e20000000800 */
[----:B------:R-:W-:Y:S01]  /*9c10*/  FMUL R44, R44, 1.4426950216293334961 ;  /* 0x3fb8aa3b2c2c7820 */ /* 0x000fe20000400000 */
[----:B------:R-:W-:Y:S01]  /*9c20*/  FMUL R28, R28, 1.4426950216293334961 ;  /* 0x3fb8aa3b1c1c7820 */ /* 0x000fe20000400000 */
[----:B-1----:R-:W-:-:S05]  /*9c30*/  FMNMX R4, R17, R163, !PT ;  /* 0x000000a311047209 */ /* 0x002fca0007800000 */
[----:B------:R-:W-:Y:S01]  /*9c40*/  MUFU.EX2 R41, R29 ;  /* 0x0000001d00297308 */ /* 0x000fe20000000800 */
[----:B------:R-:W-:Y:S01]  /*9c50*/  FADD R34, R34, -R0 ;  /* 0x8000000022227221 */ /* 0x000fe20000000000 */
[----:B------:R-:W-:Y:S01]  /*9c60*/  FADD R18, R32, -R2 ;  /* 0x8000000220127221 */ /* 0x000fe20000000000 */
[----:B------:R-:W-:Y:S01]  /*9c70*/  FMUL R25, R25, 1.4426950216293334961 ;  /* 0x3fb8aa3b19197820 */ /* 0x000fe20000400000 */
[----:B------:R-:W-:-:S04]  /*9c80*/  FADD R14, R14, -R4 ;  /* 0x800000040e0e7221 */ /* 0x000fc80000000000 */
[----:B------:R0:W-:Y:S01]  /*9c90*/  MUFU.EX2 R29, R15 ;  /* 0x0000000f001d7308 */ /* 0x0001e20000000800 */
[----:B------:R-:W-:Y:S01]  /*9ca0*/  FMUL R24, R24, 1.4426950216293334961 ;  /* 0x3fb8aa3b18187820 */ /* 0x000fe20000400000 */
[----:B------:R-:W-:Y:S01]  /*9cb0*/  FMUL R30, R30, 1.4426950216293334961 ;  /* 0x3fb8aa3b1e1e7820 */ /* 0x000fe20000400000 */
[----:B------:R-:W-:Y:S01]  /*9cc0*/  FADD R26, R26, -R2 ;  /* 0x800000021a1a7221 */ /* 0x000fe20000000000 */
[--C-:B------:R-:W-:Y:S01]  /*9cd0*/  FADD R46, R46, -R4.reuse ;  /* 0x800000042e2e7221 */ /* 0x100fe20000000000 */
[----:B0-----:R-:W-:-:S03]  /*9ce0*/  FADD R15, R13, -R4 ;  /* 0x800000040d0f7221 */ /* 0x001fc60000000000 */
[----:B------:R-:W-:Y:S01]  /*9cf0*/  MUFU.EX2 R43, R28 ;  /* 0x0000001c002b7308 */ /* 0x000fe20000000800 */
[----:B------:R-:W-:Y:S01]  /*9d00*/  FMUL R34, R34, 1.4426950216293334961 ;  /* 0x3fb8aa3b22227820 */ /* 0x000fe20000400000 */
[----:B------:R-:W-:Y:S01]  /*9d10*/  FMUL R15, R15, 1.4426950216293334961 ;  /* 0x3fb8aa3b0f0f7820 */ /* 0x000fe20000400000 */
[----:B------:R-:W-:Y:S01]  /*9d20*/  FMUL R18, R18, 1.4426950216293334961 ;  /* 0x3fb8aa3b12127820 */ /* 0x000fe20000400000 */
[----:B------:R-:W-:Y:S01]  /*9d30*/  FMUL R14, R14, 1.4426950216293334961 ;  /* 0x3fb8aa3b0e0e7820 */ /* 0x000fe20000400000 */
[--C-:B------:R-:W-:Y:S01]  /*9d40*/  FADD R19, R19, -R3.reuse ;  /* 0x8000000313137221 */ /* 0x100fe20000000000 */
[----:B------:R-:W-:Y:S02]  /*9d50*/  FMUL R26, R26, 1.4426950216293334961 ;  /* 0x3fb8aa3b1a1a7820 */ /* 0x000fe40000400000 */
[----:B------:R-:W0:Y:S01]  /*9d60*/  MUFU.EX2 R44, R44 ;  /* 0x0000002c002c7308 */ /* 0x000e220000000800 */
[----:B------:R-:W-:Y:S01]  /*9d70*/  FADD R27, R27, -R2 ;  /* 0x800000021b1b7221 */ /* 0x000fe20000000000 */
[--C-:B------:R-:W-:Y:S01]  /*9d80*/  FADD R47, R47, -R4.reuse ;  /* 0x800000042f2f7221 */ /* 0x100fe20000000000 */
[----:B------:R-:W-:Y:S01]  /*9d90*/  FADD R23, R23, -R3 ;  /* 0x8000000317177221 */ /* 0x000fe20000000000 */
[----:B------:R-:W-:-:S04]  /*9da0*/  FADD R20, R20, -R4 ;  /* 0x8000000414147221 */ /* 0x000fc80000000000 */
[----:B------:R1:W-:Y:S01]  /*9db0*/  MUFU.EX2 R28, R24 ;  /* 0x00000018001c7308 */ /* 0x0003e20000000800 */
[----:B------:R-:W-:Y:S01]  /*9dc0*/  FMUL R27, R27, 1.4426950216293334961 ;  /* 0x3fb8aa3b1b1b7820 */ /* 0x000fe20000400000 */
[----:B------:R-:W-:Y:S01]  /*9dd0*/  FMUL R17, R47, 1.4426950216293334961 ;  /* 0x3fb8aa3b2f117820 */ /* 0x000fe20000400000 */
[----:B------:R-:W-:-:S05]  /*9de0*/  FMUL R23, R23, 1.4426950216293334961 ;  /* 0x3fb8aa3b17177820 */ /* 0x000fca0000400000 */
[----:B------:R-:W-:Y:S01]  /*9df0*/  MUFU.EX2 R40, R25 ;  /* 0x0000001900287308 */ /* 0x000fe20000000800 */
[----:B-1----:R-:W-:Y:S01]  /*9e00*/  FMUL R24, R46, 1.4426950216293334961 ;  /* 0x3fb8aa3b2e187820 */ /* 0x002fe20000400000 */
[----:B------:R-:W-:-:S06]  /*9e10*/  FADD R55, R55, -R3 ;  /* 0x8000000337377221 */ /* 0x000fcc0000000000 */
[----:B------:R-:W-:Y:S01]  /*9e20*/  MUFU.EX2 R42, R30 ;  /* 0x0000001e002a7308 */ /* 0x000fe20000000800 */
[----:B------:R-:W-:-:S07]  /*9e30*/  FMUL R20, R20, 1.4426950216293334961 ;  /* 0x3fb8aa3b14147820 */ /* 0x000fce0000400000 */
[----:B------:R-:W-:Y:S01]  /*9e40*/  MUFU.EX2 R25, R15 ;  /* 0x0000000f00197308 */ /* 0x000fe20000000800 */
[----:B------:R-:W-:-:S07]  /*9e50*/  FADD R22, R22, -R4 ;  /* 0x8000000416167221 */ /* 0x000fce0000000000 */
[----:B------:R1:W-:Y:S08]  /*9e60*/  MUFU.EX2 R30, R18 ;  /* 0x00000012001e7308 */ /* 0x0003f00000000800 */
[----:B------:R-:W0:Y:S01]  /*9e70*/  MUFU.EX2 R15, R14 ;  /* 0x0000000e000f7308 */ /* 0x000e220000000800 */
[----:B-1----:R-:W-:-:S07]  /*9e80*/  FMUL R18, R19, 1.4426950216293334961 ;  /* 0x3fb8aa3b13127820 */ /* 0x002fce0000400000 */
[----:B------:R-:W-:Y:S01]  /*9e90*/  MUFU.EX2 R39, R34 ;  /* 0x0000002200277308 */ /* 0x000fe20000000800 */
[----:B------:R-:W-:-:S07]  /*9ea0*/  FMUL R19, R55, 1.4426950216293334961 ;  /* 0x3fb8aa3b37137820 */ /* 0x000fce0000400000 */
[----:B------:R1:W0:Y:S01]  /*9eb0*/  MUFU.EX2 R34, R26 ;  /* 0x0000001a00227308 */ /* 0x0002220000000800 */
[----:B------:R-:W-:Y:S01]  /*9ec0*/  FADD R90, R90, -R3 ;  /* 0x800000035a5a7221 */ /* 0x000fe20000000000 */
[----:B------:R-:W-:-:S06]  /*9ed0*/  FADD R91, R91, -R2 ;  /* 0x800000025b5b7221 */ /* 0x000fcc0000000000 */
[----:B------:R-:W0:Y:S01]  /*9ee0*/  MUFU.EX2 R24, R24 ;  /* 0x0000001800187308 */ /* 0x000e220000000800 */
[--C-:B------:R-:W-:Y:S01]  /*9ef0*/  FADD R88, R88, -R4.reuse ;  /* 0x8000000458587221 */ /* 0x100fe20000000000 */
[----:B------:R-:W-:-:S06]  /*9f00*/  FADD R54, R54, -R4 ;  /* 0x8000000436367221 */ /* 0x000fcc0000000000 */
[----:B------:R-:W2:Y:S01]  /*9f10*/  MUFU.EX2 R35, R27 ;  /* 0x0000001b00237308 */ /* 0x000ea20000000800 */
[----:B-1----:R-:W-:-:S07]  /*9f20*/  FMUL R26, R90, 1.4426950216293334961 ;  /* 0x3fb8aa3b5a1a7820 */ /* 0x002fce0000400000 */
[----:B------:R-:W1:Y:S01]  /*9f30*/  MUFU.EX2 R18, R18 ;  /* 0x0000001200127308 */ /* 0x000e620000000800 */
[----:B------:R-:W-:Y:S01]  /*9f40*/  FMUL R91, R91, 1.4426950216293334961 ;  /* 0x3fb8aa3b5b5b7820 */ /* 0x000fe20000400000 */
[----:B0-----:R-:W-:-:S06]  /*9f50*/  FADD R90, R44, R45 ;  /* 0x0000002d2c5a7221 */ /* 0x001fcc0000000000 */
[----:B------:R-:W-:Y:S01]  /*9f60*/  MUFU.EX2 R27, R23 ;  /* 0x00000017001b7308 */ /* 0x000fe20000000800 */
[----:B------:R-:W-:-:S07]  /*9f70*/  FADD R89, R89, -R3 ;  /* 0x8000000359597221 */ /* 0x000fce0000000000 */
[----:B------:R-:W0:Y:S01]  /*9f80*/  MUFU.EX2 R17, R17 ;  /* 0x0000001100117308 */ /* 0x000e220000000800 */
[----:B------:R-:W-:-:S07]  /*9f90*/  FMUL R14, R54, 1.4426950216293334961 ;  /* 0x3fb8aa3b360e7820 */ /* 0x000fce0000400000 */
[----:B------:R0:W1:Y:S01]  /*9fa0*/  MUFU.EX2 R23, R20 ;  /* 0x0000001400177308 */ /* 0x0000620000000800 */
[----:B------:R-:W-:Y:S01]  /*9fb0*/  FADD R55, R29, R21 ;  /* 0x000000151d377221 */ /* 0x000fe20000000000 */
[----:B------:R-:W-:Y:S01]  /*9fc0*/  FADD R54, R25, R15 ;  /* 0x0000000f19367221 */ /* 0x000fe20000000000 */
[----:B0-----:R-:W-:Y:S01]  /*9fd0*/  FMUL R20, R22, 1.4426950216293334961 ;  /* 0x3fb8aa3b16147820 */ /* 0x001fe20000400000 */
[----:B------:R-:W-:-:S04]  /*9fe0*/  FMUL R22, R88, 1.4426950216293334961 ;  /* 0x3fb8aa3b58167820 */ /* 0x000fc80000400000 */
[----:B------:R-:W0:Y:S01]  /*9ff0*/  MUFU.EX2 R19, R19 ;  /* 0x0000001300137308 */ /* 0x000e220000000800 */
[----:B------:R-:W-:Y:S01]  /*a000*/  FADD R88, R38, R37 ;  /* 0x0000002526587221 */ /* 0x000fe20000000000 */
[----:B------:R-:W-:Y:S01]  /*a010*/  FADD R90, R43, R90 ;  /* 0x0000005a2b5a7221 */ /* 0x000fe20000000000 */
[----:B------:R-:W-:Y:S01]  /*a020*/  FMUL R89, R89, 1.4426950216293334961 ;  /* 0x3fb8aa3b59597820 */ /* 0x000fe20000400000 */
[----:B------:R-:W-:Y:S01]  /*a030*/  FADD R55, R28, R55 ;  /* 0x000000371c377221 */ /* 0x000fe20000000000 */
[----:B------:R-:W-:-:S03]  /*a040*/  FADD R88, R34, R88 ;  /* 0x0000005822587221 */ /* 0x000fc60000000000 */
[----:B------:R-:W0:Y:S01]  /*a050*/  MUFU.EX2 R20, R20 ;  /* 0x0000001400147308 */ /* 0x000e220000000800 */
[----:B------:R-:W-:Y:S01]  /*a060*/  FADD R54, R24, R54 ;  /* 0x0000003618367221 */ /* 0x000fe20000000000 */
[----:B------:R-:W-:Y:S01]  /*a070*/  FADD R90, R40, R90 ;  /* 0x0000005a285a7221 */ /* 0x000fe20000000000 */
[----:B--2---:R-:W-:-:S05]  /*a080*/  FADD R88, R35, R88 ;  /* 0x0000005823587221 */ /* 0x004fca0000000000 */
[----:B------:R-:W2:Y:S01]  /*a090*/  MUFU.EX2 R32, R91 ;  /* 0x0000005b00207308 */ /* 0x000ea20000000800 */
[----:B-1----:R-:W-:Y:S01]  /*a0a0*/  FADD R55, R18, R55 ;  /* 0x0000003712377221 */ /* 0x002fe20000000000 */
[----:B------:R-:W-:-:S06]  /*a0b0*/  FADD R54, R17, R54 ;  /* 0x0000003611367221 */ /* 0x000fcc0000000000 */
[----:B------:R-:W1:Y:S01]  /*a0c0*/  MUFU.EX2 R26, R26 ;  /* 0x0000001a001a7308 */ /* 0x000e620000000800 */
[----:B------:R-:W-:-:S07]  /*a0d0*/  FADD R90, R42, R90 ;  /* 0x0000005a2a5a7221 */ /* 0x000fce0000000000 */
[----:B------:R-:W0:Y:S01]  /*a0e0*/  MUFU.EX2 R22, R22 ;  /* 0x0000001600167308 */ /* 0x000e220000000800 */
[----:B------:R-:W-:Y:S01]  /*a0f0*/  FADD R88, R33, R88 ;  /* 0x0000005821587221 */ /* 0x000fe20000000000 */
[----:B------:R-:W-:-:S06]  /*a100*/  FADD R55, R27, R55 ;  /* 0x000000371b377221 */ /* 0x000fcc0000000000 */
[----:B------:R-:W3:Y:S01]  /*a110*/  MUFU.EX2 R13, R89 ;  /* 0x00000059000d7308 */ /* 0x000ee20000000800 */
[----:B------:R-:W-:Y:S01]  /*a120*/  FADD R54, R23, R54 ;  /* 0x0000003617367221 */ /* 0x000fe20000000000 */
[----:B------:R-:W-:-:S06]  /*a130*/  FADD R90, R41, R90 ;  /* 0x0000005a295a7221 */ /* 0x000fcc0000000000 */
[----:B------:R-:W4:Y:S01]  /*a140*/  MUFU.EX2 R14, R14 ;  /* 0x0000000e000e7308 */ /* 0x000f220000000800 */
[----:B------:R-:W-:Y:S01]  /*a150*/  FADD R88, R31, R88 ;  /* 0x000000581f587221 */ /* 0x000fe20000000000 */
[----:B0-----:R-:W-:Y:S01]  /*a160*/  FADD R55, R19, R55 ;  /* 0x0000003713377221 */ /* 0x001fe20000000000 */
[----:B------:R-:W-:Y:S01]  /*a170*/  FADD R54, R20, R54 ;  /* 0x0000003614367221 */ /* 0x000fe20000000000 */
[----:B------:R-:W-:Y:S01]  /*a180*/  FADD R90, R39, R90 ;  /* 0x0000005a275a7221 */ /* 0x000fe20000000000 */
[----:B--2---:R-:W-:Y:S01]  /*a190*/  FADD R88, R32, R88 ;  /* 0x0000005820587221 */ /* 0x004fe20000000000 */
[----:B-1----:R-:W-:Y:S01]  /*a1a0*/  FADD R55, R26, R55 ;  /* 0x000000371a377221 */ /* 0x002fe20000000000 */
[----:B------:R-:W-:Y:S01]  /*a1b0*/  FADD R54, R22, R54 ;  /* 0x0000003616367221 */ /* 0x000fe20000000000 */
[----:B------:R-:W-:Y:S01]  /*a1c0*/  FADD R90, R36, R90 ;  /* 0x0000005a245a7221 */ /* 0x000fe20000000000 */
[----:B------:R-:W-:Y:S01]  /*a1d0*/  FADD R88, R30, R88 ;  /* 0x000000581e587221 */ /* 0x000fe20000000000 */
[----:B---3--:R-:W-:-:S03]  /*a1e0*/  FADD R55, R13, R55 ;  /* 0x000000370d377221 */ /* 0x008fc60000000000 */
[----:B------:R-:W0:Y:S01]  /*a1f0*/  SHFL.BFLY PT, R91, R90, 0x2, 0x1f ;  /* 0x0c401f005a5b7f89 */ /* 0x000e2200000e0000 */
[----:B----4-:R-:W-:-:S03]  /*a200*/  FADD R54, R14, R54 ;  /* 0x000000360e367221 */ /* 0x010fc60000000000 */
[----:B------:R-:W1:Y:S04]  /*a210*/  SHFL.BFLY PT, R89, R88, 0x2, 0x1f ;  /* 0x0c401f0058597f89 */ /* 0x000e6800000e0000 */
[----:B------:R-:W2:Y:S04]  /*a220*/  SHFL.BFLY PT, R47, R55, 0x2, 0x1f ;  /* 0x0c401f00372f7f89 */ /* 0x000ea800000e0000 */
[----:B------:R-:W3:Y:S01]  /*a230*/  SHFL.BFLY PT, R46, R54, 0x2, 0x1f ;  /* 0x0c401f00362e7f89 */ /* 0x000ee200000e0000 */
[----:B0-----:R-:W-:Y:S01]  /*a240*/  FADD R91, R90, R91 ;  /* 0x0000005b5a5b7221 */ /* 0x001fe20000000000 */
[----:B-1----:R-:W-:-:S04]  /*a250*/  FADD R89, R88, R89 ;  /* 0x0000005958597221 */ /* 0x002fc80000000000 */
[----:B------:R-:W0:Y:S01]  /*a260*/  SHFL.BFLY PT, R90, R91, 0x1, 0x1f ;  /* 0x0c201f005b5a7f89 */ /* 0x000e2200000e0000 */
[----:B--2---:R-:W-:-:S03]  /*a270*/  FADD R47, R55, R47 ;  /* 0x0000002f372f7221 */ /* 0x004fc60000000000 */
[----:B------:R-:W1:Y:S01]  /*a280*/  SHFL.BFLY PT, R88, R89, 0x1, 0x1f ;  /* 0x0c201f0059587f89 */ /* 0x000e6200000e0000 */
[----:B---3--:R-:W-:-:S03]  /*a290*/  FADD R55, R54, R46 ;  /* 0x0000002e36377221 */ /* 0x008fc60000000000 */
[----:B------:R-:W2:Y:S04]  /*a2a0*/  SHFL.BFLY PT, R54, R47, 0x1, 0x1f ;  /* 0x0c201f002f367f89 */ /* 0x000ea800000e0000 */
[----:B------:R-:W3:Y:S01]  /*a2b0*/  SHFL.BFLY PT, R46, R55, 0x1, 0x1f ;  /* 0x0c201f00372e7f89 */ /* 0x000ee200000e0000 */
[----:B0-----:R-:W-:Y:S01]  /*a2c0*/  FADD R90, R91, R90 ;  /* 0x0000005a5b5a7221 */ /* 0x001fe20000000000 */
[----:B------:R-:W-:Y:S01]  /*a2d0*/  BAR.SYNC.DEFER_BLOCKING 0x0 ;  /* 0x0000000000007b1d */ /* 0x000fe20000010000 */
[----:B-1----:R-:W-:Y:S01]  /*a2e0*/  FADD R88, R89, R88 ;  /* 0x0000005859587221 */ /* 0x002fe20000000000 */
[----:B--2---:R-:W-:Y:S01]  /*a2f0*/  FADD R54, R47, R54 ;  /* 0x000000362f367221 */ /* 0x004fe20000000000 */
[----:B---3--:R-:W-:-:S03]  /*a300*/  FADD R46, R55, R46 ;  /* 0x0000002e372e7221 */ /* 0x008fc60000000000 */
[----:B------:R0:W-:Y:S04]  /*a310*/  @!P0 STS [R48], R90 ;  /* 0x0000005a30008388 */ /* 0x0001e80000000800 */
[----:B------:R-:W-:Y:S04]  /*a320*/  @!P0 STS [R49], R88 ;  /* 0x0000005831008388 */ /* 0x000fe80000000800 */
[----:B------:R-:W-:Y:S04]  /*a330*/  @!P0 STS [R51], R54 ;  /* 0x0000003633008388 */ /* 0x000fe80000000800 */
[----:B------:R-:W-:Y:S01]  /*a340*/  @!P0 STS [R53], R46 ;  /* 0x0000002e35008388 */ /* 0x000fe20000000800 */
[----:B------:R-:W-:Y:S06]  /*a350*/  BAR.SYNC.DEFER_BLOCKING 0x0 ;  /* 0x0000000000007b1d */ /* 0x000fec0000010000 */
[----:B0-----:R-:W2:Y:S04]  /*a360*/  LDL.64 R90, [R1+0x380] ;  /* 0x00038000015a7983 */ /* 0x001ea80000100a00 */
[----:B------:R-:W0:Y:S04]  /*a370*/  LDS R46, [R50] ;  /* 0x00000000322e7984 */ /* 0x000e280000000800 */
[----:B0-----:R-:W0:Y:S02]  /*a380*/  SHFL.BFLY PT, R47, R46, 0x2, 0x1f ;  /* 0x0c401f002e2f7f89 */ /* 0x001e2400000e0000 */
[----:B0-----:R-:W-:-:S05]  /*a390*/  FADD R47, R46, R47 ;  /* 0x0000002f2e2f7221 */ /* 0x001fca0000000000 */
[----:B------:R-:W0:Y:S02]  /*a3a0*/  SHFL.BFLY PT, R51, R47, 0x1, 0x1f ;  /* 0x0c201f002f337f89 */ /* 0x000e2400000e0000 */
[----:B0-----:R-:W-:-:S05]  /*a3b0*/  FADD R51, R47, R51 ;  /* 0x000000332f337221 */ /* 0x001fca0000000000 */
[----:B------:R0:W-:Y:S01]  /*a3c0*/  @!P0 STS [R50], R51 ;  /* 0x0000003332008388 */ /* 0x0001e20000000800 */
[C---:B------:R-:W-:Y:S01]  /*a3d0*/  IMAD.WIDE R88, R11.reuse, 0x2, R228 ;  /* 0x000000020b587825 */ /* 0x040fe200078e02e4 */
[----:B------:R-:W-:Y:S06]  /*a3e0*/  BAR.SYNC.DEFER_BLOCKING 0x0 ;  /* 0x0000000000007b1d */ /* 0x000fec0000010000 */
[----:B------:R1:W3:Y:S02]  /*a3f0*/  LDG.E.U16 R248, desc[UR10][R88.64] ;  /* 0x0000000a58f87981 */ /* 0x0002e4000c1e1500 */
[----:B-1----:R-:W-:-:S05]  /*a400*/  IMAD.WIDE R88, R11, 0x2, R218 ;  /* 0x000000020b587825 */ /* 0x002fca00078e02da */
[----:B------:R1:W4:Y:S02]  /*a410*/  LDG.E.U16 R243, desc[UR10][R88.64] ;  /* 0x0000000a58f37981 */ /* 0x000324000c1e1500 */
[C---:B-1----:R-:W-:Y:S02]  /*a420*/  IMAD.WIDE R88, R11.reuse, 0x2, R106 ;  /* 0x000000020b587825 */ /* 0x042fe400078e026a */
[----:B------:R-:W3:Y:S02]  /*a430*/  LDL.64 R106, [R1+0x330] ;  /* 0x00033000016a7983 */ /* 0x000ee40000100a00 */
[----:B------:R-:W-:-:S04]  /*a440*/  IMAD.WIDE R48, R11, 0x2, R122 ;  /* 0x000000020b307825 */ /* 0x000fc800078e027a */
[C---:B------:R-:W-:Y:S01]  /*a450*/  IMAD.WIDE R46, R11.reuse, 0x2, R230 ;  /* 0x000000020b2e7825 */ /* 0x040fe200078e02e6 */
[----:B------:R1:W4:Y:S03]  /*a460*/  LDG.E.U16 R250, desc[UR10][R48.64] ;  /* 0x0000000a30fa7981 */ /* 0x000326000c1e1500 */
[C---:B------:R-:W-:Y:S01]  /*a470*/  IMAD.WIDE R54, R11.reuse, 0x2, R226 ;  /* 0x000000020b367825 */ /* 0x040fe200078e02e2 */
[----:B------:R1:W4:Y:S03]  /*a480*/  LDG.E.U16 R249, desc[UR10][R46.64] ;  /* 0x0000000a2ef97981 */ /* 0x000326000c1e1500 */
[C---:B0-----:R-:W-:Y:S01]  /*a490*/  IMAD.WIDE R50, R11.reuse, 0x2, R224 ;  /* 0x000000020b327825 */ /* 0x041fe200078e02e0 */
[----:B------:R0:W4:Y:S03]  /*a4a0*/  LDG.E.U16 R247, desc[UR10][R54.64] ;  /* 0x0000000a36f77981 */ /* 0x000126000c1e1500 */
[C---:B-1----:R-:W-:Y:S01]  /*a4b0*/  IMAD.WIDE R48, R11.reuse, 0x2, R222 ;  /* 0x000000020b307825 */ /* 0x042fe200078e02de */
        /* <DEDUP_REMOVED lines=10> */
[----:B------:R-:W4:Y:S03]  /*a560*/  LDG.E.U16 R229, desc[UR10][R48.64] ;  /* 0x0000000a30e57981 */ /* 0x000f26000c1e1500 */
[C---:B-1----:R-:W-:Y:S01]  /*a570*/  IMAD.WIDE R54, R11.reuse, 0x2, R116 ;  /* 0x000000020b367825 */ /* 0x042fe200078e0274 */
[----:B------:R0:W4:Y:S03]  /*a580*/  LDG.E.U16 R227, desc[UR10][R46.64] ;  /* 0x0000000a2ee37981 */ /* 0x000126000c1e1500 */
[C---:B------:R-:W-:Y:S01]  /*a590*/  IMAD.WIDE R50, R11.reuse, 0x2, R114 ;  /* 0x000000020b327825 */ /* 0x040fe200078e0272 */
[----:B------:R1:W4:Y:S04]  /*a5a0*/  LDG.E.U16 R223, desc[UR10][R54.64] ;  /* 0x0000000a36df7981 */ /* 0x000328000c1e1500 */
[----:B------:R1:W4:Y:S01]  /*a5b0*/  LDG.E.U16 R221, desc[UR10][R50.64] ;  /* 0x0000000a32dd7981 */ /* 0x000322000c1e1500 */
[----:B0-----:R-:W-:-:S03]  /*a5c0*/  IMAD.WIDE R46, R11, 0x2, R108 ;  /* 0x000000020b2e7825 */ /* 0x001fc600078e026c */
[----:B------:R-:W4:Y:S01]  /*a5d0*/  LDL.64 R108, [R1+0x320] ;  /* 0x00032000016c7983 */ /* 0x000f220000100a00 */
[----:B-1----:R-:W-:-:S03]  /*a5e0*/  IMAD.WIDE R54, R11, 0x2, R104 ;  /* 0x000000020b367825 */ /* 0x002fc600078e0268 */
[----:B------:R0:W4:Y:S01]  /*a5f0*/  LDG.E.U16 R225, desc[UR10][R88.64] ;  /* 0x0000000a58e17981 */ /* 0x000122000c1e1500 */
[----:B------:R-:W-:-:S03]  /*a600*/  IMAD.WIDE R50, R11, 0x2, R98 ;  /* 0x000000020b327825 */ /* 0x000fc600078e0262 */
[----:B------:R-:W4:Y:S04]  /*a610*/  LDL.64 R104, [R1+0x310] ;  /* 0x0003100001687983 */ /* 0x000f280000100a00 */
[----:B------:R-:W4:Y:S01]  /*a620*/  LDL.64 R98, [R1+0x308] ;  /* 0x0003080001627983 */ /* 0x000f220000100a00 */
[----:B0-----:R-:W-:-:S03]  /*a630*/  IMAD.WIDE R88, R11, 0x2, R102 ;  /* 0x000000020b587825 */ /* 0x001fc600078e0266 */
[----:B------:R-:W4:Y:S04]  /*a640*/  LDL.64 R102, [R1+0x318] ;  /* 0x0003180001667983 */ /* 0x000f280000100a00 */
[----:B------:R-:W4:Y:S04]  /*a650*/  LDG.E.U16 R217, desc[UR10][R46.64] ;  /* 0x0000000a2ed97981 */ /* 0x000f28000c1e1500 */
[----:B------:R-:W4:Y:S04]  /*a660*/  LDG.E.U16 R213, desc[UR10][R54.64] ;  /* 0x0000000a36d57981 */ /* 0x000f28000c1e1500 */
[----:B------:R-:W4:Y:S01]  /*a670*/  LDG.E.U16 R215, desc[UR10][R88.64] ;  /* 0x0000000a58d77981 */ /* 0x000f22000c1e1500 */
[----:B--2---:R-:W-:-:S03]  /*a680*/  IMAD.WIDE R48, R11, 0x2, R90 ;  /* 0x000000020b307825 */ /* 0x004fc600078e025a */
[----:B------:R-:W2:Y:S04]  /*a690*/  LDL.64 R116, [R1+0x2e8] ;  /* 0x0002e80001747983 */ /* 0x000ea80000100a00 */
[----:B------:R-:W2:Y:S04]  /*a6a0*/  LDL.64 R90, [R1+0x328] ;  /* 0x00032800015a7983 */ /* 0x000ea80000100a00 */
[----:B------:R0:W2:Y:S04]  /*a6b0*/  LDG.E.U16 R219, desc[UR10][R48.64] ;  /* 0x0000000a30db7981 */ /* 0x0000a8000c1e1500 */
[----:B------:R-:W2:Y:S04]  /*a6c0*/  LDG.E.U16 R211, desc[UR10][R50.64] ;  /* 0x0000000a32d37981 */ /* 0x000ea8000c1e1500 */
[----:B------:R-:W2:Y:S01]  /*a6d0*/  LDL.64 R114, [R1+0x2e0] ;  /* 0x0002e00001727983 */ /* 0x000ea20000100a00 */
[----:B0-----:R-:W-:-:S03]  /*a6e0*/  IMAD.WIDE R48, R11, 0x2, R96 ;  /* 0x000000020b307825 */ /* 0x001fc600078e0260 */
[----:B------:R-:W2:Y:S04]  /*a6f0*/  LDL.64 R96, [R1+0x300] ;  /* 0x0003000001607983 */ /* 0x000ea80000100a00 */
[----:B------:R3:W2:Y:S02]  /*a700*/  LDG.E.U16 R209, desc[UR10][R48.64] ;  /* 0x0000000a30d17981 */ /* 0x0006a4000c1e1500 */
[C---:B---3--:R-:W-:Y:S02]  /*a710*/  IMAD.WIDE R48, R11.reuse, 0x2, R106 ;  /* 0x000000020b307825 */ /* 0x048fe400078e026a */
[----:B------:R-:W3:Y:S02]  /*a720*/  LDL.64 R106, [R1+0x2d8] ;  /* 0x0002d800016a7983 */ /* 0x000ee40000100a00 */
[----:B------:R-:W-:-:S02]  /*a730*/  IMAD.WIDE R46, R11, 0x2, R112 ;  /* 0x000000020b2e7825 */ /* 0x000fc400078e0270 */
[----:B------:R-:W3:Y:S02]  /*a740*/  LDG.E.U16 R199, desc[UR10][R48.64] ;  /* 0x0000000a30c77981 */ /* 0x000ee4000c1e1500 */
[C---:B------:R-:W-:Y:S02]  /*a750*/  IMAD.WIDE R54, R11.reuse, 0x2, R100 ;  /* 0x000000020b367825 */ /* 0x040fe400078e0264 */
[----:B------:R-:W3:Y:S02]  /*a760*/  LDL.64 R100, [R1+0x2f8] ;  /* 0x0002f80001647983 */ /* 0x000ee40000100a00 */
[C---:B------:R-:W-:Y:S02]  /*a770*/  IMAD.WIDE R88, R11.reuse, 0x2, R110 ;  /* 0x000000020b587825 */ /* 0x040fe400078e026e */
[----:B------:R-:W3:Y:S02]  /*a780*/  LDG.E.U16 R207, desc[UR10][R46.64] ;  /* 0x0000000a2ecf7981 */ /* 0x000ee4000c1e1500 */
[----:B------:R-:W-:-:S02]  /*a790*/  IMAD.WIDE R50, R11, 0x2, R94 ;  /* 0x000000020b327825 */ /* 0x000fc400078e025e */
[----:B------:R-:W3:Y:S04]  /*a7a0*/  LDL.64 R94, [R1+0x2f0] ;  /* 0x0002f000015e7983 */ /* 0x000ee80000100a00 */
[----:B------:R4:W3:Y:S04]  /*a7b0*/  LDG.E.U16 R205, desc[UR10][R88.64] ;  /* 0x0000000a58cd7981 */ /* 0x0008e8000c1e1500 */
[----:B------:R0:W3:Y:S04]  /*a7c0*/  LDG.E.U16 R201, desc[UR10][R50.64] ;  /* 0x0000000a32c97981 */ /* 0x0000e8000c1e1500 */
[----:B------:R1:W3:Y:S04]  /*a7d0*/  LDG.E.U16 R203, desc[UR10][R54.64] ;  /* 0x0000000a36cb7981 */ /* 0x0002e8000c1e1500 */
[----:B------:R-:W3:Y:S04]  /*a7e0*/  LDL.64 R110, [R1+0x2a8] ;  /* 0x0002a800016e7983 */ /* 0x000ee80000100a00 */
[----:B------:R-:W3:Y:S01]  /*a7f0*/  LDL.64 R112, [R1+0x2b8] ;  /* 0x0002b80001707983 */ /* 0x000ee20000100a00 */
[----:B----4-:R-:W-:-:S03]  /*a800*/  IMAD.WIDE R88, R11, 0x2, R108 ;  /* 0x000000020b587825 */ /* 0x010fc600078e026c */
[----:B------:R-:W4:Y:S04]  /*a810*/  LDL.64 R108, [R1+0x2c8] ;  /* 0x0002c800016c7983 */ /* 0x000f280000100a00 */
[----:B------:R-:W4:Y:S01]  /*a820*/  LDG.E.U16 R195, desc[UR10][R88.64] ;  /* 0x0000000a58c37981 */ /* 0x000f22000c1e1500 */
[----:B0-----:R-:W-:-:S03]  /*a830*/  IMAD.WIDE R50, R11, 0x2, R104 ;  /* 0x000000020b327825 */ /* 0x001fc600078e0268 */
[----:B------:R-:W4:Y:S01]  /*a840*/  LDL.64 R104, [R1+0x2b0] ;  /* 0x0002b00001687983 */ /* 0x000f220000100a00 */
[----:B------:R-:W-:-:S03]  /*a850*/  IMAD.WIDE R48, R11, 0x2, R98 ;  /* 0x000000020b307825 */ /* 0x000fc600078e0262 */
[----:B------:R-:W4:Y:S01]  /*a860*/  LDL.64 R98, [R1+0x298] ;  /* 0x0002980001627983 */ /* 0x000f220000100a00 */
[----:B-1----:R-:W-:-:S03]  /*a870*/  IMAD.WIDE R54, R11, 0x2, R102 ;  /* 0x000000020b367825 */ /* 0x002fc600078e0266 */
[----:B------:R-:W4:Y:S04]  /*a880*/  LDL.64 R102, [R1+0x2c0] ;  /* 0x0002c00001667983 */ /* 0x000f280000100a00 */
[----:B------:R-:W4:Y:S04]  /*a890*/  LDG.E.U16 R191, desc[UR10][R50.64] ;  /* 0x0000000a32bf7981 */ /* 0x000f28000c1e1500 */
[----:B------:R-:W4:Y:S04]  /*a8a0*/  LDG.E.U16 R193, desc[UR10][R54.64] ;  /* 0x0000000a36c17981 */ /* 0x000f28000c1e1500 */
[----:B------:R-:W4:Y:S01]  /*a8b0*/  LDG.E.U16 R189, desc[UR10][R48.64] ;  /* 0x0000000a30bd7981 */ /* 0x000f22000c1e1500 */
[----:B--2---:R-:W-:-:S03]  /*a8c0*/  IMAD.WIDE R46, R11, 0x2, R90 ;  /* 0x000000020b2e7825 */ /* 0x004fc600078e025a */
[----:B------:R-:W2:Y:S04]  /*a8d0*/  LDL.64 R90, [R1+0x2d0] ;  /* 0x0002d000015a7983 */ /* 0x000ea80000100a00 */
[----:B------:R0:W2:Y:S02]  /*a8e0*/  LDG.E.U16 R197, desc[UR10][R46.64] ;  /* 0x0000000a2ec57981 */ /* 0x0000a4000c1e1500 */
[C---:B0-----:R-:W-:Y:S02]  /*a8f0*/  IMAD.WIDE R46, R11.reuse, 0x2, R96 ;  /* 0x000000020b2e7825 */ /* 0x041fe400078e0260 */
[----:B------:R-:W2:Y:S04]  /*a900*/  LDL.64 R96, [R1+0x2a0] ;  /* 0x0002a00001607983 */ /* 0x000ea80000100a00 */
[----:B------:R3:W2:Y:S02]  /*a910*/  LDG.E.U16 R187, desc[UR10][R46.64] ;  /* 0x0000000a2ebb7981 */ /* 0x0006a4000c1e1500 */
[----:B---3--:R-:W-:-:S02]  /*a920*/  IMAD.WIDE R46, R11, 0x2, R106 ;  /* 0x000000020b2e7825 */ /* 0x008fc400078e026a */
[----:B------:R-:W3:Y:S02]  /*a930*/  LDL.64 R106, [R1+0x280] ;  /* 0x00028000016a7983 */ /* 0x000ee40000100a00 */
[C---:B------:R-:W-:Y:S02]  /*a940*/  IMAD.WIDE R50, R11.reuse, 0x2, R116 ;  /* 0x000000020b327825 */ /* 0x040fe400078e0274 */
[----:B------:R-:W3:Y:S02]  /*a950*/  LDL.64 R116, [R1+0x248] ;  /* 0x0002480001747983 */ /* 0x000ee40000100a00 */
[C---:B------:R-:W-:Y:S02]  /*a960*/  IMAD.WIDE R88, R11.reuse, 0x2, R100 ;  /* 0x000000020b587825 */ /* 0x040fe400078e0264 */
[----:B------:R4:W3:Y:S04]  /*a970*/  LDG.E.U16 R181, desc[UR10][R50.64] ;  /* 0x0000000a32b57981 */ /* 0x0008e8000c1e1500 */
[----:B------:R-:W3:Y:S01]  /*a980*/  LDG.E.U16 R185, desc[UR10][R88.64] ;  /* 0x0000000a58b97981 */ /* 0x000ee2000c1e1500 */
[----:B------:R-:W-:-:S03]  /*a990*/  IMAD.WIDE R54, R11, 0x2, R94 ;  /* 0x000000020b367825 */ /* 0x000fc600078e025e */
[----:B------:R-:W3:Y:S01]  /*a9a0*/  LDL.64 R94, [R1+0x288] ;  /* 0x00028800015e7983 */ /* 0x000ee20000100a00 */
[----:B------:R-:W-:-:S03]  /*a9b0*/  IMAD.WIDE R48, R11, 0x2, R114 ;  /* 0x000000020b307825 */ /* 0x000fc600078e0272 */
[----:B------:R-:W3:Y:S04]  /*a9c0*/  LDL.64 R100, [R1+0x290] ;  /* 0x0002900001647983 */ /* 0x000ee80000100a00 */
[----:B------:R0:W3:Y:S04]  /*a9d0*/  LDG.E.U16 R183, desc[UR10][R54.64] ;  /* 0x0000000a36b77981 */ /* 0x0000e8000c1e1500 */
[----:B------:R1:W3:Y:S04]  /*a9e0*/  LDG.E.U16 R180, desc[UR10][R48.64] ;  /* 0x0000000a30b47981 */ /* 0x0002e8000c1e1500 */
[----:B------:R-:W3:Y:S01]  /*a9f0*/  LDG.E.U16 R177, desc[UR10][R46.64] ;  /* 0x0000000a2eb17981 */ /* 0x000ee2000c1e1500 */
[----:B------:R-:W-:-:S03]  /*aa00*/  IMAD.WIDE R178, R11, 0x2, R178 ;  /* 0x000000020bb27825 */ /* 0x000fc600078e02b2 */
[----:B------:R-:W3:Y:S01]  /*aa10*/  LDL.64 R114, [R1+0x230] ;  /* 0x0002300001727983 */ /* 0x000ee20000100a00 */
[----:B----4-:R-:W-:-:S03]  /*aa20*/  IMAD.WIDE R50, R11, 0x2, R108 ;  /* 0x000000020b327825 */ /* 0x010fc600078e026c */
[----:B------:R-:W4:Y:S04]  /*aa30*/  LDL.64 R108, [R1+0x270] ;  /* 0x00027000016c7983 */ /* 0x000f280000100a00 */
[----:B------:R1:W4:Y:S01]  /*aa40*/  LDG.E.U16 R173, desc[UR10][R50.64] ;  /* 0x0000000a32ad7981 */ /* 0x000322000c1e1500 */
[----:B0-----:R-:W-:-:S03]  /*aa50*/  IMAD.WIDE R54, R11, 0x2, R104 ;  /* 0x000000020b367825 */ /* 0x001fc600078e0268 */
[----:B------:R-:W4:Y:S01]  /*aa60*/  LDL.64 R104, [R1+0x260] ;  /* 0x0002600001687983 */ /* 0x000f220000100a00 */
[----:B-1----:R-:W-:-:S03]  /*aa70*/  IMAD.WIDE R48, R11, 0x2, R102 ;  /* 0x000000020b307825 */ /* 0x002fc600078e0266 */
[----:B------:R-:W4:Y:S04]  /*aa80*/  LDG.E.U16 R54, desc[UR10][R54.64] ;  /* 0x0000000a36367981 */ /* 0x000f28000c1e1500 */
[----:B------:R-:W4:Y:S01]  /*aa90*/  LDL.64 R102, [R1+0x268] ;  /* 0x0002680001667983 */ /* 0x000f220000100a00 */
[----:B--2---:R-:W-:-:S03]  /*aaa0*/  IMAD.WIDE R88, R11, 0x2, R90 ;  /* 0x000000020b587825 */ /* 0x004fc600078e025a */
[----:B------:R-:W2:Y:S04]  /*aab0*/  LDG.E.U16 R171, desc[UR10][R48.64] ;  /* 0x0000000a30ab7981 */ /* 0x000ea8000c1e1500 */
[----:B------:R-:W2:Y:S04]  /*aac0*/  LDL.64 R90, [R1+0x278] ;  /* 0x00027800015a7983 */ /* 0x000ea80000100a00 */
[----:B------:R0:W2:Y:S01]  /*aad0*/  LDG.E.U16 R175, desc[UR10][R88.64] ;  /* 0x0000000a58af7981 */ /* 0x0000a2000c1e1500 */
[----:B------:R-:W-:-:S03]  /*aae0*/  IMAD.WIDE R50, R11, 0x2, R96 ;  /* 0x000000020b327825 */ /* 0x000fc600078e0260 */
[----:B------:R-:W2:Y:S01]  /*aaf0*/  LDL.64 R96, [R1+0x258] ;  /* 0x0002580001607983 */ /* 0x000ea20000100a00 */
[----:B0-----:R-:W-:-:S03]  /*ab00*/  IMAD.WIDE R88, R11, 0x2, R110 ;  /* 0x000000020b587825 */ /* 0x001fc600078e026e */
[----:B------:R3:W2:Y:S01]  /*ab10*/  LDG.E.U16 R119, desc[UR10][R50.64] ;  /* 0x0000000a32777981 */ /* 0x0006a2000c1e1500 */
[----:B------:R-:W-:-:S03]  /*ab20*/  IMAD.WIDE R110, R11, 0x2, R98 ;  /* 0x000000020b6e7825 */ /* 0x000fc600078e0262 */
[----:B------:R-:W2:Y:S01]  /*ab30*/  LDL.64 R98, [R1+0x250] ;  /* 0x0002500001627983 */ /* 0x000ea20000100a00 */
[----:B------:R-:W-:-:S03]  /*ab40*/  IMAD.WIDE R46, R11, 0x2, R112 ;  /* 0x000000020b2e7825 */ /* 0x000fc600078e0270 */
[----:B------:R-:W2:Y:S04]  /*ab50*/  LDG.E.U16 R110, desc[UR10][R110.64] ;  /* 0x0000000a6e6e7981 */ /* 0x000ea8000c1e1500 */
[----:B------:R0:W2:Y:S01]  /*ab60*/  LDG.E.U16 R169, desc[UR10][R46.64] ;  /* 0x0000000a2ea97981 */ /* 0x0000a2000c1e1500 */
[----:B------:R-:W-:-:S03]  /*ab70*/  IMAD.WIDE R158, R11, 0x2, R158 ;  /* 0x000000020b9e7825 */ /* 0x000fc600078e029e */
[----:B------:R-:W2:Y:S04]  /*ab80*/  LDG.E.U16 R112, desc[UR10][R160.64] ;  /* 0x0000000aa0707981 */ /* 0x000ea8000c1e1500 */
[----:B------:R-:W2:Y:S01]  /*ab90*/  LDL.64 R160, [R1+0x178] ;  /* 0x0001780001a07983 */ /* 0x000ea20000100a00 */
[----:B---3--:R-:W-:-:S03]  /*aba0*/  IMAD.WIDE R50, R11, 0x2, R106 ;  /* 0x000000020b327825 */ /* 0x008fc600078e026a */
[----:B------:R-:W3:Y:S04]  /*abb0*/  LDL.64 R106, [R1+0x240] ;  /* 0x00024000016a7983 */ /* 0x000ee80000100a00 */
[----:B------:R-:W3:Y:S01]  /*abc0*/  LDG.E.U16 R51, desc[UR10][R50.64] ;  /* 0x0000000a32337981 */ /* 0x000ee2000c1e1500 */
[----:B0-----:R-:W-:-:S03]  /*abd0*/  IMAD.WIDE R46, R11, 0x2, R94 ;  /* 0x000000020b2e7825 */ /* 0x001fc600078e025e */
[----:B------:R4:W3:Y:S01]  /*abe0*/  LDG.E.U16 R95, desc[UR10][R88.64] ;  /* 0x0000000a585f7981 */ /* 0x0008e2000c1e1500 */
[----:B------:R-:W-:-:S03]  /*abf0*/  IMAD.WIDE R48, R11, 0x2, R100 ;  /* 0x000000020b307825 */ /* 0x000fc600078e0264 */
[----:B------:R0:W3:Y:S04]  /*ac00*/  LDG.E.U16 R92, desc[UR10][R46.64] ;  /* 0x0000000a2e5c7981 */ /* 0x0000e8000c1e1500 */
[----:B------:R1:W3:Y:S01]  /*ac10*/  LDG.E.U16 R101, desc[UR10][R48.64] ;  /* 0x0000000a30657981 */ /* 0x0002e2000c1e1500 */
[----:B----4-:R-:W-:-:S03]  /*ac20*/  IMAD.WIDE R88, R11, 0x2, R108 ;  /* 0x000000020b587825 */ /* 0x010fc600078e026c */
[----:B------:R-:W4:Y:S01]  /*ac30*/  LDL.64 R108, [R1+0x238] ;  /* 0x00023800016c7983 */ /* 0x000f220000100a00 */
[----:B0-----:R-:W-:-:S03]  /*ac40*/  IMAD.WIDE R46, R11, 0x2, R104 ;  /* 0x000000020b2e7825 */ /* 0x001fc600078e0268 */
[----:B------:R0:W4:Y:S04]  /*ac50*/  LDG.E.U16 R105, desc[UR10][R88.64] ;  /* 0x0000000a58697981 */ /* 0x000128000c1e1500 */
[----:B------:R-:W4:Y:S04]  /*ac60*/  LDG.E.U16 R118, desc[UR10][R46.64] ;  /* 0x0000000a2e767981 */ /* 0x000f28000c1e1500 */
[----:B------:R-:W4:Y:S01]  /*ac70*/  LDG.E.U16 R104, desc[UR10][R178.64] ;  /* 0x0000000ab2687981 */ /* 0x000f22000c1e1500 */
[----:B-1----:R-:W-:-:S03]  /*ac80*/  IMAD.WIDE R48, R11, 0x2, R102 ;  /* 0x000000020b307825 */ /* 0x002fc600078e0266 */
[----:B------:R-:W4:Y:S01]  /*ac90*/  LDL.64 R102, [R1+0x228] ;  /* 0x0002280001667983 */ /* 0x000f220000100a00 */
[----:B0-----:R-:W-:-:S03]  /*aca0*/  IMAD.WIDE R88, R11, 0x2, R116 ;  /* 0x000000020b587825 */ /* 0x001fc600078e0274 */
[----:B------:R-:W4:Y:S04]  /*acb0*/  LDL.64 R116, [R1+0x210] ;  /* 0x0002100001747983 */ /* 0x000f280000100a00 */
[----:B------:R-:W4:Y:S04]  /*acc0*/  LDG.E.U16 R113, desc[UR10][R48.64] ;  /* 0x0000000a30717981 */ /* 0x000f28000c1e1500 */
[----:B------:R-:W4:Y:S01]  /*acd0*/  LDL.64 R178, [R1+0x168] ;  /* 0x0001680001b27983 */ /* 0x000f220000100a00 */
[----:B--2---:R-:W-:-:S05]  /*ace0*/  IMAD.WIDE R90, R11, 0x2, R90 ;  /* 0x000000020b5a7825 */ /* 0x004fca00078e025a */
[----:B------:R0:W2:Y:S02]  /*acf0*/  LDG.E.U16 R94, desc[UR10][R90.64] ;  /* 0x0000000a5a5e7981 */ /* 0x0000a4000c1e1500 */
[C---:B0-----:R-:W-:Y:S02]  /*ad00*/  IMAD.WIDE R90, R11.reuse, 0x2, R98 ;  /* 0x000000020b5a7825 */ /* 0x041fe400078e0262 */
[----:B------:R-:W2:Y:S04]  /*ad10*/  LDL.64 R98, [R1+0x220] ;  /* 0x0002200001627983 */ /* 0x000ea80000100a00 */
[----:B------:R-:W2:Y:S04]  /*ad20*/  LDG.E.U16 R100, desc[UR10][R90.64] ;  /* 0x0000000a5a647981 */ /* 0x000ea8000c1e1500 */
[----:B------:R0:W2:Y:S01]  /*ad30*/  LDG.E.U16 R91, desc[UR10][R88.64] ;  /* 0x0000000a585b7981 */ /* 0x0000a2000c1e1500 */
[----:B---3--:R-:W-:-:S03]  /*ad40*/  IMAD.WIDE R48, R11, 0x2, R106 ;  /* 0x000000020b307825 */ /* 0x008fc600078e026a */
[----:B------:R-:W3:Y:S01]  /*ad50*/  LDL.64 R106, [R1+0x200] ;  /* 0x00020000016a7983 */ /* 0x000ee20000100a00 */
[----:B0-----:R-:W-:-:S03]  /*ad60*/  IMAD.WIDE R88, R11, 0x2, R154 ;  /* 0x000000020b587825 */ /* 0x001fc600078e029a */
[----:B------:R-:W3:Y:S01]  /*ad70*/  LDG.E.U16 R50, desc[UR10][R48.64] ;  /* 0x0000000a30327981 */ /* 0x000ee2000c1e1500 */
[----:B------:R-:W-:-:S03]  /*ad80*/  IMAD.WIDE R96, R11, 0x2, R96 ;  /* 0x000000020b607825 */ /* 0x000fc600078e0260 */
[----:B------:R-:W3:Y:S01]  /*ad90*/  LDL.64 R154, [R1+0x1d0] ;  /* 0x0001d000019a7983 */ /* 0x000ee20000100a00 */
[----:B----4-:R-:W-:-:S03]  /*ada0*/  IMAD.WIDE R46, R11, 0x2, R108 ;  /* 0x000000020b2e7825 */ /* 0x010fc600078e026c */
[----:B------:R0:W4:Y:S04]  /*adb0*/  LDG.E.U16 R108, desc[UR10][R88.64] ;  /* 0x0000000a586c7981 */ /* 0x000128000c1e1500 */
[----:B------:R1:W4:Y:S04]  /*adc0*/  LDG.E.U16 R53, desc[UR10][R46.64] ;  /* 0x0000000a2e357981 */ /* 0x000328000c1e1500 */
[----:B------:R1:W4:Y:S01]  /*add0*/  LDG.E.U16 R109, desc[UR10][R96.64] ;  /* 0x0000000a606d7981 */ /* 0x000322000c1e1500 */
[----:B0-----:R-:W-:-:S03]  /*ade0*/  IMAD.WIDE R88, R11, 0x2, R150 ;  /* 0x000000020b587825 */ /* 0x001fc600078e0296 */
[----:B------:R-:W4:Y:S04]  /*adf0*/  LDL.64 R150, [R1+0x1c0] ;  /* 0x0001c00001967983 */ /* 0x000f280000100a00 */
[----:B------:R-:W4:Y:S01]  /*ae00*/  LDG.E.U16 R90, desc[UR10][R88.64] ;  /* 0x0000000a585a7981 */ /* 0x000f22000c1e1500 */
[----:B------:R-:W-:-:S03]  /*ae10*/  IMAD.WIDE R48, R11, 0x2, R116 ;  /* 0x000000020b307825 */ /* 0x000fc600078e0274 */
[----:B------:R-:W4:Y:S01]  /*ae20*/  LDG.E.U16 R116, desc[UR10][R158.64] ;  /* 0x0000000a9e747981 */ /* 0x000f22000c1e1500 */
[----:B--2---:R-:W-:-:S03]  /*ae30*/  IMAD.WIDE R98, R11, 0x2, R98 ;  /* 0x000000020b627825 */ /* 0x004fc600078e0262 */
[----:B------:R-:W2:Y:S04]  /*ae40*/  LDL.64 R158, [R1+0x1a8] ;  /* 0x0001a800019e7983 */ /* 0x000ea80000100a00 */
[----:B------:R-:W2:Y:S01]  /*ae50*/  LDG.E.U16 R117, desc[UR10][R98.64] ;  /* 0x0000000a62757981 */ /* 0x000ea2000c1e1500 */
[----:B-1----:R-:W-:-:S03]  /*ae60*/  IMAD.WIDE R46, R11, 0x2, R102 ;  /* 0x000000020b2e7825 */ /* 0x002fc600078e0266 */
[----:B------:R-:W2:Y:S04]  /*ae70*/  LDL.64 R88, [R1+0x1c8] ;  /* 0x0001c80001587983 */ /* 0x000ea80000100a00 */
[----:B------:R-:W2:Y:S04]  /*ae80*/  LDG.E.U16 R46, desc[UR10][R46.64] ;  /* 0x0000000a2e2e7981 */ /* 0x000ea8000c1e1500 */
[----:B------:R3:W2:Y:S01]  /*ae90*/  LDG.E.U16 R99, desc[UR10][R48.64] ;  /* 0x0000000a30637981 */ /* 0x0006a2000c1e1500 */
[----:B------:R-:W-:-:S03]  /*aea0*/  IMAD.WIDE R96, R11, 0x2, R114 ;  /* 0x000000020b607825 */ /* 0x000fc600078e0272 */
[----:B------:R-:W2:Y:S04]  /*aeb0*/  LDL.64 R114, [R1+0x1e8] ;  /* 0x0001e80001727983 */ /* 0x000ea80000100a00 */
[----:B------:R-:W2:Y:S04]  /*aec0*/  LDL.64 R102, [R1+0x1f8] ;  /* 0x0001f80001667983 */ /* 0x000ea80000100a00 */
[----:B------:R-:W2:Y:S01]  /*aed0*/  LDG.E.U16 R96, desc[UR10][R96.64] ;  /* 0x0000000a60607981 */ /* 0x000ea2000c1e1500 */
[----:B---3--:R-:W-:-:S03]  /*aee0*/  IMAD.WIDE R48, R11, 0x2, R106 ;  /* 0x000000020b307825 */ /* 0x008fc600078e026a */
[----:B------:R-:W3:Y:S04]  /*aef0*/  LDL.64 R106, [R1+0x1d8] ;  /* 0x0001d800016a7983 */ /* 0x000ee80000100a00 */
[----:B------:R-:W2:Y:S01]  /*af00*/  LDG.E.U16 R49, desc[UR10][R48.64] ;  /* 0x0000000a30317981 */ /* 0x000ea2000c1e1500 */
[----:B----4-:R-:W-:-:S05]  /*af10*/  IMAD.WIDE R150, R11, 0x2, R150 ;  /* 0x000000020b967825 */ /* 0x010fca00078e0296 */
[----:B------:R0:W4:Y:S02]  /*af20*/  LDG.E.U16 R48, desc[UR10][R150.64] ;  /* 0x0000000a96307981 */ /* 0x000124000c1e1500 */
[C---:B0-----:R-:W-:Y:S02]  /*af30*/  IMAD.WIDE R150, R11.reuse, 0x2, R234 ;  /* 0x000000020b967825 */ /* 0x041fe400078e02ea */
[----:B------:R-:W2:Y:S02]  /*af40*/  LDL.64 R234, [R1+0x150] ;  /* 0x0001500001ea7983 */ /* 0x000ea40000100a00 */
[----:B---3--:R-:W-:-:S06]  /*af50*/  IMAD.WIDE R106, R11, 0x2, R106 ;  /* 0x000000020b6a7825 */ /* 0x008fcc00078e026a */
[----:B------:R-:W3:Y:S04]  /*af60*/  LDG.E.U16 R107, desc[UR10][R106.64] ;  /* 0x0000000a6a6b7981 */ /* 0x000ee8000c1e1500 */
[----:B------:R0:W2:Y:S04]  /*af70*/  LDG.E.U16 R106, desc[UR10][R150.64] ;  /* 0x0000000a966a7981 */ /* 0x0000a8000c1e1500 */
[----:B------:R-:W0:Y:S02]  /*af80*/  LDL.64 R150, [R1+0x180] ;  /* 0x0001800001967983 */ /* 0x000e240000100a00 */
[----:B0-----:R-:W-:-:S05]  /*af90*/  IMAD.WIDE R150, R11, 0x2, R150 ;  /* 0x000000020b967825 */ /* 0x001fca00078e0296 */
[----:B------:R0:W3:Y:S02]  /*afa0*/  LDG.E.U16 R47, desc[UR10][R150.64] ;  /* 0x0000000a962f7981 */ /* 0x0000e4000c1e1500 */
[C---:B0-----:R-:W-:Y:S02]  /*afb0*/  IMAD.WIDE R150, R11.reuse, 0x2, R178 ;  /* 0x000000020b967825 */ /* 0x041fe400078e02b2 */
[----:B------:R-:W3:Y:S04]  /*afc0*/  LDL.64 R178, [R1+0x38] ;  /* 0x0000380001b27983 */ /* 0x000ee80000100a00 */
[----:B------:R2:W3:Y:S02]  /*afd0*/  LDG.E.U16 R111, desc[UR10][R150.64] ;  /* 0x0000000a966f7981 */ /* 0x0004e4000c1e1500 */
[----:B--2---:R-:W-:-:S02]  /*afe0*/  IMAD.WIDE R150, R11, 0x2, R234 ;  /* 0x000000020b967825 */ /* 0x004fc400078e02ea */
[----:B------:R-:W2:Y:S04]  /*aff0*/  LDL.64 R234, [R1+0xf0] ;  /* 0x0000f00001ea7983 */ /* 0x000ea80000100a00 */
[----:B------:R0:W2:Y:S04]  /*b000*/  LDG.E.U16 R165, desc[UR10][R150.64] ;  /* 0x0000000a96a57981 */ /* 0x0000a8000c1e1500 */
[----:B------:R-:W0:Y:S01]  /*b010*/  LDL.64 R150, [R1+0x148] ;  /* 0x0001480001967983 */ /* 0x000e220000100a00 */
[----:B------:R-:W-:-:S05]  /*b020*/  IMAD.WIDE R158, R11, 0x2, R158 ;  /* 0x000000020b9e7825 */ /* 0x000fca00078e029e */
[----:B------:R-:W2:Y:S04]  /*b030*/  LDG.E.U16 R55, desc[UR10][R158.64] ;  /* 0x0000000a9e377981 */ /* 0x000ea8000c1e1500 */
[----:B------:R-:W2:Y:S01]  /*b040*/  LDL.64 R158, [R1+0x190] ;  /* 0x00019000019e7983 */ /* 0x000ea20000100a00 */
[----:B------:R-:W-:-:S04]  /*b050*/  IMAD.WIDE R154, R11, 0x2, R154 ;  /* 0x000000020b9a7825 */ /* 0x000fc800078e029a */
[C---:B------:R-:W-:Y:S01]  /*b060*/  IMAD.WIDE R114, R11.reuse, 0x2, R114 ;  /* 0x000000020b727825 */ /* 0x040fe200078e0272 */
[----:B------:R1:W2:Y:S05]  /*b070*/  LDG.E.U16 R98, desc[UR10][R154.64] ;  /* 0x0000000a9a627981 */ /* 0x0002aa000c1e1500 */
[----:B------:R-:W2:Y:S01]  /*b080*/  LDG.E.U16 R114, desc[UR10][R114.64] ;  /* 0x0000000a72727981 */ /* 0x000ea2000c1e1500 */
[----:B0-----:R-:W-:-:S05]  /*b090*/  IMAD.WIDE R150, R11, 0x2, R150 ;  /* 0x000000020b967825 */ /* 0x001fca00078e0296 */
[----:B------:R-:W3:Y:S04]  /*b0a0*/  LDG.E.U16 R168, desc[UR10][R150.64] ;  /* 0x0000000a96a87981 */ /* 0x000ee8000c1e1500 */
[----:B------:R-:W3:Y:S01]  /*b0b0*/  LDL.64 R150, [R1+0xb8] ;  /* 0x0000b80001967983 */ /* 0x000ee20000100a00 */
[----:B-1----:R-:W-:-:S03]  /*b0c0*/  IMAD.WIDE R154, R11, 0x2, R238 ;  /* 0x000000020b9a7825 */ /* 0x002fc600078e02ee */
[----:B------:R-:W4:Y:S04]  /*b0d0*/  LDL.64 R238, [R1+0x158] ;  /* 0x0001580001ee7983 */ /* 0x000f280000100a00 */
[----:B------:R-:W4:Y:S04]  /*b0e0*/  LDG.E.U16 R115, desc[UR10][R154.64] ;  /* 0x0000000a9a737981 */ /* 0x000f28000c1e1500 */
[----:B------:R-:W4:Y:S01]  /*b0f0*/  LDL.64 R154, [R1+0x188] ;  /* 0x00018800019a7983 */ /* 0x000f220000100a00 */
[----:B--2---:R-:W-:-:S05]  /*b100*/  IMAD.WIDE R158, R11, 0x2, R158 ;  /* 0x000000020b9e7825 */ /* 0x004fca00078e029e */
[----:B------:R0:W2:Y:S02]  /*b110*/  LDG.E.U16 R97, desc[UR10][R158.64] ;  /* 0x0000000a9e617981 */ /* 0x0000a4000c1e1500 */
[C---:B0-----:R-:W-:Y:S02]  /*b120*/  IMAD.WIDE R158, R11.reuse, 0x2, R160 ;  /* 0x000000020b9e7825 */ /* 0x041fe400078e02a0 */
[----:B------:R-:W2:Y:S02]  /*b130*/  LDL.64 R160, [R1+0xf8] ;  /* 0x0000f80001a07983 */ /* 0x000ea40000100a00 */
[----:B---3--:R-:W-:-:S05]  /*b140*/  IMAD.WIDE R150, R11, 0x2, R150 ;  /* 0x000000020b967825 */ /* 0x008fca00078e0296 */
[----:B------:R-:W3:Y:S04]  /*b150*/  LDG.E.U16 R174, desc[UR10][R150.64] ;  /* 0x0000000a96ae7981 */ /* 0x000ee8000c1e1500 */
[----:B------:R-:W3:Y:S01]  /*b160*/  LDL.64 R150, [R1+0x140] ;  /* 0x0001400001967983 */ /* 0x000ee20000100a00 */
[----:B------:R-:W-:-:S04]  /*b170*/  IMAD.WIDE R88, R11, 0x2, R88 ;  /* 0x000000020b587825 */ /* 0x000fc800078e0258 */
[C---:B----4-:R-:W-:Y:S02]  /*b180*/  IMAD.WIDE R154, R11.reuse, 0x2, R154 ;  /* 0x000000020b9a7825 */ /* 0x050fe400078e029a */
[----:B------:R-:W4:Y:S02]  /*b190*/  LDG.E.U16 R89, desc[UR10][R88.64] ;  /* 0x0000000a58597981 */ /* 0x000f24000c1e1500 */
[----:B------:R-:W-:-:S06]  /*b1a0*/  IMAD.WIDE R102, R11, 0x2, R102 ;  /* 0x000000020b667825 */ /* 0x000fcc00078e0266 */
[----:B------:R-:W4:Y:S04]  /*b1b0*/  LDG.E.U16 R102, desc[UR10][R102.64] ;  /* 0x0000000a66667981 */ /* 0x000f28000c1e1500 */
[----:B------:R-:W4:Y:S04]  /*b1c0*/  LDG.E.U16 R88, desc[UR10][R154.64] ;  /* 0x0000000a9a587981 */ /* 0x000f28000c1e1500 */
[----:B------:R-:W4:Y:S04]  /*b1d0*/  LDG.E.U16 R103, desc[UR10][R158.64] ;  /* 0x0000000a9e677981 */ /* 0x000f28000c1e1500 */
[----:B------:R-:W4:Y:S04]  /*b1e0*/  LDL.64 R154, [R1+0x170] ;  /* 0x00017000019a7983 */ /* 0x000f280000100a00 */
[----:B------:R-:W4:Y:S01]  /*b1f0*/  LDL.64 R158, [R1+0x160] ;  /* 0x00016000019e7983 */ /* 0x000f220000100a00 */
[----:B--2---:R-:W-:-:S05]  /*b200*/  IMAD.WIDE R160, R11, 0x2, R160 ;  /* 0x000000020ba07825 */ /* 0x004fca00078e02a0 */
[----:B------:R0:W2:Y:S02]  /*b210*/  LDG.E.U16 R172, desc[UR10][R160.64] ;  /* 0x0000000aa0ac7981 */ /* 0x0000a4000c1e1500 */
[----:B0-----:R-:W-:-:S04]  /*b220*/  IMAD.WIDE R160, R11, 0x2, R178 ;  /* 0x000000020ba07825 */ /* 0x001fc800078e02b2 */
[C---:B------:R-:W-:Y:S01]  /*b230*/  IMAD.WIDE R156, R11.reuse, 0x2, R156 ;  /* 0x000000020b9c7825 */ /* 0x040fe200078e029c */
[----:B------:R-:W2:Y:S05]  /*b240*/  LDG.E.U16 R178, desc[UR10][R160.64] ;  /* 0x0000000aa0b27981 */ /* 0x000eaa000c1e1500 */
[----:B------:R-:W2:Y:S01]  /*b250*/  LDG.E.U16 R156, desc[UR10][R156.64] ;  /* 0x0000000a9c9c7981 */ /* 0x000ea2000c1e1500 */
[----:B---3--:R-:W-:-:S05]  /*b260*/  IMAD.WIDE R150, R11, 0x2, R150 ;  /* 0x000000020b967825 */ /* 0x008fca00078e0296 */
[----:B------:R-:W3:Y:S04]  /*b270*/  LDG.E.U16 R179, desc[UR10][R150.64] ;  /* 0x0000000a96b37981 */ /* 0x000ee8000c1e1500 */
[----:B------:R-:W2:Y:S01]  /*b280*/  LDL.64 R150, [R1+0xb0] ;  /* 0x0000b00001967983 */ /* 0x000ea20000100a00 */
[----:B----4-:R-:W-:-:S05]  /*b290*/  IMAD.WIDE R154, R11, 0x2, R154 ;  /* 0x000000020b9a7825 */ /* 0x010fca00078e029a */
[----:B------:R0:W4:Y:S01]  /*b2a0*/  LDG.E.U16 R157, desc[UR10][R154.64] ;  /* 0x0000000a9a9d7981 */ /* 0x000122000c1e1500 */
[----:B------:R-:W-:-:S06]  /*b2b0*/  IMAD.WIDE R158, R11, 0x2, R158 ;  /* 0x000000020b9e7825 */ /* 0x000fcc00078e029e */
[----:B------:R-:W3:Y:S01]  /*b2c0*/  LDG.E.U16 R158, desc[UR10][R158.64] ;  /* 0x0000000a9e9e7981 */ /* 0x000ee2000c1e1500 */
[----:B0-----:R-:W-:-:S03]  /*b2d0*/  IMAD.WIDE R154, R11, 0x2, R238 ;  /* 0x000000020b9a7825 */ /* 0x001fc600078e02ee */
[----:B------:R-:W3:Y:S04]  /*b2e0*/  LDL.64 R238, [R1+0x130] ;  /* 0x0001300001ee7983 */ /* 0x000ee80000100a00 */
[----:B------:R0:W3:Y:S04]  /*b2f0*/  LDG.E.U16 R159, desc[UR10][R154.64] ;  /* 0x0000000a9a9f7981 */ /* 0x0000e8000c1e1500 */
[----:B------:R-:W0:Y:S01]  /*b300*/  LDL.64 R154, [R1+0x138] ;  /* 0x00013800019a7983 */ /* 0x000e220000100a00 */
[----:B--2---:R-:W-:-:S05]  /*b310*/  IMAD.WIDE R150, R11, 0x2, R150 ;  /* 0x000000020b967825 */ /* 0x004fca00078e0296 */
[----:B------:R1:W2:Y:S04]  /*b320*/  LDG.E.U16 R186, desc[UR10][R150.64] ;  /* 0x0000000a96ba7981 */ /* 0x0002a8000c1e1500 */
[----:B------:R-:W1:Y:S01]  /*b330*/  LDL.64 R150, [R1+0x128] ;  /* 0x0001280001967983 */ /* 0x000e620000100a00 */
[----:B0-----:R-:W-:-:S05]  /*b340*/  IMAD.WIDE R154, R11, 0x2, R154 ;  /* 0x000000020b9a7825 */ /* 0x001fca00078e029a */
[----:B------:R0:W2:Y:S04]  /*b350*/  LDG.E.U16 R170, desc[UR10][R154.64] ;  /* 0x0000000a9aaa7981 */ /* 0x0000a8000c1e1500 */
[----:B------:R-:W0:Y:S01]  /*b360*/  LDL.64 R154, [R1+0x78] ;  /* 0x00007800019a7983 */ /* 0x000e220000100a00 */
[----:B-1----:R-:W-:-:S05]  /*b370*/  IMAD.WIDE R150, R11, 0x2, R150 ;  /* 0x000000020b967825 */ /* 0x002fca00078e0296 */
[----:B------:R-:W2:Y:S04]  /*b380*/  LDG.E.U16 R192, desc[UR10][R150.64] ;  /* 0x0000000a96c07981 */ /* 0x000ea8000c1e1500 */
[----:B------:R-:W2:Y:S01]  /*b390*/  LDL.64 R150, [R1+0xa8] ;  /* 0x0000a80001967983 */ /* 0x000ea20000100a00 */
[----:B------:R-:W-:-:S03]  /*b3a0*/  IMAD.WIDE R160, R11, 0x2, R234 ;  /* 0x000000020ba07825 */ /* 0x000fc600078e02ea */
[----:B------:R-:W4:Y:S04]  /*b3b0*/  LDL.64 R234, [R1+0x28] ;  /* 0x0000280001ea7983 */ /* 0x000f280000100a00 */
[----:B------:R-:W4:Y:S04]  /*b3c0*/  LDG.E.U16 R184, desc[UR10][R160.64] ;  /* 0x0000000aa0b87981 */ /* 0x000f28000c1e1500 */
[----:B------:R-:W4:Y:S01]  /*b3d0*/  LDL.64 R160, [R1+0x30] ;  /* 0x0000300001a07983 */ /* 0x000f220000100a00 */
[----:B0-----:R-:W-:-:S05]  /*b3e0*/  IMAD.WIDE R154, R11, 0x2, R154 ;  /* 0x000000020b9a7825 */ /* 0x001fca00078e029a */
[----:B------:R3:W4:Y:S02]  /*b3f0*/  LDG.E.U16 R176, desc[UR10][R154.64] ;  /* 0x0000000a9ab07981 */ /* 0x000724000c1e1500 */
[C---:B---3--:R-:W-:Y:S02]  /*b400*/  IMAD.WIDE R154, R11.reuse, 0x2, R238 ;  /* 0x000000020b9a7825 */ /* 0x048fe400078e02ee */
[----:B------:R-:W3:Y:S04]  /*b410*/  LDL.64 R238, [R1+0x68] ;  /* 0x0000680001ee7983 */ /* 0x000ee80000100a00 */
[----:B------:R0:W3:Y:S04]  /*b420*/  LDG.E.U16 R182, desc[UR10][R154.64] ;  /* 0x0000000a9ab67981 */ /* 0x0000e8000c1e1500 */
[----:B------:R-:W0:Y:S01]  /*b430*/  LDL.64 R154, [R1+0x70] ;  /* 0x00007000019a7983 */ /* 0x000e220000100a00 */
[----:B--2---:R-:W-:-:S05]  /*b440*/  IMAD.WIDE R150, R11, 0x2, R150 ;  /* 0x000000020b967825 */ /* 0x004fca00078e0296 */
[----:B------:R1:W2:Y:S04]  /*b450*/  LDG.E.U16 R198, desc[UR10][R150.64] ;  /* 0x0000000a96c67981 */ /* 0x0002a8000c1e1500 */
[----:B------:R-:W1:Y:S01]  /*b460*/  LDL.64 R150, [R1+0x118] ;  /* 0x0001180001967983 */ /* 0x000e620000100a00 */
[----:B----4-:R-:W-:-:S05]  /*b470*/  IMAD.WIDE R160, R11, 0x2, R160 ;  /* 0x000000020ba07825 */ /* 0x010fca00078e02a0 */
[----:B------:R4:W2:Y:S04]  /*b480*/  LDG.E.U16 R190, desc[UR10][R160.64] ;  /* 0x0000000aa0be7981 */ /* 0x0008a8000c1e1500 */
[----:B------:R-:W4:Y:S01]  /*b490*/  LDL.64 R160, [R1+0xe8] ;  /* 0x0000e80001a07983 */ /* 0x000f220000100a00 */
[----:B0-----:R-:W-:-:S05]  /*b4a0*/  IMAD.WIDE R154, R11, 0x2, R154 ;  /* 0x000000020b9a7825 */ /* 0x001fca00078e029a */
[----:B------:R-:W2:Y:S04]  /*b4b0*/  LDG.E.U16 R188, desc[UR10][R154.64] ;  /* 0x0000000a9abc7981 */ /* 0x000ea8000c1e1500 */
[----:B------:R-:W2:Y:S01]  /*b4c0*/  LDL.64 R154, [R1+0x120] ;  /* 0x00012000019a7983 */ /* 0x000ea20000100a00 */
[----:B-1----:R-:W-:-:S05]  /*b4d0*/  IMAD.WIDE R150, R11, 0x2, R150 ;  /* 0x000000020b967825 */ /* 0x002fca00078e0296 */
[----:B------:R-:W3:Y:S04]  /*b4e0*/  LDG.E.U16 R204, desc[UR10][R150.64] ;  /* 0x0000000a96cc7981 */ /* 0x000ee8000c1e1500 */
[----:B------:R-:W3:Y:S01]  /*b4f0*/  LDL.64 R150, [R1+0x100] ;  /* 0x0001000001967983 */ /* 0x000ee20000100a00 */
[----:B----4-:R-:W-:-:S05]  /*b500*/  IMAD.WIDE R160, R11, 0x2, R160 ;  /* 0x000000020ba07825 */ /* 0x010fca00078e02a0 */
[----:B------:R0:W4:Y:S02]  /*b510*/  LDG.E.U16 R196, desc[UR10][R160.64] ;  /* 0x0000000aa0c47981 */ /* 0x000124000c1e1500 */
[C---:B0-----:R-:W-:Y:S02]  /*b520*/  IMAD.WIDE R160, R11.reuse, 0x2, R234 ;  /* 0x000000020ba07825 */ /* 0x041fe400078e02ea */
[----:B------:R-:W4:Y:S04]  /*b530*/  LDL.64 R234, [R1+0xc0] ;  /* 0x0000c00001ea7983 */ /* 0x000f280000100a00 */
[----:B------:R-:W4:Y:S04]  /*b540*/  LDG.E.U16 R202, desc[UR10][R160.64] ;  /* 0x0000000aa0ca7981 */ /* 0x000f28000c1e1500 */
[----:B------:R-:W4:Y:S01]  /*b550*/  LDL.64 R160, [R1+0x108] ;  /* 0x0001080001a07983 */ /* 0x000f220000100a00 */
[----:B--2---:R-:W-:-:S05]  /*b560*/  IMAD.WIDE R154, R11, 0x2, R154 ;  /* 0x000000020b9a7825 */ /* 0x004fca00078e029a */
[----:B------:R3:W2:Y:S02]  /*b570*/  LDG.E.U16 R194, desc[UR10][R154.64] ;  /* 0x0000000a9ac27981 */ /* 0x0006a4000c1e1500 */
[C---:B---3--:R-:W-:Y:S02]  /*b580*/  IMAD.WIDE R154, R11.reuse, 0x2, R238 ;  /* 0x000000020b9a7825 */ /* 0x048fe400078e02ee */
[----:B------:R-:W3:Y:S04]  /*b590*/  LDL.64 R238, [R1+0xc8] ;  /* 0x0000c80001ee7983 */ /* 0x000ee80000100a00 */
[----:B------:R0:W2:Y:S04]  /*b5a0*/  LDG.E.U16 R200, desc[UR10][R154.64] ;  /* 0x0000000a9ac87981 */ /* 0x0000a8000c1e1500 */
[----:B------:R-:W0:Y:S01]  /*b5b0*/  LDL.64 R154, [R1+0x110] ;  /* 0x00011000019a7983 */ /* 0x000e220000100a00 */
[----:B------:R-:W-:-:S05]  /*b5c0*/  IMAD.WIDE R150, R11, 0x2, R150 ;  /* 0x000000020b967825 */ /* 0x000fca00078e0296 */
        /* <DEDUP_REMOVED lines=37> */
[----:B0-----:R-:W-:-:S04]  /*b820*/  IMAD.WIDE R160, R11, 0x2, R234 ;  /* 0x000000020ba07825 */ /* 0x001fc800078e02ea */
[----:B--2---:R-:W-:-:S05]  /*b830*/  IMAD.WIDE R154, R11, 0x2, R154 ;  /* 0x000000020b9a7825 */ /* 0x004fca00078e029a */
[----:B------:R3:W2:Y:S02]  /*b840*/  LDG.E.U16 R230, desc[UR10][R154.64] ;  /* 0x0000000a9ae67981 */ /* 0x0006a4000c1e1500 */
[C---:B---3--:R-:W-:Y:S02]  /*b850*/  IMAD.WIDE R154, R11.reuse, 0x2, R238 ;  /* 0x000000020b9a7825 */ /* 0x048fe400078e02ee */
[----:B------:R-:W3:Y:S04]  /*b860*/  LDG.E.U16 R238, desc[UR10][R160.64] ;  /* 0x0000000aa0ee7981 */ /* 0x000ee8000c1e1500 */
[----:B------:R0:W2:Y:S04]  /*b870*/  LDG.E.U16 R235, desc[UR10][R154.64] ;  /* 0x0000000a9aeb7981 */ /* 0x0000a8000c1e1500 */
[----:B------:R-:W2:Y:S04]  /*b880*/  LDL.64 R160, [R1+0x10] ;  /* 0x0000100001a07983 */ /* 0x000ea80000100a00 */
[----:B------:R-:W0:Y:S01]  /*b890*/  LDL.64 R154, [R1+0x48] ;  /* 0x00004800019a7983 */ /* 0x000e220000100a00 */
[----:B------:R-:W-:-:S05]  /*b8a0*/  IMAD.WIDE R150, R11, 0x2, R150 ;  /* 0x000000020b967825 */ /* 0x000fca00078e0296 */
[----:B------:R-:W2:Y:S04]  /*b8b0*/  LDG.E.U16 R234, desc[UR10][R150.64] ;  /* 0x0000000a96ea7981 */ /* 0x000ea8000c1e1500 */
[----:B------:R-:W2:Y:S01]  /*b8c0*/  LDL.64 R150, [R1+0x50] ;  /* 0x0000500001967983 */ /* 0x000ea20000100a00 */
[----:B0-----:R-:W-:-:S05]  /*b8d0*/  IMAD.WIDE R154, R11, 0x2, R154 ;  /* 0x000000020b9a7825 */ /* 0x001fca00078e029a */
[----:B------:R0:W3:Y:S04]  /*b8e0*/  LDG.E.U16 R242, desc[UR10][R154.64] ;  /* 0x0000000a9af27981 */ /* 0x0000e8000c1e1500 */
[----:B0-----:R-:W-:Y:S04]  /*b8f0*/  LDS R154, [R167] ;  /* 0x00000000a79a7984 */ /* 0x001fe80000000800 */
[----:B------:R0:W1:Y:S04]  /*b900*/  LDS R155, [R166] ;  /* 0x00000000a69b7984 */ /* 0x0000680000000800 */
[----:B0-----:R-:W3:Y:S01]  /*b910*/  LDL.64 R166, [R1+0x8] ;  /* 0x0000080001a67983 */ /* 0x001ee20000100a00 */
[----:B--2---:R-:W-:-:S05]  /*b920*/  IMAD.WIDE R150, R11, 0x2, R150 ;  /* 0x000000020b967825 */ /* 0x004fca00078e0296 */
[----:B------:R0:W2:Y:S04]  /*b930*/  LDG.E.U16 R239, desc[UR10][R150.64] ;  /* 0x0000000a96ef7981 */ /* 0x0000a8000c1e1500 */
[----:B------:R-:W0:Y:S01]  /*b940*/  LDL.64 R150, [R1+0x40] ;  /* 0x0000400001967983 */ /* 0x000e220000100a00 */
[----:B------:R-:W-:-:S06]  /*b950*/  IMAD.WIDE R160, R11, 0x2, R160 ;  /* 0x000000020ba07825 */ /* 0x000fcc00078e02a0 */
[----:B------:R-:W2:Y:S01]  /*b960*/  LDG.E.U16 R160, desc[UR10][R160.64] ;  /* 0x0000000aa0a07981 */ /* 0x000ea2000c1e1500 */
[----:B0-----:R-:W-:-:S05]  /*b970*/  IMAD.WIDE R150, R11, 0x2, R150 ;  /* 0x000000020b967825 */ /* 0x001fca00078e0296 */
[----:B------:R3:W2:Y:S02]  /*b980*/  LDG.E.U16 R161, desc[UR10][R150.64] ;  /* 0x0000000a96a17981 */ /* 0x0006a4000c1e1500 */
[----:B---3--:R-:W-:-:S04]  /*b990*/  IMAD.WIDE R150, R11, 0x2, R166 ;  /* 0x000000020b967825 */ /* 0x008fc800078e02a6 */
[----:B------:R-:W-:Y:S02]  /*b9a0*/  FADD R166, -R3, R164 ;  /* 0x000000a403a67221 */ /* 0x000fe40000000100 */
[----:B------:R0:W3:Y:S02]  /*b9b0*/  LDG.E.U16 R164, desc[UR10][R150.64] ;  /* 0x0000000a96a47981 */ /* 0x0000e4000c1e1500 */
[----:B0-----:R-:W-:Y:S02]  /*b9c0*/  FMUL R150, R166, 1.4426950216293334961 ;  /* 0x3fb8aa3ba6967820 */ /* 0x001fe40000400000 */
[----:B------:R-:W2:Y:S01]  /*b9d0*/  LDL.64 R166, [R1] ;  /* 0x0000000001a67983 */ /* 0x000ea20000100a00 */
[----:B------:R-:W-:-:S04]  /*b9e0*/  FADD R151, -R4, R163 ;  /* 0x000000a304977221 */ /* 0x000fc80000000100 */
[----:B------:R-:W-:Y:S01]  /*b9f0*/  FMUL R151, R151, 1.4426950216293334961 ;  /* 0x3fb8aa3b97977820 */ /* 0x000fe20000400000 */
[----:B------:R-:W-:Y:S08]  /*ba00*/  MUFU.EX2 R150, R150 ;  /* 0x0000009600967308 */ /* 0x000ff00000000800 */
[----:B------:R-:W1:Y:S02]  /*ba10*/  MUFU.EX2 R151, R151 ;  /* 0x0000009700977308 */ /* 0x000e640000000800 */
[----:B-1----:R-:W-:-:S02]  /*ba20*/  FFMA2 R152, R152.F32x2.HI_LO, R150.F32x2.HI_LO, R154.F32x2.HI_LO ;  /* 0x0000009698987249 */ /* 0x002fc4000000009a */
[----:B--2---:R-:W-:-:S05]  /*ba30*/  IMAD.WIDE R154, R11, 0x2, R166 ;  /* 0x000000020b9a7825 */ /* 0x004fca00078e02a6 */
[----:B------:R0:W2:Y:S04]  /*ba40*/  LDG.E.U16 R163, desc[UR10][R154.64] ;  /* 0x0000000a9aa37981 */ /* 0x0000a8000c1e1500 */
[----:B0-----:R-:W-:Y:S04]  /*ba50*/  LDS R154, [R251] ;  /* 0x00000000fb9a7984 */ /* 0x001fe80000000800 */
[----:B------:R-:W-:Y:S01]  /*ba60*/  LDS R155, [R162] ;  /* 0x00000000a29b7984 */ /* 0x000fe20000000800 */
[----:B------:R-:W-:Y:S01]  /*ba70*/  SHF.L.U32 R166, R252, 0x1, RZ ;  /* 0x00000001fca67819 */ /* 0x000fe200000006ff */
        /* <DEDUP_REMOVED lines=18> */
[----:B------:R0:W-:Y:S02]  /*bba0*/  STS.U16 [R53+UR6+0x3900], R96 ;  /* 0x0039006035007988 */ /* 0x0001e40008000406 */
[----:B0-----:R-:W0:Y:S01]  /*bbb0*/  S2R R96, SR_TID.X ;  /* 0x0000000000607919 */ /* 0x001e220000002100 */
[----:B------:R-:W-:Y:S01]  /*bbc0*/  LOP3.LUT R94, R166, 0x20, RZ, 0x3c, !PT ;  /* 0x00000020a65e7812 */ /* 0x000fe200078e3cff */
[----:B------:R0:W-:Y:S04]  /*bbd0*/  STS.U16 [R53+UR6+0x2900], R54 ;  /* 0x0029003635007988 */ /* 0x0001e80008000406 */
[----:B------:R-:W-:Y:S04]  /*bbe0*/  STS.U16 [R53+UR6+0x100], R249 ;  /* 0x000100f935007988 */ /* 0x000fe80008000406 */
[----:B------:R-:W-:Y:S04]  /*bbf0*/  STS.U16 [R53+UR6+0x900], R231 ;  /* 0x000900e735007988 */ /* 0x000fe80008000406 */
[----:B------:R-:W-:Y:S04]  /*bc00*/  STS.U16 [R53+UR6+0x1100], R215 ;  /* 0x001100d735007988 */ /* 0x000fe80008000406 */
[----:B------:R-:W-:Y:S04]  /*bc10*/  STS.U16 [R53+UR6+0x1900], R199 ;  /* 0x001900c735007988 */ /* 0x000fe80008000406 */
[----:B------:R-:W-:Y:S04]  /*bc20*/  STS.U16 [R53+UR6+0x2100], R183 ;  /* 0x002100b735007988 */ /* 0x000fe80008000406 */
[----:B------:R-:W-:Y:S01]  /*bc30*/  STS.U16 [R53+UR6+0x3100], R105 ;  /* 0x0031006935007988 */ /* 0x000fe20008000406 */
[----:B0-----:R-:W-:-:S03]  /*bc40*/  LOP3.LUT R54, R96, 0x7, RZ, 0xc0, !PT ;  /* 0x0000000760367812 */ /* 0x001fc600078ec0ff */
[----:B------:R-:W-:Y:S01]  /*bc50*/  STS.U16 [R53+UR6+0x4100], R156 ;  /* 0x0041009c35007988 */ /* 0x000fe20008000406 */
[----:B------:R-:W-:-:S03]  /*bc60*/  IMAD.SHL.U32 R102, R96, 0x2, RZ ;  /* 0x0000000260667824 */ /* 0x000fc600078e00ff */
[----:B------:R-:W-:Y:S04]  /*bc70*/  STS.U16 [R53+UR6+0x4900], R112 ;  /* 0x0049007035007988 */ /* 0x000fe80008000406 */
[----:B------:R-:W-:Y:S04]  /*bc80*/  STS.U16 [R53+UR6+0x5100], R157 ;  /* 0x0051009d35007988 */ /* 0x000fe80008000406 */
[----:B------:R-:W-:Y:S04]  /*bc90*/  STS.U16 [R53+UR6+0x5900], R182 ;  /* 0x005900b635007988 */ /* 0x000fe80008000406 */
[----:B------:R-:W-:Y:S04]  /*bca0*/  STS.U16 [R53+UR6+0x6100], R184 ;  /* 0x006100b835007988 */ /* 0x000fe80008000406 */
[----:B------:R-:W-:Y:S04]  /*bcb0*/  STS.U16 [R53+UR6+0x6900], R186 ;  /* 0x006900ba35007988 */ /* 0x000fe80008000406 */
[----:B------:R-:W-:Y:S04]  /*bcc0*/  STS.U16 [R53+UR6+0x7100], R188 ;  /* 0x007100bc35007988 */ /* 0x000fe80008000406 */
[----:B------:R0:W-:Y:S04]  /*bcd0*/  STS.U16 [R53+UR6+0x7900], R190 ;  /* 0x007900be35007988 */ /* 0x0001e80008000406 */
[----:B------:R1:W-:Y:S01]  /*bce0*/  STS.U16 [R94+UR6+0x4a00], R55 ;  /* 0x004a00375e007988 */ /* 0x0003e20008000406 */
[----:B0-----:R-:W-:-:S03]  /*bcf0*/  LOP3.LUT R53, R96, 0x60, RZ, 0xc0, !PT ;  /* 0x0000006060357812 */ /* 0x001fc600078ec0ff */
[----:B------:R0:W-:Y:S01]  /*bd00*/  STS.U16 [R94+UR6+0x3a00], R46 ;  /* 0x003a002e5e007988 */ /* 0x0001e20008000406 */
[C---:B-1----:R-:W-:Y:S02]  /*bd10*/  SHF.L.U32 R55, R54.reuse, 0x4, RZ ;  /* 0x0000000436377819 */ /* 0x042fe400000006ff */
[----:B------:R-:W-:Y:S02]  /*bd20*/  LEA R54, R54, R53, 0x2 ;  /* 0x0000003536367211 */ /* 0x000fe400078e10ff */
[----:B0-----:R-:W-:Y:S01]  /*bd30*/  LOP3.LUT R46, R55, 0x30, R102, 0x78, !PT ;  /* 0x00000030372e7812 */ /* 0x001fe200078e7866 */
[----:B------:R-:W-:Y:S04]  /*bd40*/  STS.U16 [R94+UR6+0x200], R248 ;  /* 0x000200f85e007988 */ /* 0x000fe80008000406 */
[----:B------:R-:W-:Y:S01]  /*bd50*/  IMAD.U32 R54, R54, 0x40, R46 ;  /* 0x0000004036367824 */ /* 0x000fe200078e002e */
[----:B------:R-:W-:Y:S01]  /*bd60*/  STS.U16 [R94+UR6+0xa00], R229 ;  /* 0x000a00e55e007988 */ /* 0x000fe20008000406 */
[----:B------:R-:W-:-:S03]  /*bd70*/  SHF.L.U32 R46, R96, 0x8, RZ ;  /* 0x00000008602e7819 */ /* 0x000fc600000006ff */
        /* <DEDUP_REMOVED lines=12> */
[----:B------:R-:W-:-:S02]  /*be40*/  LOP3.LUT R55, R55, 0xf00, R46, 0xf8, !PT ;  /* 0x00000f0037377812 */ /* 0x000fc400078ef82e */
[C---:B------:R-:W-:Y:S02]  /*be50*/  LOP3.LUT R46, R166.reuse, 0x30, RZ, 0x3c, !PT ;  /* 0x00000030a62e7812 */ /* 0x040fe400078e3cff */
[----:B------:R-:W-:Y:S02]  /*be60*/  LOP3.LUT R166, R166, 0x40, RZ, 0x3c, !PT ;  /* 0x00000040a6a67812 */ /* 0x000fe400078e3cff */
[----:B0-----:R-:W-:Y:S02]  /*be70*/  SHF.R.U32.HI R94, RZ, 0x1, R53 ;  /* 0x00000001ff5e7819 */ /* 0x001fe40000011635 */
[----:B------:R-:W-:-:S04]  /*be80*/  LOP3.LUT R53, R96, 0x10, RZ, 0xc0, !PT ;  /* 0x0000001060357812 */ /* 0x000fc800078ec0ff */
[----:B------:R-:W-:Y:S01]  /*be90*/  LEA R94, R53, R94, 0x2 ;  /* 0x0000005e355e7211 */ /* 0x000fe200078e10ff */
[----:B------:R-:W-:Y:S01]  /*bea0*/  STS.U16 [R46+UR6+0x300], R247 ;  /* 0x000300f72e007988 */ /* 0x000fe20008000406 */
[C---:B------:R-:W-:Y:S02]  /*beb0*/  LOP3.LUT R53, R55.reuse, 0x10, R96, 0x78, !PT ;  /* 0x0000001037357812 */ /* 0x040fe400078e7860 */
[----:B------:R-:W-:Y:S01]  /*bec0*/  LOP3.LUT R55, R55, R94, RZ, 0x3c, !PT ;  /* 0x0000005e37377212 */ /* 0x000fe200078e3cff */
        /* <DEDUP_REMOVED lines=15> */
[----:B------:R-:W-:-:S03]  /*bfc0*/  F2FP.BF16.F32.PACK_AB R44, R45, R44 ;  /* 0x0000002c2d2c723e */ /* 0x000fc600000010ff */
[----:B------:R-:W-:Y:S04]  /*bfd0*/  STS.U16 [R166+UR6+0x400], R246 ;  /* 0x000400f6a6007988 */ /* 0x000fe80008000406 */
[----:B------:R-:W-:Y:S04]  /*bfe0*/  STS.U16 [R166+UR6+0xc00], R225 ;  /* 0x000c00e1a6007988 */ /* 0x000fe80008000406 */
[----:B------:R-:W-:Y:S01]  /*bff0*/  STS.U16 [R166+UR6+0x1400], R209 ;  /* 0x001400d1a6007988 */ /* 0x000fe20008000406 */
[----:B0-----:R-:W-:-:S03]  /*c000*/  F2FP.BF16.F32.PACK_AB R46, R40, R43 ;  /* 0x0000002b282e723e */ /* 0x001fc600000010ff */
        /* <DEDUP_REMOVED lines=12> */
[----:B----4-:R-:W-:Y:S01]  /*c0d0*/  STS.U16 [R166+UR6+0x7c00], R232 ;  /* 0x007c00e8a6007988 */ /* 0x010fe20008000406 */
[----:B------:R-:W-:-:S03]  /*c0e0*/  F2FP.BF16.F32.PACK_AB R40, R41, R42 ;  /* 0x0000002a2928723e */ /* 0x000fc600000010ff */
[----:B------:R-:W-:Y:S01]  /*c0f0*/  STS.U16 [R93+UR6+0x500], R245 ;  /* 0x000500f55d007988 */ /* 0x000fe20008000406 */
[----:B------:R-:W-:-:S03]  /*c100*/  F2FP.BF16.F32.PACK_AB R45, R37, R38 ;  /* 0x00000026252d723e */ /* 0x000fc600000010ff */
[----:B------:R-:W-:Y:S01]  /*c110*/  STS.U16 [R93+UR6+0xd00], R223 ;  /* 0x000d00df5d007988 */ /* 0x000fe20008000406 */
[----:B------:R-:W-:-:S03]  /*c120*/  VIADD R55, R55, UR6 ;  /* 0x0000000637377c36 */ /* 0x000fc60008000000 */
        /* <DEDUP_REMOVED lines=14> */
[----:B------:R-:W-:-:S03]  /*c210*/  F2FP.BF16.F32.PACK_AB R42, R36, R39 ;  /* 0x00000027242a723e */ /* 0x000fc600000010ff */
[----:B------:R-:W-:Y:S01]  /*c220*/  STS.U16 [R52+UR6+0x600], R244 ;  /* 0x000600f434007988 */ /* 0x000fe20008000406 */
[----:B------:R-:W-:-:S03]  /*c230*/  F2FP.BF16.F32.PACK_AB R41, R31, R33 ;  /* 0x000000211f29723e */ /* 0x000fc600000010ff */
[----:B------:R-:W-:Y:S01]  /*c240*/  STS.U16 [R52+UR6+0xe00], R221 ;  /* 0x000e00dd34007988 */ /* 0x000fe20008000406 */
[----:B------:R-:W-:-:S03]  /*c250*/  F2FP.BF16.F32.PACK_AB R43, R30, R32 ;  /* 0x000000201e2b723e */ /* 0x000fc600000010ff */
        /* <DEDUP_REMOVED lines=13> */
[----:B---3--:R-:W-:Y:S01]  /*c330*/  STS.U16 [R52+UR6+0x7e00], R164 ;  /* 0x007e00a434007988 */ /* 0x008fe20008000406 */
[----:B------:R-:W-:-:S03]  /*c340*/  F2FP.BF16.F32.PACK_AB R32, R21, R29 ;  /* 0x0000001d1520723e */ /* 0x000fc600000010ff */
[----:B------:R0:W-:Y:S01]  /*c350*/  STS.U16 [R16+UR6+0x4f00], R47 ;  /* 0x004f002f10007988 */ /* 0x0001e20008000406 */
[----:B------:R-:W-:Y:S02]  /*c360*/  F2FP.BF16.F32.PACK_AB R33, R15, R25 ;  /* 0x000000190f21723e */ /* 0x000fe400000010ff */
[----:B------:R-:W-:Y:S01]  /*c370*/  F2FP.BF16.F32.PACK_AB R30, R13, R26 ;  /* 0x0000001a0d1e723e */ /* 0x000fe200000010ff */
[----:B------:R-:W-:Y:S01]  /*c380*/  STS.U16 [R16+UR6+0x700], R243 ;  /* 0x000700f310007988 */ /* 0x000fe20008000406 */
[----:B------:R-:W-:Y:S02]  /*c390*/  F2FP.BF16.F32.PACK_AB R29, R20, R23 ;  /* 0x00000017141d723e */ /* 0x000fe400000010ff */
[----:B------:R-:W-:Y:S02]  /*c3a0*/  F2FP.BF16.F32.PACK_AB R31, R14, R22 ;  /* 0x000000160e1f723e */ /* 0x000fe400000010ff */
[----:B0-----:R-:W-:Y:S02]  /*c3b0*/  F2FP.BF16.F32.PACK_AB R47, R35, R34 ;  /* 0x00000022232f723e */ /* 0x001fe400000010ff */
[----:B------:R-:W-:-:S02]  /*c3c0*/  F2FP.BF16.F32.PACK_AB R34, R18, R28 ;  /* 0x0000001c1222723e */ /* 0x000fc400000010ff */
[----:B------:R-:W-:Y:S01]  /*c3d0*/  F2FP.BF16.F32.PACK_AB R35, R17, R24 ;  /* 0x000000181123723e */ /* 0x000fe200000010ff */
        /* <DEDUP_REMOVED lines=15> */
[----:B------:R-:W-:Y:S04]  /*c4d0*/  STSM.16.M88.4 [R55+0xa000], R44 ;  /* 0x00a0002c37007844 */ /* 0x000fe80000000200 */
[----:B------:R0:W-:Y:S04]  /*c4e0*/  STSM.16.M88.4 [R55+0xa080], R40 ;  /* 0x00a0802837007844 */ /* 0x0001e80000000200 */
[----:B------:R-:W-:Y:S04]  /*c4f0*/  STSM.16.M88.4 [R55+0xb000], R32 ;  /* 0x00b0002037007844 */ /* 0x000fe80000000200 */
[----:B------:R1:W-:Y:S01]  /*c500*/  STSM.16.M88.4 [R55+0xb080], R28 ;  /* 0x00b0801c37007844 */ /* 0x0003e20000000200 */
[----:B------:R-:W-:Y:S01]  /*c510*/  BAR.SYNC.DEFER_BLOCKING 0x0 ;  /* 0x0000000000007b1d */ /* 0x000fe20000010000 */
[----:B------:R-:W-:Y:S01]  /*c520*/  FADD R96, -R0, R12 ;  /* 0x0000000c00607221 */ /* 0x000fe20000000100 */
[----:B------:R-:W-:-:S03]  /*c530*/  FADD R5, -R2, R5 ;  /* 0x0000000502057221 */ /* 0x000fc60000000100 */
[----:B------:R-:W-:Y:S01]  /*c540*/  FMUL R96, R96, 1.4426950216293334961 ;  /* 0x3fb8aa3b60607820 */ /* 0x000fe20000400000 */
[----:B------:R-:W-:-:S04]  /*c550*/  FMUL R5, R5, 1.4426950216293334961 ;  /* 0x3fb8aa3b05057820 */ /* 0x000fc80000400000 */
[----:B------:R2:W-:Y:S08]  /*c560*/  MUFU.EX2 R97, R5 ;  /* 0x0000000500617308 */ /* 0x0005f00000000800 */
[----:B------:R-:W0:Y:S01]  /*c570*/  MUFU.EX2 R96, R96 ;  /* 0x0000006000607308 */ /* 0x000e220000000800 */
[----:B------:R-:W-:Y:S04]  /*c580*/  LDSM.16.M88.4 R44, [R53+UR6+0xa000] ;  /* 0x00a00006352c783b */ /* 0x000fe80008000200 */
[----:B------:R-:W3:Y:S04]  /*c590*/  LDSM.16.M88.4 R12, [R54+UR6] ;  /* 0x00000006360c783b */ /* 0x000ee80008000200 */
[----:B------:R-:W4:Y:S04]  /*c5a0*/  LDSM.16.M88.4 R24, [R54+UR6+0x2000] ;  /* 0x002000063618783b */ /* 0x000f280008000200 */
[----:B------:R-:W4:Y:S04]  /*c5b0*/  LDSM.16.M88.4 R20, [R54+UR6+0x4000] ;  /* 0x004000063614783b */ /* 0x000f280008000200 */
[----:B------:R-:W4:Y:S04]  /*c5c0*/  LDSM.16.M88.4 R16, [R54+UR6+0x6000] ;  /* 0x006000063610783b */ /* 0x000f280008000200 */
[----:B------:R-:W4:Y:S01]  /*c5d0*/  LDSM.16.M88.4 R32, [R53+UR6+0xb000] ;  /* 0x00b000063520783b */ /* 0x000f220008000200 */
[----:B--2---:R-:W-:Y:S01]  /*c5e0*/  LOP3.LUT R5, R53, 0x20, RZ, 0x3c, !PT ;  /* 0x0000002035057812 */ /* 0x004fe200078e3cff */
[C---:B0-----:R-:W-:Y:S01]  /*c5f0*/  FMUL R40, R96.reuse, R64 ;  /* 0x0000004060287220 */ /* 0x041fe20000400000 */
[C---:B------:R-:W-:Y:S01]  /*c600*/  FMUL R41, R96.reuse, R65 ;  /* 0x0000004160297220 */ /* 0x040fe20000400000 */
[C---:B------:R-:W-:Y:S01]  /*c610*/  FMUL R42, R97.reuse, R66 ;  /* 0x00000042612a7220 */ /* 0x040fe20000400000 */
[C---:B------:R-:W-:Y:S01]  /*c620*/  FMUL R43, R97.reuse, R67 ;  /* 0x00000043612b7220 */ /* 0x040fe20000400000 */
[C---:B------:R-:W-:Y:S01]  /*c630*/  FMUL R36, R96.reuse, R60 ;  /* 0x0000003c60247220 */ /* 0x040fe20000400000 */
[C---:B------:R-:W-:Y:S01]  /*c640*/  FMUL R37, R96.reuse, R61 ;  /* 0x0000003d60257220 */ /* 0x040fe20000400000 */
[C---:B------:R-:W-:Y:S01]  /*c650*/  FMUL R38, R97.reuse, R62 ;  /* 0x0000003e61267220 */ /* 0x040fe20000400000 */
[C---:B------:R-:W-:Y:S01]  /*c660*/  FMUL R39, R97.reuse, R63 ;  /* 0x0000003f61277220 */ /* 0x040fe20000400000 */
[----:B------:R-:W0:Y:S04]  /*c670*/  LDSM.16.M88.4 R64, [R5+UR6+0xa000] ;  /* 0x00a000060540783b */ /* 0x000e280008000200 */
[----:B------:R-:W2:Y:S01]  /*c680*/  LDSM.16.M88.4 R60, [R5+UR6+0xb000] ;  /* 0x00b00006053c783b */ /* 0x000ea20008000200 */
[C---:B-1----:R-:W-:Y:S01]  /*c690*/  FMUL R28, R96.reuse, R84 ;  /* 0x00000054601c7220 */ /* 0x042fe20000400000 */
[C---:B------:R-:W-:Y:S01]  /*c6a0*/  FMUL R29, R96.reuse, R85 ;  /* 0x00000055601d7220 */ /* 0x040fe20000400000 */
[C---:B------:R-:W-:Y:S01]  /*c6b0*/  FMUL R30, R97.reuse, R86 ;  /* 0x00000056611e7220 */ /* 0x040fe20000400000 */
[C---:B------:R-:W-:Y:S01]  /*c6c0*/  FMUL R31, R97.reuse, R87 ;  /* 0x00000057611f7220 */ /* 0x040fe20000400000 */
[C---:B------:R-:W-:Y:S01]  /*c6d0*/  FMUL R56, R96.reuse, R56 ;  /* 0x0000003860387220 */ /* 0x040fe20000400000 */
[----:B------:R-:W-:Y:S01]  /*c6e0*/  FMUL R57, R96, R57 ;  /* 0x0000003960397220 */ /* 0x000fe20000400000 */
[C---:B------:R-:W-:Y:S01]  /*c6f0*/  FMUL R58, R97.reuse, R58 ;  /* 0x0000003a613a7220 */ /* 0x040fe20000400000 */
[----:B------:R-:W-:Y:S01]  /*c700*/  FMUL R59, R97, R59 ;  /* 0x0000003b613b7220 */ /* 0x000fe20000400000 */
[C---:B------:R-:W-:Y:S01]  /*c710*/  FMUL R48, R150.reuse, R72 ;  /* 0x0000004896307220 */ /* 0x040fe20000400000 */
[C---:B------:R-:W-:Y:S01]  /*c720*/  FMUL R49, R150.reuse, R73 ;  /* 0x0000004996317220 */ /* 0x040fe20000400000 */
[C---:B------:R-:W-:Y:S01]  /*c730*/  FMUL R50, R151.reuse, R74 ;  /* 0x0000004a97327220 */ /* 0x040fe20000400000 */
[C---:B------:R-:W-:Y:S01]  /*c740*/  FMUL R51, R151.reuse, R75 ;  /* 0x0000004b97337220 */ /* 0x040fe20000400000 */
[C---:B---3--:R-:W-:Y:S01]  /*c750*/  HMMA.16816.F32.BF16 R28, R44.reuse, R12, R28 ;  /* 0x0000000c2c1c723c */ /* 0x048fe2000004181c */
[C---:B------:R-:W-:Y:S01]  /*c760*/  FMUL R72, R150.reuse, R80 ;  /* 0x0000005096487220 */ /* 0x040fe20000400000 */
[C---:B------:R-:W-:Y:S01]  /*c770*/  FMUL R73, R150.reuse, R81 ;  /* 0x0000005196497220 */ /* 0x040fe20000400000 */
[C---:B------:R-:W-:Y:S01]  /*c780*/  FMUL R74, R151.reuse, R82 ;  /* 0x00000052974a7220 */ /* 0x040fe20000400000 */
[C---:B------:R-:W-:Y:S01]  /*c790*/  FMUL R75, R151.reuse, R83 ;  /* 0x00000053974b7220 */ /* 0x040fe20000400000 */
[----:B------:R-:W-:Y:S03]  /*c7a0*/  LDSM.16.M88.4 R100, [R54+UR6+0x6080] ;  /* 0x006080063664783b */ /* 0x000fe60008000200 */
[C---:B----4-:R-:W-:Y:S08]  /*c7b0*/  HMMA.16816.F32.BF16 R36, R44.reuse, R24, R36 ;  /* 0x000000182c24723c */ /* 0x050ff00000041824 */
[C---:B------:R-:W-:Y:S08]  /*c7c0*/  HMMA.16816.F32.BF16 R40, R44.reuse, R20, R40 ;  /* 0x000000142c28723c */ /* 0x040ff00000041828 */
[----:B------:R-:W-:Y:S01]  /*c7d0*/  HMMA.16816.F32.BF16 R44, R44, R16, R56 ;  /* 0x000000102c2c723c */ /* 0x000fe20000041838 */
[C---:B------:R-:W-:Y:S01]  /*c7e0*/  FMUL R56, R150.reuse, R68 ;  /* 0x0000004496387220 */ /* 0x040fe20000400000 */
[C---:B------:R-:W-:Y:S01]  /*c7f0*/  FMUL R57, R150.reuse, R69 ;  /* 0x0000004596397220 */ /* 0x040fe20000400000 */
[C---:B------:R-:W-:Y:S01]  /*c800*/  FMUL R58, R151.reuse, R70 ;  /* 0x00000046973a7220 */ /* 0x040fe20000400000 */
[C---:B------:R-:W-:Y:S01]  /*c810*/  FMUL R59, R151.reuse, R71 ;  /* 0x00000047973b7220 */ /* 0x040fe20000400000 */
[C---:B------:R-:W-:Y:S01]  /*c820*/  FMUL R68, R150.reuse, R76 ;  /* 0x0000004c96447220 */ /* 0x040fe20000400000 */
[----:B------:R-:W-:Y:S01]  /*c830*/  FMUL R69, R150, R77 ;  /* 0x0000004d96457220 */ /* 0x000fe20000400000 */
[C---:B------:R-:W-:Y:S01]  /*c840*/  FMUL R70, R151.reuse, R78 ;  /* 0x0000004e97467220 */ /* 0x040fe20000400000 */
[----:B------:R-:W-:Y:S01]  /*c850*/  FMUL R71, R151, R79 ;  /* 0x0000004f97477220 */ /* 0x000fe20000400000 */
[----:B------:R-:W-:Y:S01]  /*c860*/  HMMA.16816.F32.BF16 R48, R32, R12, R48 ;  /* 0x0000000c2030723c */ /* 0x000fe20000041830 */
[----:B------:R-:W-:-:S02]  /*c870*/  LOP3.LUT R12, R53, 0x40, RZ, 0x3c, !PT ;  /* 0x00000040350c7812 */ /* 0x000fc400078e3cff */
[----:B------:R-:W-:-:S03]  /*c880*/  LOP3.LUT R13, R54, 0x40, RZ, 0x3c, !PT ;  /* 0x00000040360d7812 */ /* 0x000fc600078e3cff */
[----:B------:R-:W-:Y:S02]  /*c890*/  LDSM.16.M88.4 R92, [R12+UR6+0xa000] ;  /* 0x00a000060c5c783b */ /* 0x000fe40008000200 */
[C---:B------:R-:W-:Y:S02]  /*c8a0*/  HMMA.16816.F32.BF16 R56, R32.reuse, R24, R56 ;  /* 0x000000182038723c */ /* 0x040fe40000041838 */
[----:B------:R-:W1:Y:S04]  /*c8b0*/  LDSM.16.M88.4 R88, [R13+UR6] ;  /* 0x000000060d58783b */ /* 0x000e680008000200 */
[----:B------:R-:W3:Y:S02]  /*c8c0*/  LDSM.16.M88.4 R84, [R13+UR6+0x2000] ;  /* 0x002000060d54783b */ /* 0x000ee40008000200 */
[C---:B------:R-:W-:Y:S02]  /*c8d0*/  HMMA.16816.F32.BF16 R68, R32.reuse, R20, R68 ;  /* 0x000000142044723c */ /* 0x040fe40000041844 */
[----:B------:R-:W-:Y:S04]  /*c8e0*/  LDSM.16.M88.4 R76, [R13+UR6+0x6000] ;  /* 0x006000060d4c783b */ /* 0x000fe80008000200 */
[----:B------:R-:W-:Y:S02]  /*c8f0*/  LDSM.16.M88.4 R80, [R12+UR6+0xb000] ;  /* 0x00b000060c50783b */ /* 0x000fe40008000200 */
[----:B------:R-:W-:Y:S02]  /*c900*/  HMMA.16816.F32.BF16 R72, R32, R16, R72 ;  /* 0x000000102048723c */ /* 0x000fe40000041848 */
[----:B------:R-:W4:Y:S06]  /*c910*/  LDSM.16.M88.4 R32, [R13+UR6+0x4000] ;  /* 0x004000060d20783b */ /* 0x000f2c0008000200 */
[C---:B0-----:R-:W-:Y:S08]  /*c920*/  HMMA.16816.F32.BF16 R28, R64.reuse, R14, R28 ;  /* 0x0000000e401c723c */ /* 0x041ff0000004181c */
[C---:B------:R-:W-:Y:S08]  /*c930*/  HMMA.16816.F32.BF16 R36, R64.reuse, R26, R36 ;  /* 0x0000001a4024723c */ /* 0x040ff00000041824 */
[C---:B------:R-:W-:Y:S08]  /*c940*/  HMMA.16816.F32.BF16 R40, R64.reuse, R22, R40 ;  /* 0x000000164028723c */ /* 0x040ff00000041828 */
[----:B------:R-:W-:Y:S08]  /*c950*/  HMMA.16816.F32.BF16 R44, R64, R18, R44 ;  /* 0x00000012402c723c */ /* 0x000ff0000004182c */
[----:B--2---:R-:W-:Y:S01]  /*c960*/  HMMA.16816.F32.BF16 R64, R60, R14, R48 ;  /* 0x0000000e3c40723c */ /* 0x004fe20000041830 */
[----:B------:R-:W-:-:S05]  /*c970*/  LOP3.LUT R14, R53, 0x60, RZ, 0x3c, !PT ;  /* 0x00000060350e7812 */ /* 0x000fca00078e3cff */
[----:B------:R-:W0:Y:S02]  /*c980*/  LDSM.16.M88.4 R48, [R14+UR6+0xa000] ;  /* 0x00a000060e30783b */ /* 0x000e240008000200 */
[C---:B------:R-:W-:Y:S02]  /*c990*/  HMMA.16816.F32.BF16 R56, R60.reuse, R26, R56 ;  /* 0x0000001a3c38723c */ /* 0x040fe40000041838 */
[----:B------:R-:W2:Y:S06]  /*c9a0*/  LDSM.16.M88.4 R24, [R14+UR6+0xb000] ;  /* 0x00b000060e18783b */ /* 0x000eac0008000200 */
[C---:B------:R-:W-:Y:S01]  /*c9b0*/  HMMA.16816.F32.BF16 R68, R60.reuse, R22, R68 ;  /* 0x000000163c44723c */ /* 0x040fe20000041844 */
[----:B------:R-:W-:Y:S07]  /*c9c0*/  LDSM.16.M88.4 R20, [R54+UR6+0x2080] ;  /* 0x002080063614783b */ /* 0x000fee0008000200 */
[----:B------:R-:W-:Y:S01]  /*c9d0*/  HMMA.16816.F32.BF16 R72, R60, R18, R72 ;  /* 0x000000123c48723c */ /* 0x000fe20000041848 */
[----:B------:R-:W-:Y:S04]  /*c9e0*/  LDSM.16.M88.4 R60, [R54+UR6+0x80] ;  /* 0x00008006363c783b */ /* 0x000fe80008000200 */
[----:B------:R-:W-:Y:S03]  /*c9f0*/  LDSM.16.M88.4 R16, [R54+UR6+0x4080] ;  /* 0x004080063610783b */ /* 0x000fe60008000200 */
[C---:B-1----:R-:W-:Y:S08]  /*ca00*/  HMMA.16816.F32.BF16 R28, R92.reuse, R88, R28 ;  /* 0x000000585c1c723c */ /* 0x042ff0000004181c */
[C---:B---3--:R-:W-:Y:S08]  /*ca10*/  HMMA.16816.F32.BF16 R36, R92.reuse, R84, R36 ;  /* 0x000000545c24723c */ /* 0x048ff00000041824 */
[C---:B----4-:R-:W-:Y:S08]  /*ca20*/  HMMA.16816.F32.BF16 R40, R92.reuse, R32, R40 ;  /* 0x000000205c28723c */ /* 0x050ff00000041828 */
[----:B------:R-:W-:Y:S01]  /*ca30*/  HMMA.16816.F32.BF16 R44, R92, R76, R44 ;  /* 0x0000004c5c2c723c */ /* 0x000fe2000004182c */
[----:B------:R-:W1:Y:S04]  /*ca40*/  LDSM.16.M88.4 R92, [R53+UR6+0xa080] ;  /* 0x00a08006355c783b */ /* 0x000e680008000200 */
[----:B------:R-:W3:Y:S03]  /*ca50*/  LDSM.16.M88.4 R52, [R53+UR6+0xb080] ;  /* 0x00b080063534783b */ /* 0x000ee60008000200 */
[C---:B------:R-:W-:Y:S08]  /*ca60*/  HMMA.16816.F32.BF16 R56, R80.reuse, R84, R56 ;  /* 0x000000545038723c */ /* 0x040ff00000041838 */
[C---:B------:R-:W-:Y:S08]  /*ca70*/  HMMA.16816.F32.BF16 R68, R80.reuse, R32, R68 ;  /* 0x000000205044723c */ /* 0x040ff00000041844 */
[C---:B------:R-:W-:Y:S08]  /*ca80*/  HMMA.16816.F32.BF16 R72, R80.reuse, R76, R72 ;  /* 0x0000004c5048723c */ /* 0x040ff00000041848 */
[----:B------:R-:W-:Y:S01]  /*ca90*/  HMMA.16816.F32.BF16 R64, R80, R88, R64 ;  /* 0x000000585040723c */ /* 0x000fe20000041840 */
[----:B------:R-:W-:Y:S07]  /*caa0*/  LDSM.16.M88.4 R80, [R5+UR6+0xb080] ;  /* 0x00b080060550783b */ /* 0x000fee0008000200 */
[C---:B0-----:R-:W-:Y:S08]  /*cab0*/  HMMA.16816.F32.BF16 R28, R48.reuse, R90, R28 ;  /* 0x0000005a301c723c */ /* 0x041ff0000004181c */
[C---:B------:R-:W-:Y:S08]  /*cac0*/  HMMA.16816.F32.BF16 R36, R48.reuse, R86, R36 ;  /* 0x000000563024723c */ /* 0x040ff00000041824 */
[C---:B------:R-:W-:Y:S08]  /*cad0*/  HMMA.16816.F32.BF16 R40, R48.reuse, R34, R40 ;  /* 0x000000223028723c */ /* 0x040ff00000041828 */
[----:B------:R-:W-:Y:S01]  /*cae0*/  HMMA.16816.F32.BF16 R44, R48, R78, R44 ;  /* 0x0000004e302c723c */ /* 0x000fe2000004182c */
[----:B------:R0:W4:Y:S07]  /*caf0*/  LDSM.16.M88.4 R48, [R5+UR6+0xa080] ;  /* 0x00a080060530783b */ /* 0x00012e0008000200 */
[C---:B--2---:R-:W-:Y:S01]  /*cb00*/  HMMA.16816.F32.BF16 R56, R24.reuse, R86, R56 ;  /* 0x000000561838723c */ /* 0x044fe20000041838 */
[----:B------:R-:W2:Y:S01]  /*cb10*/  S2R R167, SR_CTAID.X ;  /* 0x0000000000a77919 */ /* 0x000ea20000002500 */
[----:B0-----:R-:W0:Y:S06]  /*cb20*/  LDC R5, c[0x0][0x3c4] ;  /* 0x0000f100ff057b82 */ /* 0x001e2c0000000800 */
[C---:B------:R-:W-:Y:S01]  /*cb30*/  HMMA.16816.F32.BF16 R68, R24.reuse, R34, R68 ;  /* 0x000000221844723c */ /* 0x040fe20000041844 */
[----:B------:R-:W-:Y:S07]  /*cb40*/  LDSM.16.M88.4 R32, [R13+UR6+0x80] ;  /* 0x000080060d20783b */ /* 0x000fee0008000200 */
[C---:B------:R-:W-:Y:S01]  /*cb50*/  HMMA.16816.F32.BF16 R72, R24.reuse, R78, R72 ;  /* 0x0000004e1848723c */ /* 0x040fe20000041848 */
[----:B------:R-:W-:Y:S07]  /*cb60*/  LDSM.16.M88.4 R76, [R13+UR6+0x4080] ;  /* 0x004080060d4c783b */ /* 0x000fee0008000200 */
[----:B------:R-:W-:Y:S01]  /*cb70*/  HMMA.16816.F32.BF16 R64, R24, R90, R64 ;  /* 0x0000005a1840723c */ /* 0x000fe20000041840 */
[----:B------:R-:W-:Y:S04]  /*cb80*/  LDSM.16.M88.4 R88, [R12+UR6+0xa080] ;  /* 0x00a080060c58783b */ /* 0x000fe80008000200 */
[----:B------:R-:W0:Y:S03]  /*cb90*/  LDSM.16.M88.4 R24, [R13+UR6+0x6080] ;  /* 0x006080060d18783b */ /* 0x000e260008000200 */
[C---:B-1----:R-:W-:Y:S08]  /*cba0*/  HMMA.16816.F32.BF16 R28, R92.reuse, R60, R28 ;  /* 0x0000003c5c1c723c */ /* 0x042ff0000004181c */
[C---:B------:R-:W-:Y:S08]  /*cbb0*/  HMMA.16816.F32.BF16 R36, R92.reuse, R20, R36 ;  /* 0x000000145c24723c */ /* 0x040ff00000041824 */
[C---:B------:R-:W-:Y:S08]  /*cbc0*/  HMMA.16816.F32.BF16 R40, R92.reuse, R16, R40 ;  /* 0x000000105c28723c */ /* 0x040ff00000041828 */
[----:B------:R-:W-:Y:S01]  /*cbd0*/  HMMA.16816.F32.BF16 R44, R92, R100, R44 ;  /* 0x000000645c2c723c */ /* 0x000fe2000004182c */
[----:B------:R-:W1:Y:S07]  /*cbe0*/  LDSM.16.M88.4 R92, [R12+UR6+0xb080] ;  /* 0x00b080060c5c783b */ /* 0x000e6e0008000200 */
[C---:B---3--:R-:W-:Y:S08]  /*cbf0*/  HMMA.16816.F32.BF16 R56, R52.reuse, R20, R56 ;  /* 0x000000143438723c */ /* 0x048ff00000041838 */
[C---:B------:R-:W-:Y:S01]  /*cc00*/  HMMA.16816.F32.BF16 R84, R52.reuse, R16, R68 ;  /* 0x000000103454723c */ /* 0x040fe20000041844 */
[----:B------:R-:W3:Y:S07]  /*cc10*/  LDSM.16.M88.4 R68, [R13+UR6+0x2080] ;  /* 0x002080060d44783b */ /* 0x000eee0008000200 */
[C---:B------:R-:W-:Y:S08]  /*cc20*/  HMMA.16816.F32.BF16 R72, R52.reuse, R100, R72 ;  /* 0x000000643448723c */ /* 0x040ff00000041848 */
[----:B------:R-:W-:Y:S08]  /*cc30*/  HMMA.16816.F32.BF16 R64, R52, R60, R64 ;  /* 0x0000003c3440723c */ /* 0x000ff00000041840 */
[C---:B----4-:R-:W-:Y:S08]  /*cc40*/  HMMA.16816.F32.BF16 R36, R48.reuse, R22, R36 ;  /* 0x000000163024723c */ /* 0x050ff00000041824 */
[----:B------:R-:W-:Y:S08]  /*cc50*/  HMMA.16816.F32.BF16 R44, R48, R102, R44 ;  /* 0x00000066302c723c */ /* 0x000ff0000004182c */
[C---:B------:R-:W-:Y:S01]  /*cc60*/  HMMA.16816.F32.BF16 R20, R80.reuse, R22, R56 ;  /* 0x000000165014723c */ /* 0x040fe20000041838 */
[----:B------:R-:W4:Y:S04]  /*cc70*/  LDSM.16.M88.4 R56, [R14+UR6+0xa080] ;  /* 0x00a080060e38783b */ /* 0x000f280008000200 */
[----:B------:R-:W0:Y:S03]  /*cc80*/  LDSM.16.M88.4 R12, [R14+UR6+0xb080] ;  /* 0x00b080060e0c783b */ /* 0x000e260008000200 */
[----:B------:R-:W-:Y:S08]  /*cc90*/  HMMA.16816.F32.BF16 R72, R80, R102, R72 ;  /* 0x000000665048723c */ /* 0x000ff00000041848 */
[C---:B------:R-:W-:Y:S08]  /*cca0*/  HMMA.16816.F32.BF16 R28, R48.reuse, R62, R28 ;  /* 0x0000003e301c723c */ /* 0x040ff0000004181c */
[----:B------:R-:W-:Y:S08]  /*ccb0*/  HMMA.16816.F32.BF16 R40, R48, R18, R40 ;  /* 0x000000123028723c */ /* 0x000ff00000041828 */
[C---:B------:R-:W-:Y:S08]  /*ccc0*/  HMMA.16816.F32.BF16 R64, R80.reuse, R62, R64 ;  /* 0x0000003e5040723c */ /* 0x040ff00000041840 */
[----:B------:R-:W-:Y:S01]  /*ccd0*/  HMMA.16816.F32.BF16 R84, R80, R18, R84 ;  /* 0x000000125054723c */ /* 0x000fe20000041854 */
[----:B--2---:R-:W-:Y:S01]  /*cce0*/  SHF.L.U32 R167, R167, 0x5, RZ ;  /* 0x00000005a7a77819 */ /* 0x004fe200000006ff */
[----:B------:R-:W-:-:S06]  /*ccf0*/  UIADD3 UR4, UPT, UPT, UR4, 0x80, URZ ;  /* 0x0000008004047890 */ /* 0x000fcc000fffe0ff */
[----:B0-----:R-:W-:Y:S01]  /*cd00*/  HMMA.16816.F32.BF16 R44, R88, R24, R44 ;  /* 0x00000018582c723c */ /* 0x001fe2000004182c */
[----:B------:R-:W-:-:S07]  /*cd10*/  IADD3 R167, PT, PT, R167, 0x20, RZ ;  /* 0x00000020a7a77810 */ /* 0x000fce0007ffe0ff */
[----:B-1----:R-:W-:Y:S01]  /*cd20*/  HMMA.16816.F32.BF16 R80, R92, R24, R72 ;  /* 0x000000185c50723c */ /* 0x002fe20000041848 */
[----:B------:R-:W0:Y:S07]  /*cd30*/  LDC R24, c[0x0][0x3d4] ;  /* 0x0000f500ff187b82 */ /* 0x000e2e0000000800 */
[C---:B------:R-:W-:Y:S08]  /*cd40*/  HMMA.16816.F32.BF16 R28, R88.reuse, R32, R28 ;  /* 0x00000020581c723c */ /* 0x040ff0000004181c */
[C---:B---3--:R-:W-:Y:S08]  /*cd50*/  HMMA.16816.F32.BF16 R36, R88.reuse, R68, R36 ;  /* 0x000000445824723c */ /* 0x048ff00000041824 */
[----:B------:R-:W-:Y:S08]  /*cd60*/  HMMA.16816.F32.BF16 R40, R88, R76, R40 ;  /* 0x0000004c5828723c */ /* 0x000ff00000041828 */
[C---:B------:R-:W-:Y:S08]  /*cd70*/  HMMA.16816.F32.BF16 R16, R92.reuse, R32, R64 ;  /* 0x000000205c10723c */ /* 0x040ff00000041840 */
[C---:B------:R-:W-:Y:S08]  /*cd80*/  HMMA.16816.F32.BF16 R20, R92.reuse, R68, R20 ;  /* 0x000000445c14723c */ /* 0x040ff00000041814 */
[----:B------:R-:W-:Y:S01]  /*cd90*/  HMMA.16816.F32.BF16 R48, R92, R76, R84 ;  /* 0x0000004c5c30723c */ /* 0x000fe20000041854 */
[----:B------:R-:W-:Y:S01]  /*cda0*/  ISETP.LE.AND P1, PT, R167, UR4, PT ;  /* 0x00000004a7007c0c */ /* 0x000fe2000bf23270 */
[----:B------:R-:W-:Y:S01]  /*cdb0*/  FFMA2 R148, R148.F32x2.HI_LO, R96.F32x2.HI_LO, R154.F32x2.HI_LO ;  /* 0x0000006094947249 */ /* 0x000fe2000000009a */
[----:B------:R-:W-:Y:S01]  /*cdc0*/  LEA R10, R5, R10, 0x7 ;  /* 0x0000000a050a7211 */ /* 0x000fe200078e38ff */
[----:B0-----:R-:W-:-:S04]  /*cdd0*/  IMAD R11, R24, 0x80, R11 ;  /* 0x00000080180b7824 */ /* 0x001fc800078e020b */
[----:B----4-:R-:W-:Y:S01]  /*cde0*/  HMMA.16816.F32.BF16 R84, R56, R34, R28 ;  /* 0x000000223854723c */ /* 0x010fe2000004181c */
[----:B------:R-:W-:Y:S01]  /*cdf0*/  IMAD.MOV.U32 R5, RZ, RZ, R2 ;  /* 0x000000ffff057224 */ /* 0x000fe200078e0002 */
[----:B------:R-:W-:Y:S02]  /*ce00*/  MOV R164, R3 ;  /* 0x0000000300a47202 */ /* 0x000fe40000000f00 */
[----:B------:R-:W-:-:S04]  /*ce10*/  MOV R163, R4 ;  /* 0x0000000400a37202 */ /* 0x000fc80000000f00 */
[C---:B------:R-:W-:Y:S08]  /*ce20*/  HMMA.16816.F32.BF16 R60, R56.reuse, R70, R36 ;  /* 0x00000046383c723c */ /* 0x040ff00000041824 */
[C---:B------:R-:W-:Y:S08]  /*ce30*/  HMMA.16816.F32.BF16 R64, R56.reuse, R78, R40 ;  /* 0x0000004e3840723c */ /* 0x040ff00000041828 */
[----:B------:R-:W-:Y:S08]  /*ce40*/  HMMA.16816.F32.BF16 R56, R56, R26, R44 ;  /* 0x0000001a3838723c */ /* 0x000ff0000004182c */
[C---:B------:R-:W-:Y:S08]  /*ce50*/  HMMA.16816.F32.BF16 R72, R12.reuse, R34, R16 ;  /* 0x000000220c48723c */ /* 0x040ff00000041810 */
[C---:B------:R-:W-:Y:S08]  /*ce60*/  HMMA.16816.F32.BF16 R68, R12.reuse, R70, R20 ;  /* 0x000000460c44723c */ /* 0x040ff00000041814 */
[C---:B------:R-:W-:Y:S08]  /*ce70*/  HMMA.16816.F32.BF16 R76, R12.reuse, R78, R48 ;  /* 0x0000004e0c4c723c */ /* 0x040ff00000041830 */
[----:B------:R-:W-:Y:S01]  /*ce80*/  HMMA.16816.F32.BF16 R80, R12, R26, R80 ;  /* 0x0000001a0c50723c */ /* 0x000fe20000041850 */
[----:B------:R-:W-:Y:S01]  /*ce90*/  MOV R12, R0 ;  /* 0x00000000000c7202 */ /* 0x000fe20000000f00 */
[----:B------:R-:W-:-:S03]  /*cea0*/  NOP ;  /* 0x0000000000007918 */ /* 0x000fc60000000000 */
[----:B------:R-:W-:-:S15]  /*ceb0*/  @!P1 BRA `(.L_x_1) ;  /* 0xffffff9400a89947 */ /* 0x000fde000383ffff */
.L_x_0:
[----:B------:R-:W0:Y:S01]  /*cec0*/  S2R R5, SR_TID.X ;  /* 0x0000000000057919 */ /* 0x000e220000002100 */
[----:B------:R-:W-:Y:S01]  /*ced0*/  FSETP.GT.AND P2, PT, |R149|, 8.50705917302346158658e+37, PT ;  /* 0x7e8000009500780b */ /* 0x000fe20003f44200 */
[----:B------:R-:W-:Y:S01]  /*cee0*/  FMUL R15, R153, 8388608 ;  /* 0x4b000000990f7820 */ /* 0x000fe20000400000 */
[C---:B------:R-:W-:Y:S01]  /*cef0*/  FSETP.GEU.AND P3, PT, |R149|.reuse, 1.175494350822287508e-38, PT ;  /* 0x008000009500780b */ /* 0x040fe20003f6e200 */
[----:B------:R-:W-:Y:S01]  /*cf00*/  BAR.SYNC.DEFER_BLOCKING 0x0 ;  /* 0x0000000000007b1d */ /* 0x000fe20000010000 */
[----:B------:R-:W-:Y:S02]  /*cf10*/  FSETP.GEU.AND P6, PT, R149, 1.175494350822287508e-38, PT ;  /* 0x008000009500780b */ /* 0x000fe40003fce000 */
[C---:B------:R-:W-:Y:S02]  /*cf20*/  FSETP.GEU.AND P5, PT, |R153|.reuse, 1.175494350822287508e-38, PT ;  /* 0x008000009900780b */ /* 0x040fe40003fae200 */
[----:B------:R-:W-:Y:S01]  /*cf30*/  FSETP.GEU.AND P4, PT, R153, 1.175494350822287508e-38, PT ;  /* 0x008000009900780b */ /* 0x000fe20003f8e000 */
[----:B------:R-:W2:Y:S01]  /*cf40*/  LDCU.64 UR4, c[0x0][0x3e0] ;  /* 0x00007c00ff0477ac */ /* 0x000ea20008000a00 */
[----:B------:R-:W-:Y:S01]  /*cf50*/  FSETP.GT.AND P1, PT, |R148|, 8.50705917302346158658e+37, PT ;  /* 0x7e8000009400780b */ /* 0x000fe20003f24200 */
[----:B------:R-:W3:Y:S02]  /*cf60*/  S2R R97, SR_CTAID.X ;  /* 0x0000000000617919 */ /* 0x000ee40000002500 */
[----:B------:R-:W-:Y:S01]  /*cf70*/  @P2 FMUL R59, R59, 0.25 ;  /* 0x3e8000003b3b2820 */ /* 0x000fe20000400000 */
[----:B------:R-:W-:Y:S01]  /*cf80*/  @P2 FMUL R58, R58, 0.25 ;  /* 0x3e8000003a3a2820 */ /* 0x000fe20000400000 */
[----:B------:R-:W-:Y:S01]  /*cf90*/  @P2 FMUL R67, R67, 0.25 ;  /* 0x3e80000043432820 */ /* 0x000fe20000400000 */
[----:B------:R-:W-:Y:S01]  /*cfa0*/  @P2 FMUL R66, R66, 0.25 ;  /* 0x3e80000042422820 */ /* 0x000fe20000400000 */
[----:B------:R-:W-:Y:S01]  /*cfb0*/  @P2 FMUL R63, R63, 0.25 ;  /* 0x3e8000003f3f2820 */ /* 0x000fe20000400000 */
[----:B------:R-:W-:Y:S01]  /*cfc0*/  @P2 FMUL R62, R62, 0.25 ;  /* 0x3e8000003e3e2820 */ /* 0x000fe20000400000 */
[----:B------:R-:W-:Y:S01]  /*cfd0*/  @P2 FMUL R87, R87, 0.25 ;  /* 0x3e80000057572820 */ /* 0x000fe20000400000 */
[----:B------:R-:W-:Y:S01]  /*cfe0*/  @P2 FMUL R86, R86, 0.25 ;  /* 0x3e80000056562820 */ /* 0x000fe20000400000 */
[----:B------:R-:W-:Y:S01]  /*cff0*/  @!P3 FMUL R59, R59, 16777216 ;  /* 0x4b8000003b3bb820 */ /* 0x000fe20000400000 */
[----:B------:R-:W-:Y:S01]  /*d000*/  @!P3 FMUL R58, R58, 16777216 ;  /* 0x4b8000003a3ab820 */ /* 0x000fe20000400000 */
[----:B------:R-:W-:Y:S01]  /*d010*/  @!P3 FMUL R67, R67, 16777216 ;  /* 0x4b8000004343b820 */ /* 0x000fe20000400000 */
[----:B------:R-:W-:Y:S01]  /*d020*/  @!P3 FMUL R66, R66, 16777216 ;  /* 0x4b8000004242b820 */ /* 0x000fe20000400000 */
[----:B------:R-:W-:Y:S01]  /*d030*/  @!P3 FMUL R63, R63, 16777216 ;  /* 0x4b8000003f3fb820 */ /* 0x000fe20000400000 */
[----:B------:R-:W-:Y:S01]  /*d040*/  @!P3 FMUL R62, R62, 16777216 ;  /* 0x4b8000003e3eb820 */ /* 0x000fe20000400000 */
[----:B------:R-:W-:Y:S01]  /*d050*/  @!P3 FMUL R87, R87, 16777216 ;  /* 0x4b8000005757b820 */ /* 0x000fe20000400000 */
[----:B------:R-:W-:Y:S01]  /*d060*/  @!P3 FMUL R86, R86, 16777216 ;  /* 0x4b8000005656b820 */ /* 0x000fe20000400000 */
[----:B------:R-:W-:Y:S01]  /*d070*/  @P1 FMUL R57, R57, 0.25 ;  /* 0x3e80000039391820 */ /* 0x000fe20000400000 */
[----:B------:R-:W-:Y:S01]  /*d080*/  @P1 FMUL R56, R56, 0.25 ;  /* 0x3e80000038381820 */ /* 0x000fe20000400000 */
[C---:B01----:R-:W-:Y:S01]  /*d090*/  IMAD.SHL.U32 R6, R5.reuse, 0x4, RZ ;  /* 0x0000000405067824 */ /* 0x043fe200078e00ff */
[C---:B------:R-:W-:Y:S01]  /*d0a0*/  LOP3.LUT R7, R5.reuse, 0x60, RZ, 0xc0, !PT ;  /* 0x0000006005077812 */ /* 0x040fe200078ec0ff */
[----:B------:R-:W-:Y:S01]  /*d0b0*/  IMAD.SHL.U32 R12, R5, 0x8, RZ ;  /* 0x00000008050c7824 */ /* 0x000fe200078e00ff */
[----:B------:R-:W-:Y:S01]  /*d0c0*/  SHF.R.S32.HI R9, RZ, 0x4, R5 ;  /* 0x00000004ff097819 */ /* 0x000fe20000011405 */
[----:B------:R-:W-:Y:S01]  /*d0d0*/  @P1 FMUL R65, R65, 0.25 ;  /* 0x3e80000041411820 */ /* 0x000fe20000400000 */
[----:B------:R-:W-:Y:S01]  /*d0e0*/  LOP3.LUT R6, R6, 0x38, RZ, 0xc0, !PT ;  /* 0x0000003806067812 */ /* 0x000fe200078ec0ff */
[----:B------:R-:W-:Y:S01]  /*d0f0*/  @P1 FMUL R64, R64, 0.25 ;  /* 0x3e80000040401820 */ /* 0x000fe20000400000 */
[----:B------:R-:W-:Y:S01]  /*d100*/  SHF.L.U32 R10, R5, 0x4, RZ ;  /* 0x00000004050a7819 */ /* 0x000fe200000006ff */
[----:B------:R-:W-:Y:S01]  /*d110*/  @P1 FMUL R61, R61, 0.25 ;  /* 0x3e8000003d3d1820 */ /* 0x000fe20000400000 */
[----:B------:R-:W-:Y:S01]  /*d120*/  LEA R8, R7, R6, 0x4 ;  /* 0x0000000607087211 */ /* 0x000fe200078e20ff */
[----:B------:R-:W-:Y:S01]  /*d130*/  @P1 FMUL R60, R60, 0.25 ;  /* 0x3e8000003c3c1820 */ /* 0x000fe20000400000 */
[----:B------:R-:W-:Y:S01]  /*d140*/  SGXT R7, R9, 0x1 ;  /* 0x000000010907781a */ /* 0x000fe20000000200 */
[----:B------:R-:W-:Y:S01]  /*d150*/  @P1 FMUL R85, R85, 0.25 ;  /* 0x3e80000055551820 */ /* 0x000fe20000400000 */
[C---:B------:R-:W-:Y:S01]  /*d160*/  SHF.L.U32 R9, R5.reuse, 0x9, RZ ;  /* 0x0000000905097819 */ /* 0x040fe200000006ff */
[----:B------:R-:W-:Y:S01]  /*d170*/  @P1 FMUL R84, R84, 0.25 ;  /* 0x3e80000054541820 */ /* 0x000fe20000400000 */
[----:B------:R-:W-:Y:S01]  /*d180*/  LOP3.LUT R10, R10, 0x70, RZ, 0xc0, !PT ;  /* 0x000000700a0a7812 */ /* 0x000fe200078ec0ff */
[----:B------:R-:W0:Y:S01]  /*d190*/  S2R R98, SR_TID.X ;  /* 0x0000000000627919 */ /* 0x000e220000002100 */
[----:B------:R-:W-:Y:S01]  /*d1a0*/  SHF.L.U32 R6, R5, 0x6, RZ ;  /* 0x0000000605067819 */ /* 0x000fe200000006ff */
[----:B--2---:R-:W-:Y:S01]  /*d1b0*/  UIMAD UR4, UR7, UR4, URZ ;  /* 0x00000004070472a4 */ /* 0x004fe2000f8e02ff */
[----:B------:R-:W-:-:S02]  /*d1c0*/  LOP3.LUT R7, R7, 0x840, RZ, 0xc0, !PT ;  /* 0x0000084007077812 */ /* 0x000fc400078ec0ff */
[----:B------:R-:W-:Y:S01]  /*d1d0*/  LOP3.LUT R11, R10, 0x1800, R9, 0xf8, !PT ;  /* 0x000018000a0b7812 */ /* 0x000fe200078ef809 */
[----:B------:R-:W-:Y:S01]  /*d1e0*/  USHF.L.U32 UR8, UR4, 0x1, URZ ;  /* 0x0000000104087899 */ /* 0x000fe200080006ff */
[----:B------:R-:W-:Y:S02]  /*d1f0*/  LOP3.LUT R9, R7, 0x40, R6, 0x78, !PT ;  /* 0x0000004007097812 */ /* 0x000fe400078e7806 */
[----:B------:R-:W-:Y:S02]  /*d200*/  LOP3.LUT R12, R12, 0x180, RZ, 0xc0, !PT ;  /* 0x000001800c0c7812 */ /* 0x000fe400078ec0ff */
[----:B------:R-:W-:Y:S01]  /*d210*/  SHF.R.U32.HI R6, RZ, 0x1, R5 ;  /* 0x00000001ff067819 */ /* 0x000fe20000011605 */
[----:B------:R-:W-:Y:S02]  /*d220*/  IMAD.IADD R54, R8, 0x1, R9 ;  /* 0x0000000108367824 */ /* 0x000fe400078e0209 */
[----:B------:R-:W-:Y:S01]  /*d230*/  FMUL R8, R149, 8388608 ;  /* 0x4b00000095087820 */ /* 0x000fe20000400000 */
[----:B------:R-:W-:-:S02]  /*d240*/  LOP3.LUT R12, R12, 0x48, R5, 0xf8, !PT ;  /* 0x000000480c0c7812 */ /* 0x000fc400078ef805 */
[----:B------:R-:W-:Y:S02]  /*d250*/  LOP3.LUT R9, R6, 0xc, RZ, 0xc0, !PT ;  /* 0x0000000c06097812 */ /* 0x000fe400078ec0ff */
[----:B------:R-:W-:Y:S01]  /*d260*/  FSEL R88, R8, R149, !P6 ;  /* 0x0000009508587208 */ /* 0x000fe20007000000 */
[----:B------:R-:W-:Y:S01]  /*d270*/  @P2 FMUL R149, R149, 0.25 ;  /* 0x3e80000095952820 */ /* 0x000fe20000400000 */
[----:B------:R-:W-:Y:S02]  /*d280*/  LOP3.LUT R7, R11, R12, RZ, 0x3c, !PT ;  /* 0x0000000c0b077212 */ /* 0x000fe400078e3cff */
[----:B------:R-:W-:Y:S01]  /*d290*/  FSETP.GEU.AND P2, PT, R148, 1.175494350822287508e-38, PT ;  /* 0x008000009400780b */ /* 0x000fe20003f4e000 */
[----:B------:R-:W-:Y:S01]  /*d2a0*/  @!P3 FMUL R149, R149, 16777216 ;  /* 0x4b8000009595b820 */ /* 0x000fe20000400000 */
[----:B------:R-:W-:Y:S02]  /*d2b0*/  FSEL R11, RZ, -23, P6 ;  /* 0xc1b80000ff0b7808 */ /* 0x000fe40003000000 */
[----:B------:R-:W-:Y:S01]  /*d2c0*/  FSETP.GT.AND P6, PT, |R153|, 8.50705917302346158658e+37, PT ;  /* 0x7e8000009900780b */ /* 0x000fe20003fc4200 */
[----:B------:R-:W1:Y:S01]  /*d2d0*/  MUFU.RCP R8, R149 ;  /* 0x0000009500087308 */ /* 0x000e620000001000 */
[----:B------:R-:W-:-:S02]  /*d2e0*/  LOP3.LUT R13, R5, 0x7f, RZ, 0xc0, !PT ;  /* 0x0000007f050d7812 */ /* 0x000fc400078ec0ff */
[----:B------:R-:W-:Y:S02]  /*d2f0*/  IADD3 R6, PT, PT, R9, UR6, R10 ;  /* 0x0000000609067c10 */ /* 0x000fe4000fffe00a */
[----:B------:R-:W-:Y:S02]  /*d300*/  IADD3 R12, PT, PT, R88, -0x3f3504f3, RZ ;  /* 0xc0cafb0d580c7810 */ /* 0x000fe40007ffe0ff */
[----:B------:R-:W-:Y:S02]  /*d310*/  ISETP.GE.U32.AND P0, PT, R13, 0x20, PT ;  /* 0x000000200d00780c */ /* 0x000fe40003f06070 */
[----:B------:R-:W-:Y:S02]  /*d320*/  LOP3.LUT R13, R12, 0xff800000, RZ, 0xc0, !PT ;  /* 0xff8000000c0d7812 */ /* 0x000fe400078ec0ff */
[----:B------:R-:W-:Y:S01]  /*d330*/  FSEL R9, RZ, -23, P2 ;  /* 0xc1b80000ff097808 */ /* 0x000fe20001000000 */
[----:B------:R-:W-:Y:S01]  /*d340*/  @P6 FMUL R71, R71, 0.25 ;  /* 0x3e80000047476820 */ /* 0x000fe20000400000 */
[----:B------:R-:W-:Y:S01]  /*d350*/  FSETP.GEU.AND P3, PT, |R148|, 1.175494350822287508e-38, PT ;  /* 0x008000009400780b */ /* 0x000fe20003f6e200 */
[----:B------:R-:W-:Y:S01]  /*d360*/  @P6 FMUL R78, R78, 0.25 ;  /* 0x3e8000004e4e6820 */ /* 0x000fe20000400000 */
[----:B------:R-:W-:Y:S01]  /*d370*/  I2FP.F32.S32 R14, R13 ;  /* 0x0000000d000e7245 */ /* 0x000fe20000201400 */
[----:B------:R-:W-:Y:S01]  /*d380*/  @!P5 FMUL R71, R71, 16777216 ;  /* 0x4b8000004747d820 */ /* 0x000fe20000400000 */
[C---:B-1----:R-:W-:Y:S01]  /*d390*/  FMUL R36, R8.reuse, R59 ;  /* 0x0000003b08247220 */ /* 0x042fe20000400000 */
[C---:B------:R-:W-:Y:S01]  /*d3a0*/  FMUL R37, R8.reuse, R58 ;  /* 0x0000003a08257220 */ /* 0x040fe20000400000 */
[C---:B------:R-:W-:Y:S01]  /*d3b0*/  FMUL R41, R8.reuse, R67 ;  /* 0x0000004308297220 */ /* 0x040fe20000400000 */
[C---:B------:R-:W-:Y:S01]  /*d3c0*/  FMUL R40, R8.reuse, R66 ;  /* 0x0000004208287220 */ /* 0x040fe20000400000 */
[C---:B------:R-:W-:Y:S01]  /*d3d0*/  FMUL R44, R8.reuse, R63 ;  /* 0x0000003f082c7220 */ /* 0x040fe20000400000 */
[C---:B------:R-:W-:Y:S01]  /*d3e0*/  FMUL R45, R8.reuse, R62 ;  /* 0x0000003e082d7220 */ /* 0x040fe20000400000 */
[C---:B------:R-:W-:Y:S01]  /*d3f0*/  FMUL R49, R8.reuse, R87 ;  /* 0x0000005708317220 */ /* 0x040fe20000400000 */
[----:B------:R-:W-:Y:S01]  /*d400*/  FMUL R48, R8, R86 ;  /* 0x0000005608307220 */ /* 0x000fe20000400000 */
[----:B------:R-:W-:Y:S01]  /*d410*/  FMUL R8, R148, 8388608 ;  /* 0x4b00000094087820 */ /* 0x000fe20000400000 */
[----:B------:R-:W-:Y:S01]  /*d420*/  @!P3 FMUL R57, R57, 16777216 ;  /* 0x4b8000003939b820 */ /* 0x000fe20000400000 */
[----:B------:R-:W-:Y:S01]  /*d430*/  @!P3 FMUL R56, R56, 16777216 ;  /* 0x4b8000003838b820 */ /* 0x000fe20000400000 */
[----:B------:R-:W-:Y:S01]  /*d440*/  @!P3 FMUL R65, R65, 16777216 ;  /* 0x4b8000004141b820 */ /* 0x000fe20000400000 */
[----:B------:R-:W-:Y:S01]  /*d450*/  @!P3 FMUL R64, R64, 16777216 ;  /* 0x4b8000004040b820 */ /* 0x000fe20000400000 */
[----:B------:R-:W-:Y:S01]  /*d460*/  FSEL R67, R8, R148, !P2 ;  /* 0x0000009408437208 */ /* 0x000fe20005000000 */
[----:B------:R-:W-:Y:S01]  /*d470*/  @P1 FMUL R148, R148, 0.25 ;  /* 0x3e80000094941820 */ /* 0x000fe20000400000 */
[----:B------:R-:W-:Y:S01]  /*d480*/  FSETP.GT.AND P1, PT, |R152|, 8.50705917302346158658e+37, PT ;  /* 0x7e8000009800780b */ /* 0x000fe20003f24200 */
[----:B------:R-:W-:Y:S01]  /*d490*/  @!P3 FMUL R61, R61, 16777216 ;  /* 0x4b8000003d3db820 */ /* 0x000fe20000400000 */
[----:B------:R-:W-:Y:S01]  /*d4a0*/  IADD3 R8, PT, PT, R67, -0x3f3504f3, RZ ;  /* 0xc0cafb0d43087810 */ /* 0x000fe20007ffe0ff */
[----:B------:R-:W-:Y:S01]  /*d4b0*/  @!P3 FMUL R148, R148, 16777216 ;  /* 0x4b8000009494b820 */ /* 0x000fe20000400000 */
[----:B------:R-:W-:Y:S01]  /*d4c0*/  @!P3 FMUL R60, R60, 16777216 ;  /* 0x4b8000003c3cb820 */ /* 0x000fe20000400000 */
[----:B------:R-:W-:Y:S01]  /*d4d0*/  @!P3 FMUL R85, R85, 16777216 ;  /* 0x4b8000005555b820 */ /* 0x000fe20000400000 */
[----:B------:R-:W-:Y:S01]  /*d4e0*/  LOP3.LUT R10, R8, 0xff800000, RZ, 0xc0, !PT ;  /* 0xff800000080a7812 */ /* 0x000fe200078ec0ff */
[----:B------:R-:W-:Y:S01]  /*d4f0*/  @!P3 FMUL R84, R84, 16777216 ;  /* 0x4b8000005454b820 */ /* 0x000fe20000400000 */
[----:B------:R-:W-:Y:S01]  /*d500*/  FSEL R8, R15, R153, !P4 ;  /* 0x000000990f087208 */ /* 0x000fe20006000000 */
[----:B------:R-:W-:Y:S01]  /*d510*/  @P6 FMUL R153, R153, 0.25 ;  /* 0x3e80000099996820 */ /* 0x000fe20000400000 */
[----:B------:R-:W-:Y:S01]  /*d520*/  I2FP.F32.S32 R12, R10 ;  /* 0x0000000a000c7245 */ /* 0x000fe20000201400 */
[----:B------:R-:W-:Y:S01]  /*d530*/  FFMA.FTZ R14, R14, 1.1920928955078125e-07, R11 ;  /* 0x340000000e0e7823 */ /* 0x000fe2000001000b */
[C---:B------:R-:W-:Y:S01]  /*d540*/  FSETP.GEU.AND P3, PT, |R152|.reuse, 1.175494350822287508e-38, PT ;  /* 0x008000009800780b */ /* 0x040fe20003f6e200 */
[----:B------:R-:W-:Y:S01]  /*d550*/  @!P5 FMUL R153, R153, 16777216 ;  /* 0x4b8000009999d820 */ /* 0x000fe20000400000 */
[----:B------:R-:W-:Y:S01]  /*d560*/  FMUL R11, R152, 8388608 ;  /* 0x4b000000980b7820 */ /* 0x000fe20000400000 */
[----:B------:R-:W-:Y:S01]  /*d570*/  FFMA.FTZ R9, R12, 1.1920928955078125e-07, R9 ;  /* 0x340000000c097823 */ /* 0x000fe20000010009 */
[----:B------:R-:W-:Y:S01]  /*d580*/  FSETP.GEU.AND P2, PT, R152, 1.175494350822287508e-38, PT ;  /* 0x008000009800780b */ /* 0x000fe20003f4e000 */
[----:B------:R-:W1:Y:S01]  /*d590*/  MUFU.RCP R12, R153 ;  /* 0x00000099000c7308 */ /* 0x000e620000001000 */
[----:B------:R-:W-:Y:S01]  /*d5a0*/  @!P5 FMUL R78, R78, 16777216 ;  /* 0x4b8000004e4ed820 */ /* 0x000fe20000400000 */
[----:B------:R-:W-:Y:S01]  /*d5b0*/  @P1 FMUL R80, R80, 0.25 ;  /* 0x3e80000050501820 */ /* 0x000fe20000400000 */
[----:B------:R-:W-:Y:S01]  /*d5c0*/  @P1 FMUL R76, R76, 0.25 ;  /* 0x3e8000004c4c1820 */ /* 0x000fe20000400000 */
[----:B------:R-:W-:Y:S01]  /*d5d0*/  @P6 FMUL R83, R83, 0.25 ;  /* 0x3e80000053536820 */ /* 0x000fe20000400000 */
[----:B------:R-:W-:Y:S01]  /*d5e0*/  @P6 FMUL R82, R82, 0.25 ;  /* 0x3e80000052526820 */ /* 0x000fe20000400000 */
[----:B------:R-:W-:Y:S01]  /*d5f0*/  @P6 FMUL R79, R79, 0.25 ;  /* 0x3e8000004f4f6820 */ /* 0x000fe20000400000 */
[----:B------:R-:W-:Y:S01]  /*d600*/  @P6 FMUL R70, R70, 0.25 ;  /* 0x3e80000046466820 */ /* 0x000fe20000400000 */
[----:B------:R-:W2:Y:S01]  /*d610*/  MUFU.RCP R16, R148 ;  /* 0x0000009400107308 */ /* 0x000ea20000001000 */
[----:B------:R-:W-:Y:S01]  /*d620*/  @!P3 FMUL R80, R80, 16777216 ;  /* 0x4b8000005050b820 */ /* 0x000fe20000400000 */
[----:B------:R-:W-:Y:S01]  /*d630*/  @!P3 FMUL R76, R76, 16777216 ;  /* 0x4b8000004c4cb820 */ /* 0x000fe20000400000 */
[----:B------:R-:W-:Y:S01]  /*d640*/  @P6 FMUL R75, R75, 0.25 ;  /* 0x3e8000004b4b6820 */ /* 0x000fe20000400000 */
[----:B------:R-:W-:Y:S01]  /*d650*/  @P6 FMUL R74, R74, 0.25 ;  /* 0x3e8000004a4a6820 */ /* 0x000fe20000400000 */
[----:B------:R-:W-:Y:S01]  /*d660*/  @P1 FMUL R81, R81, 0.25 ;  /* 0x3e80000051511820 */ /* 0x000fe20000400000 */
[----:B------:R-:W-:Y:S01]  /*d670*/  @P1 FMUL R77, R77, 0.25 ;  /* 0x3e8000004d4d1820 */ /* 0x000fe20000400000 */
[----:B------:R-:W-:Y:S01]  /*d680*/  @!P5 FMUL R83, R83, 16777216 ;  /* 0x4b8000005353d820 */ /* 0x000fe20000400000 */
[----:B------:R-:W-:Y:S01]  /*d690*/  @!P5 FMUL R82, R82, 16777216 ;  /* 0x4b8000005252d820 */ /* 0x000fe20000400000 */
[----:B-1----:R-:W-:Y:S01]  /*d6a0*/  FMUL R28, R12, R71 ;  /* 0x000000470c1c7220 */ /* 0x002fe20000400000 */
[----:B------:R-:W-:Y:S01]  /*d6b0*/  FSEL R71, R11, R152, !P2 ;  /* 0x000000980b477208 */ /* 0x000fe20005000000 */
[----:B------:R-:W-:Y:S01]  /*d6c0*/  @P1 FMUL R152, R152, 0.25 ;  /* 0x3e80000098981820 */ /* 0x000fe20000400000 */
[----:B------:R-:W-:Y:S01]  /*d6d0*/  FMUL R24, R12, R78 ;  /* 0x0000004e0c187220 */ /* 0x000fe20000400000 */
[----:B------:R-:W-:Y:S01]  /*d6e0*/  @!P5 FMUL R79, R79, 16777216 ;  /* 0x4b8000004f4fd820 */ /* 0x000fe20000400000 */
[----:B------:R-:W1:Y:S01]  /*d6f0*/  LDC R78, c[0x0][0x3e8] ;  /* 0x0000fa00ff4e7b82 */ /* 0x000e620000000800 */
[----:B------:R-:W-:Y:S01]  /*d700*/  @!P3 FMUL R152, R152, 16777216 ;  /* 0x4b8000009898b820 */ /* 0x000fe20000400000 */
[----:B------:R-:W-:Y:S01]  /*d710*/  @!P5 FMUL R70, R70, 16777216 ;  /* 0x4b8000004646d820 */ /* 0x000fe20000400000 */
[C---:B--2---:R-:W-:Y:S01]  /*d720*/  FMUL R47, R16.reuse, R60 ;  /* 0x0000003c102f7220 */ /* 0x044fe20000400000 */
[C---:B------:R-:W-:Y:S01]  /*d730*/  FMUL R50, R16.reuse, R84 ;  /* 0x0000005410327220 */ /* 0x040fe20000400000 */
[----:B------:R-:W2:Y:S01]  /*d740*/  MUFU.RCP R19, R152 ;  /* 0x0000009800137308 */ /* 0x000ea20000001000 */
[C---:B------:R-:W-:Y:S01]  /*d750*/  FMUL R38, R16.reuse, R57 ;  /* 0x0000003910267220 */ /* 0x040fe20000400000 */
[C---:B------:R-:W-:Y:S01]  /*d760*/  FMUL R39, R16.reuse, R56 ;  /* 0x0000003810277220 */ /* 0x040fe20000400000 */
[C---:B------:R-:W-:Y:S01]  /*d770*/  FMUL R43, R16.reuse, R65 ;  /* 0x00000041102b7220 */ /* 0x040fe20000400000 */
[----:B------:R-:W-:Y:S01]  /*d780*/  F2FP.BF16.F32.PACK_AB R52, R47, R50 ;  /* 0x000000322f34723e */ /* 0x000fe200000010ff */
[C---:B------:R-:W-:Y:S01]  /*d790*/  FMUL R42, R16.reuse, R64 ;  /* 0x00000040102a7220 */ /* 0x040fe20000400000 */
[C---:B------:R-:W-:Y:S01]  /*d7a0*/  FMUL R46, R16.reuse, R61 ;  /* 0x0000003d102e7220 */ /* 0x040fe20000400000 */
[----:B------:R-:W-:Y:S01]  /*d7b0*/  FMUL R51, R16, R85 ;  /* 0x0000005510337220 */ /* 0x000fe20000400000 */
[----:B------:R-:W-:Y:S01]  /*d7c0*/  @!P5 FMUL R75, R75, 16777216 ;  /* 0x4b8000004b4bd820 */ /* 0x000fe20000400000 */
[----:B------:R-:W-:Y:S01]  /*d7d0*/  @!P5 FMUL R74, R74, 16777216 ;  /* 0x4b8000004a4ad820 */ /* 0x000fe20000400000 */
[----:B------:R-:W-:Y:S01]  /*d7e0*/  IADD3 R16, PT, PT, R8, -0x3f3504f3, RZ ;  /* 0xc0cafb0d08107810 */ /* 0x000fe20007ffe0ff */
[----:B------:R-:W-:Y:S01]  /*d7f0*/  @!P3 FMUL R81, R81, 16777216 ;  /* 0x4b8000005151b820 */ /* 0x000fe20000400000 */
[----:B------:R-:W-:Y:S01]  /*d800*/  @!P3 FMUL R77, R77, 16777216 ;  /* 0x4b8000004d4db820 */ /* 0x000fe20000400000 */
[C---:B------:R-:W-:Y:S01]  /*d810*/  FMUL R20, R12.reuse, R83 ;  /* 0x000000530c147220 */ /* 0x040fe20000400000 */
[C---:B------:R-:W-:Y:S01]  /*d820*/  FMUL R21, R12.reuse, R82 ;  /* 0x000000520c157220 */ /* 0x040fe20000400000 */
[C---:B------:R-:W-:Y:S01]  /*d830*/  FMUL R25, R12.reuse, R79 ;  /* 0x0000004f0c197220 */ /* 0x040fe20000400000 */
[C---:B------:R-:W-:Y:S01]  /*d840*/  FMUL R29, R12.reuse, R70 ;  /* 0x000000460c1d7220 */ /* 0x040fe20000400000 */
[C---:B--2---:R-:W-:Y:S01]  /*d850*/  FMUL R23, R19.reuse, R80 ;  /* 0x0000005013177220 */ /* 0x044fe20000400000 */
[----:B------:R-:W-:Y:S01]  /*d860*/  FMUL R26, R19, R76 ;  /* 0x0000004c131a7220 */ /* 0x000fe20000400000 */
[C---:B------:R-:W-:Y:S01]  /*d870*/  FMUL R33, R12.reuse, R75 ;  /* 0x0000004b0c217220 */ /* 0x040fe20000400000 */
[----:B------:R-:W-:Y:S01]  /*d880*/  FMUL R32, R12, R74 ;  /* 0x0000004a0c207220 */ /* 0x000fe20000400000 */
[----:B------:R-:W-:Y:S01]  /*d890*/  @P1 FMUL R69, R69, 0.25 ;  /* 0x3e80000045451820 */ /* 0x000fe20000400000 */
[----:B------:R-:W-:Y:S01]  /*d8a0*/  @P1 FMUL R68, R68, 0.25 ;  /* 0x3e80000044441820 */ /* 0x000fe20000400000 */
[----:B------:R-:W-:Y:S01]  /*d8b0*/  F2FP.BF16.F32.PACK_AB R47, R23, R26 ;  /* 0x0000001a172f723e */ /* 0x000fe200000010ff */
[----:B------:R-:W-:Y:S01]  /*d8c0*/  @P1 FMUL R73, R73, 0.25 ;  /* 0x3e80000049491820 */ /* 0x000fe20000400000 */
[----:B------:R-:W-:Y:S01]  /*d8d0*/  SHF.R.U32.HI R23, RZ, 0x5, R5 ;  /* 0x00000005ff177819 */ /* 0x000fe20000011605 */
[----:B------:R-:W-:Y:S01]  /*d8e0*/  @P1 FMUL R72, R72, 0.25 ;  /* 0x3e80000048481820 */ /* 0x000fe20000400000 */
[----:B------:R-:W-:Y:S01]  /*d8f0*/  LOP3.LUT R17, R16, 0xff800000, RZ, 0xc0, !PT ;  /* 0xff80000010117812 */ /* 0x000fe200078ec0ff */
[----:B------:R-:W-:Y:S01]  /*d900*/  VIADD R12, R71, 0xc0cafb0d ;  /* 0xc0cafb0d470c7836 */ /* 0x000fe20000000000 */
[----:B------:R-:W-:Y:S01]  /*d910*/  SGXT.U32 R23, R23, 0x2 ;  /* 0x000000021717781a */ /* 0x000fe20000000000 */
[C---:B------:R-:W-:Y:S01]  /*d920*/  FMUL R22, R19.reuse, R81 ;  /* 0x0000005113167220 */ /* 0x040fe20000400000 */
[----:B------:R-:W-:Y:S01]  /*d930*/  FMUL R27, R19, R77 ;  /* 0x0000004d131b7220 */ /* 0x000fe20000400000 */
[----:B------:R-:W-:Y:S01]  /*d940*/  IADD3 R13, PT, PT, R88, -R13, RZ ;  /* 0x8000000d580d7210 */ /* 0x000fe20007ffe0ff */
[----:B------:R-:W-:Y:S01]  /*d950*/  @!P3 FMUL R69, R69, 16777216 ;  /* 0x4b8000004545b820 */ /* 0x000fe20000400000 */
[----:B-1----:R-:W-:Y:S01]  /*d960*/  IMAD R23, R23, R78, RZ ;  /* 0x0000004e17177224 */ /* 0x002fe200078e02ff */
[----:B------:R-:W-:Y:S01]  /*d970*/  FSEL R15, RZ, -23, P4 ;  /* 0xc1b80000ff0f7808 */ /* 0x000fe20002000000 */
[----:B------:R-:W-:Y:S01]  /*d980*/  @!P3 FMUL R68, R68, 16777216 ;  /* 0x4b8000004444b820 */ /* 0x000fe20000400000 */
[----:B------:R-:W-:Y:S01]  /*d990*/  @!P3 FMUL R73, R73, 16777216 ;  /* 0x4b8000004949b820 */ /* 0x000fe20000400000 */
[----:B------:R-:W-:Y:S01]  /*d9a0*/  @!P3 FMUL R72, R72, 16777216 ;  /* 0x4b8000004848b820 */ /* 0x000fe20000400000 */
[----:B------:R-:W-:Y:S01]  /*d9b0*/  I2FP.F32.S32 R18, R17 ;  /* 0x0000001100127245 */ /* 0x000fe20000201400 */
[----:B------:R-:W-:Y:S01]  /*d9c0*/  IMAD.MOV.U32 R50, RZ, RZ, 0x3dc6b27f ;  /* 0x3dc6b27fff327424 */ /* 0x000fe200078e00ff */
[----:B------:R-:W-:Y:S01]  /*d9d0*/  LEA R26, R78, R23, 0x2 ;  /* 0x000000174e1a7211 */ /* 0x000fe200078e10ff */
[----:B------:R-:W-:Y:S01]  /*d9e0*/  FADD R13, R13, -1 ;  /* 0xbf8000000d0d7421 */ /* 0x000fe20000000000 */
[----:B------:R-:W-:Y:S01]  /*d9f0*/  F2FP.BF16.F32.PACK_AB R53, R39, R42 ;  /* 0x0000002a2735723e */ /* 0x000fe200000010ff */
[C---:B------:R-:W-:Y:S01]  /*da00*/  FMUL R30, R19.reuse, R69 ;  /* 0x00000045131e7220 */ /* 0x040fe20000400000 */
[----:B------:R-:W-:Y:S01]  /*da10*/  LOP3.LUT R12, R12, 0xff800000, RZ, 0xc0, !PT ;  /* 0xff8000000c0c7812 */ /* 0x000fe200078ec0ff */
[----:B------:R-:W-:Y:S01]  /*da20*/  FMUL R31, R19, R68 ;  /* 0x00000044131f7220 */ /* 0x000fe20000400000 */
[----:B------:R-:W-:Y:S01]  /*da30*/  F2FP.BF16.F32.PACK_AB R39, R37, R40 ;  /* 0x000000282527723e */ /* 0x000fe200000010ff */
[C---:B------:R-:W-:Y:S01]  /*da40*/  FMUL R35, R19.reuse, R73 ;  /* 0x0000004913237220 */ /* 0x040fe20000400000 */
[----:B------:R-:W-:Y:S01]  /*da50*/  F2FP.BF16.F32.PACK_AB R37, R22, R27 ;  /* 0x0000001b1625723e */ /* 0x000fe200000010ff */
[----:B------:R-:W-:Y:S01]  /*da60*/  FMUL R34, R19, R72 ;  /* 0x0000004813227220 */ /* 0x000fe20000400000 */
[----:B------:R-:W-:Y:S01]  /*da70*/  LEA R22, R78, R26, 0x2 ;  /* 0x0000001a4e167211 */ /* 0x000fe200078e10ff */
[----:B------:R-:W-:Y:S01]  /*da80*/  FFMA.FTZ R19, R18, 1.1920928955078125e-07, R15 ;  /* 0x3400000012137823 */ /* 0x000fe2000001000f */
[-C--:B------:R-:W-:Y:S01]  /*da90*/  I2FP.F32.S32 R16, R12.reuse ;  /* 0x0000000c00107245 */ /* 0x080fe20000201400 */
[----:B------:R-:W-:Y:S01]  /*daa0*/  STS.64 [R54+UR6], R52 ;  /* 0x0000003436007988 */ /* 0x000fe20008000a06 */
[----:B------:R-:W-:Y:S01]  /*dab0*/  IADD3 R15, PT, PT, R71, -R12, RZ ;  /* 0x8000000c470f7210 */ /* 0x000fe20007ffe0ff */
[----:B------:R-:W-:Y:S01]  /*dac0*/  FFMA.FTZ R12, R13, R50, -0.16845393180847167969 ;  /* 0xbe2c7f300d0c7423 */ /* 0x000fe20000010032 */
[----:B------:R-:W-:Y:S01]  /*dad0*/  IADD3 R10, PT, PT, R67, -R10, RZ ;  /* 0x8000000a430a7210 */ /* 0x000fe20007ffe0ff */
[----:B------:R-:W-:Y:S01]  /*dae0*/  IMAD R27, R78, 0x4, R22 ;  /* 0x000000044e1b7824 */ /* 0x000fe200078e0216 */
[----:B------:R-:W-:Y:S01]  /*daf0*/  FSEL R11, RZ, -23, P2 ;  /* 0xc1b80000ff0b7808 */ /* 0x000fe20001000000 */
[C---:B------:R-:W-:Y:S01]  /*db00*/  FFMA.FTZ R12, R13.reuse, R12, 0.1716887056827545166 ;  /* 0x3e2fcf2a0d0c7423 */ /* 0x040fe2000001000c */
[----:B------:R-:W-:Y:S01]  /*db10*/  F2FP.BF16.F32.PACK_AB R41, R36, R41 ;  /* 0x000000292429723e */ /* 0x000fe200000010ff */
[----:B------:R-:W-:Y:S01]  /*db20*/  FADD R10, R10, -1 ;  /* 0xbf8000000a0a7421 */ /* 0x000fe20000000000 */
[----:B------:R-:W-:Y:S01]  /*db30*/  F2FP.BF16.F32.PACK_AB R36, R30, R35 ;  /* 0x000000231e24723e */ /* 0x000fe200000010ff */
[C---:B------:R-:W-:Y:S01]  /*db40*/  FFMA.FTZ R12, R13.reuse, R12, -0.17900948226451873779 ;  /* 0xbe374e430d0c7423 */ /* 0x040fe2000001000c */
[----:B------:R-:W-:Y:S01]  /*db50*/  LEA R30, R78, R27, 0x2 ;  /* 0x0000001b4e1e7211 */ /* 0x000fe200078e10ff */
[----:B------:R-:W-:Y:S01]  /*db60*/  FFMA.FTZ R16, R16, 1.1920928955078125e-07, R11 ;  /* 0x3400000010107823 */ /* 0x000fe2000001000b */
[----:B------:R-:W-:Y:S01]  /*db70*/  F2FP.BF16.F32.PACK_AB R43, R38, R43 ;  /* 0x0000002b262b723e */ /* 0x000fe200000010ff */
[----:B------:R-:W-:Y:S01]  /*db80*/  FFMA.FTZ R11, R10, R50, -0.16845393180847167969 ;  /* 0xbe2c7f300a0b7423 */ /* 0x000fe20000010032 */
[----:B------:R-:W-:Y:S01]  /*db90*/  F2FP.BF16.F32.PACK_AB R42, R46, R51 ;  /* 0x000000332e2a723e */ /* 0x000fe200000010ff */
[----:B------:R-:W-:Y:S01]  /*dba0*/  FFMA.FTZ R12, R13, R12, 0.20512372255325317383 ;  /* 0x3e520bf40d0c7423 */ /* 0x000fe2000001000c */
[----:B------:R-:W-:Y:S01]  /*dbb0*/  F2FP.BF16.F32.PACK_AB R35, R21, R24 ;  /* 0x000000181523723e */ /* 0x000fe200000010ff */
[----:B------:R-:W-:Y:S01]  /*dbc0*/  FFMA.FTZ R11, R10, R11, 0.1716887056827545166 ;  /* 0x3e2fcf2a0a0b7423 */ /* 0x000fe2000001000b */
[----:B------:R-:W-:Y:S01]  /*dbd0*/  LEA R21, R78, R30, 0x2 ;  /* 0x0000001e4e157211 */ /* 0x000fe200078e10ff */
[----:B------:R1:W-:Y:S01]  /*dbe0*/  STS.64 [R54+UR6+0x100], R42 ;  /* 0x0001002a36007988 */ /* 0x0003e20008000a06 */
[----:B------:R-:W-:Y:S01]  /*dbf0*/  FFMA.FTZ R12, R13, R12, -0.24046532809734344482 ;  /* 0xbe763c8b0d0c7423 */ /* 0x000fe2000001000c */
[----:B------:R-:W-:Y:S01]  /*dc00*/  F2FP.BF16.F32.PACK_AB R46, R31, R34 ;  /* 0x000000221f2e723e */ /* 0x000fe200000010ff */
[----:B------:R-:W-:Y:S01]  /*dc10*/  FFMA.FTZ R11, R10, R11, -0.17900948226451873779 ;  /* 0xbe374e430a0b7423 */ /* 0x000fe2000001000b */
[----:B------:R-:W-:Y:S01]  /*dc20*/  F2FP.BF16.F32.PACK_AB R38, R45, R48 ;  /* 0x000000302d26723e */ /* 0x000fe200000010ff */
[----:B------:R-:W-:Y:S01]  /*dc30*/  FADD R15, R15, -1 ;  /* 0xbf8000000f0f7421 */ /* 0x000fe20000000000 */
[----:B------:R-:W-:Y:S01]  /*dc40*/  LOP3.LUT R18, R54, 0x8, RZ, 0x3c, !PT ;  /* 0x0000000836127812 */ /* 0x000fe200078e3cff */
[----:B------:R-:W-:Y:S01]  /*dc50*/  FFMA.FTZ R12, R13, R12, 0.28857114911079406738 ;  /* 0x3e93bf990d0c7423 */ /* 0x000fe2000001000c */
[----:B------:R-:W-:Y:S01]  /*dc60*/  F2FP.BF16.F32.PACK_AB R40, R44, R49 ;  /* 0x000000312c28723e */ /* 0x000fe200000010ff */
[----:B------:R-:W-:Y:S01]  /*dc70*/  STS.64 [R54+UR6+0x80], R46 ;  /* 0x0000802e36007988 */ /* 0x000fe20008000a06 */
[----:B------:R-:W-:Y:S01]  /*dc80*/  F2FP.BF16.F32.PACK_AB R34, R29, R32 ;  /* 0x000000201d22723e */ /* 0x000fe200000010ff */
[----:B------:R-:W-:Y:S01]  /*dc90*/  FFMA.FTZ R11, R10, R11, 0.20512372255325317383 ;  /* 0x3e520bf40a0b7423 */ /* 0x000fe2000001000b */
[----:B-1----:R-:W-:Y:S01]  /*dca0*/  F2FP.BF16.F32.PACK_AB R43, R20, R25 ;  /* 0x00000019142b723e */ /* 0x002fe200000010ff */
[----:B------:R-:W-:Y:S01]  /*dcb0*/  IMAD R25, R78, 0x4, R21 ;  /* 0x000000044e197824 */ /* 0x000fe200078e0215 */
[----:B------:R-:W-:Y:S01]  /*dcc0*/  F2FP.BF16.F32.PACK_AB R42, R28, R33 ;  /* 0x000000211c2a723e */ /* 0x000fe200000010ff */
[----:B------:R-:W-:Y:S01]  /*dcd0*/  STS.64 [R54+UR6+0x180], R36 ;  /* 0x0001802436007988 */ /* 0x000fe20008000a06 */
[C---:B------:R-:W-:Y:S01]  /*dce0*/  FFMA.FTZ R12, R13.reuse, R12, -0.36067417263984680176 ;  /* 0xbeb8aa490d0c7423 */ /* 0x040fe2000001000c */
[----:B------:R-:W-:Y:S01]  /*dcf0*/  IMAD.IADD R17, R8, 0x1, -R17 ;  /* 0x0000000108117824 */ /* 0x000fe200078e0a11 */
[----:B------:R-:W-:Y:S01]  /*dd00*/  LEA R29, R78, R25, 0x2 ;  /* 0x000000194e1d7211 */ /* 0x000fe200078e10ff */
[----:B------:R-:W-:Y:S01]  /*dd10*/  STS.64 [R18+UR6+0x1000], R38 ;  /* 0x0010002612007988 */ /* 0x000fe20008000a06 */
[----:B------:R-:W-:Y:S01]  /*dd20*/  FFMA.FTZ R11, R10, R11, -0.24046532809734344482 ;  /* 0xbe763c8b0a0b7423 */ /* 0x000fe2000001000b */
[----:B------:R-:W-:Y:S01]  /*dd30*/  FFMA.FTZ R12, R13, R12, 0.48089820146560668945 ;  /* 0x3ef6384a0d0c7423 */ /* 0x000fe2000001000c */
[----:B------:R-:W-:Y:S01]  /*dd40*/  FADD R17, R17, -1 ;  /* 0xbf80000011117421 */ /* 0x000fe20000000000 */
[----:B------:R-:W-:Y:S01]  /*dd50*/  STS.64 [R18+UR6+0x1100], R40 ;  /* 0x0011002812007988 */ /* 0x000fe20008000a06 */
[----:B------:R-:W-:-:S02]  /*dd60*/  IMAD R31, R78, 0x4, R29 ;  /* 0x000000044e1f7824 */ /* 0x000fc400078e021d */
[----:B------:R-:W-:Y:S01]  /*dd70*/  FFMA.FTZ R11, R10, R11, 0.28857114911079406738 ;  /* 0x3e93bf990a0b7423 */ /* 0x000fe2000001000b */
[----:B------:R-:W-:Y:S01]  /*dd80*/  FFMA.FTZ R12, R13, R12, -0.72134751081466674805 ;  /* 0xbf38aa3b0d0c7423 */ /* 0x000fe2000001000c */
[----:B------:R1:W-:Y:S01]  /*dd90*/  STS.64 [R18+UR6+0x1080], R34 ;  /* 0x0010802212007988 */ /* 0x0003e20008000a06 */
[----:B------:R-:W-:Y:S01]  /*dda0*/  FFMA.FTZ R20, R17, R50, -0.16845393180847167969 ;  /* 0xbe2c7f3011147423 */ /* 0x000fe20000010032 */
[----:B------:R-:W-:Y:S01]  /*ddb0*/  LEA R33, R78, R31, 0x2 ;  /* 0x0000001f4e217211 */ /* 0x000fe200078e10ff */
[C---:B------:R-:W-:Y:S01]  /*ddc0*/  FFMA.FTZ R11, R10.reuse, R11, -0.36067417263984680176 ;  /* 0xbeb8aa490a0b7423 */ /* 0x040fe2000001000b */
[----:B------:R2:W-:Y:S01]  /*ddd0*/  STS.64 [R18+UR6+0x1180], R42 ;  /* 0x0011802a12007988 */ /* 0x0005e20008000a06 */
[----:B------:R-:W-:Y:S01]  /*dde0*/  FMUL R12, R13, R12 ;  /* 0x0000000c0d0c7220 */ /* 0x000fe20000400000 */
[----:B------:R-:W-:Y:S01]  /*ddf0*/  FFMA.FTZ R20, R17, R20, 0.1716887056827545166 ;  /* 0x3e2fcf2a11147423 */ /* 0x000fe20000010014 */
[C---:B------:R-:W-:Y:S01]  /*de00*/  FFMA.FTZ R11, R10.reuse, R11, 0.48089820146560668945 ;  /* 0x3ef6384a0a0b7423 */ /* 0x040fe2000001000b */
[----:B------:R-:W-:Y:S01]  /*de10*/  ISETP.GE.U32.AND P1, PT, R67, 0x7f800000, PT ;  /* 0x7f8000004300780c */ /* 0x000fe20003f26070 */
[----:B------:R-:W-:Y:S01]  /*de20*/  FMUL R12, R13, R12 ;  /* 0x0000000c0d0c7220 */ /* 0x000fe20000400000 */
[----:B------:R-:W-:Y:S01]  /*de30*/  FFMA.FTZ R20, R17, R20, -0.17900948226451873779 ;  /* 0xbe374e4311147423 */ /* 0x000fe20000010014 */
[----:B------:R-:W-:Y:S01]  /*de40*/  FFMA.FTZ R11, R10, R11, -0.72134751081466674805 ;  /* 0xbf38aa3b0a0b7423 */ /* 0x000fe2000001000b */
[----:B-1----:R-:W-:Y:S01]  /*de50*/  LEA R35, R78, R33, 0x2 ;  /* 0x000000214e237211 */ /* 0x002fe200078e10ff */
[----:B------:R-:W-:Y:S01]  /*de60*/  FFMA.FTZ R13, R13, 1.4426950216293334961, R12 ;  /* 0x3fb8aa3b0d0d7823 */ /* 0x000fe2000001000c */
[----:B------:R-:W-:Y:S01]  /*de70*/  FFMA.FTZ R20, R17, R20, 0.20512372255325317383 ;  /* 0x3e520bf411147423 */ /* 0x000fe20000010014 */
[----:B------:R-:W-:Y:S01]  /*de80*/  FMUL R11, R10, R11 ;  /* 0x0000000b0a0b7220 */ /* 0x000fe20000400000 */
[----:B--2---:R-:W-:Y:S01]  /*de90*/  FFMA.FTZ R18, R15, R50, -0.16845393180847167969 ;  /* 0xbe2c7f300f127423 */ /* 0x004fe20000010032 */
[----:B------:R-:W-:Y:S01]  /*dea0*/  LEA R37, R78, R35, 0x2 ;  /* 0x000000234e257211 */ /* 0x000fe200078e10ff */
[----:B------:R-:W-:Y:S01]  /*deb0*/  FFMA.FTZ R20, R17, R20, -0.24046532809734344482 ;  /* 0xbe763c8b11147423 */ /* 0x000fe20000010014 */
[----:B------:R-:W-:Y:S01]  /*dec0*/  FADD R74, R14, R13 ;  /* 0x0000000d0e4a7221 */ /* 0x000fe20000000000 */
[C---:B------:R-:W-:Y:S01]  /*ded0*/  FFMA.FTZ R18, R15.reuse, R18, 0.1716887056827545166 ;  /* 0x3e2fcf2a0f127423 */ /* 0x040fe20000010012 */
[----:B------:R-:W-:Y:S01]  /*dee0*/  FMUL R11, R10, R11 ;  /* 0x0000000b0a0b7220 */ /* 0x000fe20000400000 */
[----:B------:R-:W-:Y:S01]  /*def0*/  IMAD R39, R78, 0x4, R37 ;  /* 0x000000044e277824 */ /* 0x000fe200078e0225 */
[----:B------:R-:W1:Y:S01]  /*df00*/  LDC.64 R12, c[0x0][0x398] ;  /* 0x0000e600ff0c7b82 */ /* 0x000e620000000a00 */
[----:B------:R-:W-:Y:S01]  /*df10*/  FFMA.FTZ R18, R15, R18, -0.17900948226451873779 ;  /* 0xbe374e430f127423 */ /* 0x000fe20000010012 */
[----:B------:R-:W-:Y:S01]  /*df20*/  ISETP.GE.U32.AND P6, PT, R88, 0x7f800000, PT ;  /* 0x7f8000005800780c */ /* 0x000fe20003fc6070 */
[----:B------:R-:W-:Y:S01]  /*df30*/  FFMA.FTZ R20, R17, R20, 0.28857114911079406738 ;  /* 0x3e93bf9911147423 */ /* 0x000fe20000010014 */
[----:B------:R-:W-:Y:S01]  /*df40*/  LEA R41, R78, R39, 0x2 ;  /* 0x000000274e297211 */ /* 0x000fe200078e10ff */
[----:B------:R-:W-:Y:S01]  /*df50*/  FFMA.FTZ R18, R15, R18, 0.20512372255325317383 ;  /* 0x3e520bf40f127423 */ /* 0x000fe20000010012 */
[----:B------:R-:W-:Y:S01]  /*df60*/  FFMA.FTZ R10, R10, 1.4426950216293334961, R11 ;  /* 0x3fb8aa3b0a0a7823 */ /* 0x000fe2000001000b */
[----:B------:R-:W-:Y:S01]  /*df70*/  ISETP.GE.U32.AND P4, PT, R71, 0x7f800000, PT ;  /* 0x7f8000004700780c */ /* 0x000fe20003f86070 */
[----:B------:R-:W-:Y:S01]  /*df80*/  FFMA.FTZ R20, R17, R20, -0.36067417263984680176 ;  /* 0xbeb8aa4911147423 */ /* 0x000fe20000010014 */
[----:B------:R-:W-:Y:S01]  /*df90*/  FFMA.FTZ R18, R15, R18, -0.24046532809734344482 ;  /* 0xbe763c8b0f127423 */ /* 0x000fe20000010012 */
[C---:B------:R-:W-:Y:S01]  /*dfa0*/  LEA R43, R78.reuse, R41, 0x2 ;  /* 0x000000294e2b7211 */ /* 0x040fe200078e10ff */
[----:B------:R-:W-:Y:S01]  /*dfb0*/  FADD R9, R9, R10 ;  /* 0x0000000a09097221 */ /* 0x000fe20000000000 */
[----:B---3--:R-:W-:Y:S01]  /*dfc0*/  SHF.L.U32 R97, R97, 0x5, RZ ;  /* 0x0000000561617819 */ /* 0x008fe200000006ff */
[----:B------:R-:W-:Y:S01]  /*dfd0*/  FFMA.FTZ R18, R15, R18, 0.28857114911079406738 ;  /* 0x3e93bf990f127423 */ /* 0x000fe20000010012 */
[----:B------:R-:W-:Y:S01]  /*dfe0*/  @P1 MOV R10, 0x7f800000 ;  /* 0x7f800000000a1802 */ /* 0x000fe20000000f00 */
[C---:B------:R-:W-:Y:S01]  /*dff0*/  IMAD R45, R78.reuse, 0x4, R43 ;  /* 0x000000044e2d7824 */ /* 0x040fe200078e022b */
[----:B0-----:R-:W-:Y:S01]  /*e000*/  LOP3.LUT R97, R97, 0x1f, R98, 0xf8, !PT ;  /* 0x0000001f61617812 */ /* 0x001fe200078ef862 */
[----:B------:R-:W-:Y:S01]  /*e010*/  FFMA.FTZ R18, R15, R18, -0.36067417263984680176 ;  /* 0xbeb8aa490f127423 */ /* 0x000fe20000010012 */
[----:B------:R-:W-:Y:S01]  /*e020*/  FFMA.FTZ R20, R17, R20, 0.48089820146560668945 ;  /* 0x3ef6384a11147423 */ /* 0x000fe20000010014 */
[----:B------:R-:W-:Y:S01]  /*e030*/  BAR.SYNC.DEFER_BLOCKING 0x0 ;  /* 0x0000000000007b1d */ /* 0x000fe20000010000 */
[----:B------:R-:W-:Y:S01]  /*e040*/  LEA R47, R78, R45, 0x2 ;  /* 0x0000002d4e2f7211 */ /* 0x000fe200078e10ff */
[----:B------:R-:W-:Y:S01]  /*e050*/  FFMA.FTZ R18, R15, R18, 0.48089820146560668945 ;  /* 0x3ef6384a0f127423 */ /* 0x000fe20000010012 */
[----:B------:R-:W-:-:S02]  /*e060*/  @P6 IMAD.MOV.U32 R11, RZ, RZ, 0x7f800000 ;  /* 0x7f800000ff0b6424 */ /* 0x000fc400078e00ff */
[----:B------:R-:W-:Y:S01]  /*e070*/  @P1 FFMA.FTZ R9, R67, R10, +INF ;  /* 0x7f80000043091423 */ /* 0x000fe2000001000a */
[----:B------:R-:W-:Y:S01]  /*e080*/  ISETP.GE.U32.AND P5, PT, R8, 0x7f800000, PT ;  /* 0x7f8000000800780c */ /* 0x000fe20003fa6070 */
[----:B------:R-:W-:Y:S01]  /*e090*/  FFMA.FTZ R18, R15, R18, -0.72134751081466674805 ;  /* 0xbf38aa3b0f127423 */ /* 0x000fe20000010012 */
[----:B------:R-:W-:Y:S01]  /*e0a0*/  FFMA.FTZ R20, R17, R20, -0.72134751081466674805 ;  /* 0xbf38aa3b11147423 */ /* 0x000fe20000010014 */
[----:B------:R-:W-:Y:S01]  /*e0b0*/  IMAD R10, R97, UR5, RZ ;  /* 0x00000005610a7c24 */ /* 0x000fe2000f8e02ff */
[----:B------:R-:W-:Y:S01]  /*e0c0*/  LEA R49, R78, R47, 0x2 ;  /* 0x0000002f4e317211 */ /* 0x000fe200078e10ff */
[----:B------:R-:W-:Y:S01]  /*e0d0*/  FMUL R18, R15, R18 ;  /* 0x000000120f127220 */ /* 0x000fe20000400000 */
[----:B------:R-:W-:Y:S01]  /*e0e0*/  @P6 FFMA.FTZ R74, R88, R11, +INF ;  /* 0x7f800000584a6423 */ /* 0x000fe2000001000b */
[----:B------:R-:W-:Y:S01]  /*e0f0*/  FMUL R20, R17, R20 ;  /* 0x0000001411147220 */ /* 0x000fe20000400000 */
[----:B------:R-:W-:Y:S02]  /*e100*/  @P4 IMAD.MOV.U32 R14, RZ, RZ, 0x7f800000 ;  /* 0x7f800000ff0e4424 */ /* 0x000fe400078e00ff */
[----:B------:R-:W-:Y:S01]  /*e110*/  FMUL R18, R15, R18 ;  /* 0x000000120f127220 */ /* 0x000fe20000400000 */
[----:B------:R-:W-:Y:S01]  /*e120*/  IMAD.SHL.U32 R11, R10, 0x2, RZ ;  /* 0x000000020a0b7824 */ /* 0x000fe200078e00ff */
[----:B------:R-:W-:Y:S01]  /*e130*/  UIMAD.WIDE UR4, UR4, 0x2, URZ ;  /* 0x00000002040478a5 */ /* 0x000fe2000f8e02ff */
[----:B------:R-:W-:-:S02]  /*e140*/  IMAD R51, R78, 0x4, R49 ;  /* 0x000000044e337824 */ /* 0x000fc400078e0231 */
[----:B------:R-:W-:Y:S01]  /*e150*/  FFMA.FTZ R15, R15, 1.4426950216293334961, R18 ;  /* 0x3fb8aa3b0f0f7823 */ /* 0x000fe20000010012 */
[----:B------:R-:W-:Y:S01]  /*e160*/  FMUL R20, R17, R20 ;  /* 0x0000001411147220 */ /* 0x000fe20000400000 */
[----:B------:R-:W-:Y:S01]  /*e170*/  IMAD.HI R10, R10, 0x2, RZ ;  /* 0x000000020a0a7827 */ /* 0x000fe200078e02ff */
[----:B------:R-:W-:-:S03]  /*e180*/  LOP3.LUT R64, R7, 0x8, RZ, 0x3c, !PT ;  /* 0x0000000807407812 */ /* 0x000fc600078e3cff */
[----:B------:R-:W-:Y:S01]  /*e190*/  FADD R75, R16, R15 ;  /* 0x0000000f104b7221 */ /* 0x000fe20000000000 */
[----:B------:R-:W-:Y:S01]  /*e1a0*/  @P4 FFMA.FTZ R75, R71, R14, +INF ;  /* 0x7f800000474b4423 */ /* 0x000fe2000001000e */
[----:B-1----:R-:W-:Y:S01]  /*e1b0*/  IADD3 R72, P4, P6, R11, UR8, R12 ;  /* 0x000000080b487c10 */ /* 0x002fe2000fe9e00c */
[----:B------:R-:W-:Y:S01]  /*e1c0*/  FFMA.FTZ R20, R17, 1.4426950216293334961, R20 ;  /* 0x3fb8aa3b11147823 */ /* 0x000fe20000010014 */
[----:B------:R-:W-:Y:S01]  /*e1d0*/  LEA R53, R78, R51, 0x2 ;  /* 0x000000334e357211 */ /* 0x000fe200078e10ff */
[----:B------:R-:W0:Y:S01]  /*e1e0*/  LDS.64 R80, [R7+UR6] ;  /* 0x0000000607507984 */ /* 0x000e220008000a00 */
[----:B------:R-:W-:Y:S01]  /*e1f0*/  @P5 MOV R15, 0x7f800000 ;  /* 0x7f800000000f5802 */ /* 0x000fe20000000f00 */
[----:B------:R-:W-:Y:S01]  /*e200*/  FADD R76, R19, R20 ;  /* 0x00000014134c7221 */ /* 0x000fe20000000000 */
[----:B------:R-:W-:Y:S01]  /*e210*/  IADD3.X R96, PT, PT, R10, UR5, R13, P4, P6 ;  /* 0x000000050a607c10 */ /* 0x000fe2000a7ec40d */
[----:B------:R-:W-:Y:S01]  /*e220*/  LDS.64 R82, [R7+UR6+0x200] ;  /* 0x0002000607527984 */ /* 0x000fe20008000a00 */
[CC--:B------:R-:W-:Y:S01]  /*e230*/  LEA R10, P6, R23.reuse, R72.reuse, 0x1 ;  /* 0x00000048170a7211 */ /* 0x0c0fe200078c08ff */
[----:B------:R-:W-:Y:S01]  /*e240*/  @P5 FFMA.FTZ R76, R8, R15, +INF ;  /* 0x7f800000084c5423 */ /* 0x000fe2000001000f */
[-C--:B------:R-:W-:Y:S01]  /*e250*/  LEA R14, P4, R22, R72.reuse, 0x1 ;  /* 0x00000048160e7211 */ /* 0x080fe200078808ff */
[----:B------:R-:W-:Y:S01]  /*e260*/  LDS.64 R90, [R64+UR6+0x200] ;  /* 0x00020006405a7984 */ /* 0x000fe20008000a00 */
[----:B------:R-:W-:Y:S01]  /*e270*/  LEA R55, R78, R53, 0x2 ;  /* 0x000000354e377211 */ /* 0x000fe200078e10ff */
[----:B------:R-:W1:Y:S01]  /*e280*/  LDCU UR4, c[0x0][0x3ec] ;  /* 0x00007d80ff0477ac */ /* 0x000e620008000800 */
[----:B------:R-:W-:Y:S01]  /*e290*/  LEA R12, P5, R26, R72, 0x1 ;  /* 0x000000481a0c7211 */ /* 0x000fe200078a08ff */
[----:B------:R-:W-:Y:S01]  /*e2a0*/  LDS.64 R84, [R7+UR6+0x400] ;  /* 0x0004000607547984 */ /* 0x000fe20008000a00 */
[----:B------:R-:W-:Y:S01]  /*e2b0*/  LEA.HI.X.SX32 R11, R23, R96, 0x1, P6 ;  /* 0x00000060170b7211 */ /* 0x000fe200030f0eff */
[----:B------:R-:W-:Y:S01]  /*e2c0*/  IMAD R57, R78, 0x4, R55 ;  /* 0x000000044e397824 */ /* 0x000fe200078e0237 */
[----:B------:R-:W-:Y:S01]  /*e2d0*/  LEA R16, P6, R27, R72, 0x1 ;  /* 0x000000481b107211 */ /* 0x000fe200078c08ff */
[----:B------:R-:W-:Y:S01]  /*e2e0*/  LDS.64 R92, [R64+UR6+0x400] ;  /* 0x00040006405c7984 */ /* 0x000fe20008000a00 */
[----:B------:R-:W-:-:S02]  /*e2f0*/  LEA.HI.X.SX32 R15, R22, R96, 0x1, P4 ;  /* 0x00000060160f7211 */ /* 0x000fc400020f0eff */
[----:B------:R-:W-:Y:S01]  /*e300*/  FSETP.NEU.AND P2, PT, R88, RZ, PT ;  /* 0x000000ff5800720b */ /* 0x000fe20003f4d000 */
[----:B------:R-:W-:Y:S01]  /*e310*/  LDS.64 R86, [R7+UR6+0x600] ;  /* 0x0006000607567984 */ /* 0x000fe20008000a00 */
[----:B------:R-:W-:Y:S02]  /*e320*/  LEA R20, P4, R21, R72, 0x1 ;  /* 0x0000004815147211 */ /* 0x000fe400078808ff */
[----:B------:R-:W-:Y:S01]  /*e330*/  LEA.HI.X.SX32 R13, R26, R96, 0x1, P5 ;  /* 0x000000601a0d7211 */ /* 0x000fe200028f0eff */
[----:B------:R-:W2:Y:S01]  /*e340*/  LDS.64 R88, [R64+UR6] ;  /* 0x0000000640587984 */ /* 0x000ea20008000a00 */
[----:B------:R-:W-:Y:S02]  /*e350*/  LEA R18, P5, R30, R72, 0x1 ;  /* 0x000000481e127211 */ /* 0x000fe400078a08ff */
[----:B------:R-:W-:Y:S01]  /*e360*/  LEA.HI.X.SX32 R17, R27, R96, 0x1, P6 ;  /* 0x000000601b117211 */ /* 0x000fe200030f0eff */
[----:B------:R-:W3:Y:S01]  /*e370*/  LDS.64 R94, [R64+UR6+0x600] ;  /* 0x00060006405e7984 */ /* 0x000ee20008000a00 */
[----:B------:R-:W-:Y:S01]  /*e380*/  LEA R22, P6, R25, R72, 0x1 ;  /* 0x0000004819167211 */ /* 0x000fe200078c08ff */
[----:B-1----:R-:W-:Y:S01]  /*e390*/  UIMAD UR4, UR7, UR4, URZ ;  /* 0x00000004070472a4 */ /* 0x002fe2000f8e02ff */
[----:B------:R-:W-:-:S02]  /*e3a0*/  LEA.HI.X.SX32 R21, R21, R96, 0x1, P4 ;  /* 0x0000006015157211 */ /* 0x000fc400020f0eff */
[----:B------:R-:W-:Y:S01]  /*e3b0*/  LEA R26, P4, R31, R72, 0x1 ;  /* 0x000000481f1a7211 */ /* 0x000fe200078808ff */
[----:B------:R-:W-:Y:S01]  /*e3c0*/  USHF.L.U32 UR7, UR4, 0x2, URZ ;  /* 0x0000000204077899 */ /* 0x000fe200080006ff */
[----:B------:R-:W-:Y:S01]  /*e3d0*/  LEA R59, R78, R57, 0x2 ;  /* 0x000000394e3b7211 */ /* 0x000fe200078e10ff */
[----:B------:R-:W-:Y:S01]  /*e3e0*/  UIMAD.WIDE UR4, UR4, 0x4, URZ ;  /* 0x00000004040478a5 */ /* 0x000fe2000f8e02ff */
[----:B------:R-:W-:Y:S02]  /*e3f0*/  LEA.HI.X.SX32 R19, R30, R96, 0x1, P5 ;  /* 0x000000601e137211 */ /* 0x000fe400028f0eff */
[----:B------:R-:W-:Y:S01]  /*e400*/  LEA R24, P5, R29, R72, 0x1 ;  /* 0x000000481d187211 */ /* 0x000fe200078a08ff */
[----:B0-----:R0:W-:Y:S01]  /*e410*/  STG.E.U16 desc[UR10][R10.64], R80 ;  /* 0x000000500a007986 */ /* 0x0011e2000c10150a */
[----:B------:R-:W-:Y:S02]  /*e420*/  LEA.HI.X.SX32 R23, R25, R96, 0x1, P6 ;  /* 0x0000006019177211 */ /* 0x000fe400030f0eff */
[----:B------:R-:W-:-:S02]  /*e430*/  LEA R28, P6, R33, R72, 0x1 ;  /* 0x00000048211c7211 */ /* 0x000fc400078c08ff */
[----:B------:R-:W-:Y:S02]  /*e440*/  LEA.HI.X.SX32 R27, R31, R96, 0x1, P4 ;  /* 0x000000601f1b7211 */ /* 0x000fe400020f0eff */
[C---:B------:R-:W-:Y:S02]  /*e450*/  LEA R61, R78.reuse, R59, 0x2 ;  /* 0x0000003b4e3d7211 */ /* 0x040fe400078e10ff */
[----:B------:R-:W-:Y:S02]  /*e460*/  LEA R32, P4, R37, R72, 0x1 ;  /* 0x0000004825207211 */ /* 0x000fe400078808ff */
[----:B------:R-:W-:Y:S01]  /*e470*/  LEA.HI.X.SX32 R25, R29, R96, 0x1, P5 ;  /* 0x000000601d197211 */ /* 0x000fe200028f0eff */
[----:B------:R-:W-:Y:S01]  /*e480*/  IMAD R63, R78, 0x4, R61 ;  /* 0x000000044e3f7824 */ /* 0x000fe200078e023d */
[----:B------:R-:W-:Y:S01]  /*e490*/  LEA R30, P5, R35, R72, 0x1 ;  /* 0x00000048231e7211 */ /* 0x000fe200078a08ff */
[----:B0-----:R-:W0:Y:S01]  /*e4a0*/  LDC.64 R10, c[0x0][0x3a0] ;  /* 0x0000e800ff0a7b82 */ /* 0x001e220000000a00 */
[----:B------:R-:W-:-:S02]  /*e4b0*/  LEA.HI.X.SX32 R29, R33, R96, 0x1, P6 ;  /* 0x00000060211d7211 */ /* 0x000fc400030f0eff */
[----:B------:R-:W-:Y:S02]  /*e4c0*/  LEA R34, P6, R39, R72, 0x1 ;  /* 0x0000004827227211 */ /* 0x000fe400078c08ff */
[----:B------:R-:W-:Y:S02]  /*e4d0*/  LEA.HI.X.SX32 R33, R37, R96, 0x1, P4 ;  /* 0x0000006025217211 */ /* 0x000fe400020f0eff */
[----:B------:R-:W-:Y:S02]  /*e4e0*/  LEA R38, P4, R43, R72, 0x1 ;  /* 0x000000482b267211 */ /* 0x000fe400078808ff */
[----:B------:R-:W-:Y:S01]  /*e4f0*/  LEA.HI.X.SX32 R31, R35, R96, 0x1, P5 ;  /* 0x00000060231f7211 */ /* 0x000fe200028f0eff */
[----:B--2---:R1:W-:Y:S01]  /*e500*/  STG.E.U16 desc[UR10][R12.64], R88 ;  /* 0x000000580c007986 */ /* 0x0043e2000c10150a */
[----:B------:R-:W-:Y:S02]  /*e510*/  LEA R36, P5, R41, R72, 0x1 ;  /* 0x0000004829247211 */ /* 0x000fe400078a08ff */
[----:B------:R-:W-:Y:S01]  /*e520*/  LEA.HI.X.SX32 R35, R39, R96, 0x1, P6 ;  /* 0x0000006027237211 */ /* 0x000fe200030f0eff */
[----:B------:R2:W-:Y:S01]  /*e530*/  STG.E.U16 desc[UR10][R14.64], R82 ;  /* 0x000000520e007986 */ /* 0x0005e2000c10150a */
[----:B------:R-:W-:-:S02]  /*e540*/  LEA R40, P6, R45, R72, 0x1 ;  /* 0x000000482d287211 */ /* 0x000fc400078c08ff */
[----:B------:R-:W-:Y:S01]  /*e550*/  LEA.HI.X.SX32 R39, R43, R96, 0x1, P4 ;  /* 0x000000602b277211 */ /* 0x000fe200020f0eff */
[----:B------:R4:W-:Y:S01]  /*e560*/  STG.E.U16 desc[UR10][R16.64], R90 ;  /* 0x0000005a10007986 */ /* 0x0009e2000c10150a */
[----:B------:R-:W-:Y:S02]  /*e570*/  LEA R65, R78, R63, 0x2 ;  /* 0x0000003f4e417211 */ /* 0x000fe400078e10ff */
[----:B------:R-:W-:Y:S01]  /*e580*/  LEA R44, P4, R49, R72, 0x1 ;  /* 0x00000048312c7211 */ /* 0x000fe200078808ff */
[----:B------:R5:W-:Y:S01]  /*e590*/  STG.E.U16 desc[UR10][R18.64], R84 ;  /* 0x0000005412007986 */ /* 0x000be2000c10150a */
[----:B------:R-:W-:Y:S02]  /*e5a0*/  LEA.HI.X.SX32 R37, R41, R96, 0x1, P5 ;  /* 0x0000006029257211 */ /* 0x000fe400028f0eff */
[----:B------:R-:W-:Y:S01]  /*e5b0*/  FSETP.NEU.AND P3, PT, R67, RZ, PT ;  /* 0x000000ff4300720b */ /* 0x000fe20003f6d000 */
[----:B------:R0:W-:Y:S01]  /*e5c0*/  STG.E.U16 desc[UR10][R20.64], R92 ;  /* 0x0000005c14007986 */ /* 0x0001e2000c10150a */
[----:B------:R-:W-:-:S02]  /*e5d0*/  LEA R42, P5, R47, R72, 0x1 ;  /* 0x000000482f2a7211 */ /* 0x000fc400078a08ff */
[----:B------:R-:W-:Y:S01]  /*e5e0*/  LEA.HI.X.SX32 R41, R45, R96, 0x1, P6 ;  /* 0x000000602d297211 */ /* 0x000fe200030f0eff */
[----:B------:R-:W-:Y:S01]  /*e5f0*/  STG.E.U16 desc[UR10][R22.64], R86 ;  /* 0x0000005616007986 */ /* 0x000fe2000c10150a */
[----:B------:R-:W-:Y:S02]  /*e600*/  LEA R67, R78, R65, 0x2 ;  /* 0x000000414e437211 */ /* 0x000fe400078e10ff */
[----:B------:R-:W-:Y:S01]  /*e610*/  LEA R46, P6, R51, R72, 0x1 ;  /* 0x00000048332e7211 */ /* 0x000fe200078c08ff */
[----:B---3--:R-:W-:Y:S01]  /*e620*/  STG.E.U16 desc[UR10][R24.64], R94 ;  /* 0x0000005e18007986 */ /* 0x008fe2000c10150a */
[----:B------:R-:W-:Y:S02]  /*e630*/  LEA.HI.X.SX32 R45, R49, R96, 0x1, P4 ;  /* 0x00000060312d7211 */ /* 0x000fe400020f0eff */
[----:B------:R-:W-:Y:S02]  /*e640*/  LEA R50, P4, R55, R72, 0x1 ;  /* 0x0000004837327211 */ /* 0x000fe400078808ff */
[----:B------:R-:W-:-:S02]  /*e650*/  LEA.HI.X.SX32 R43, R47, R96, 0x1, P5 ;  /* 0x000000602f2b7211 */ /* 0x000fc400028f0eff */
[----:B------:R-:W-:Y:S02]  /*e660*/  LEA R69, R78, R67, 0x2 ;  /* 0x000000434e457211 */ /* 0x000fe400078e10ff */
[----:B------:R-:W-:Y:S02]  /*e670*/  LEA R48, P5, R53, R72, 0x1 ;  /* 0x0000004835307211 */ /* 0x000fe400078a08ff */
[----:B------:R-:W-:Y:S02]  /*e680*/  LEA.HI.X.SX32 R47, R51, R96, 0x1, P6 ;  /* 0x00000060332f7211 */ /* 0x000fe400030f0eff */
[----:B------:R-:W-:Y:S02]  /*e690*/  LEA R52, P6, R57, R72, 0x1 ;  /* 0x0000004839347211 */ /* 0x000fe400078c08ff */
[----:B------:R-:W-:Y:S02]  /*e6a0*/  LEA.HI.X.SX32 R51, R55, R96, 0x1, P4 ;  /* 0x0000006037337211 */ /* 0x000fe400020f0eff */
[----:B------:R-:W-:-:S02]  /*e6b0*/  LEA R56, P4, R61, R72, 0x1 ;  /* 0x000000483d387211 */ /* 0x000fc400078808ff */
[----:B------:R-:W-:Y:S02]  /*e6c0*/  FSETP.NEU.AND P1, PT, R71, RZ, PT ;  /* 0x000000ff4700720b */ /* 0x000fe40003f2d000 */
[----:B------:R-:W-:Y:S02]  /*e6d0*/  LEA R71, R78, R69, 0x2 ;  /* 0x000000454e477211 */ /* 0x000fe400078e10ff */
[----:B------:R-:W-:Y:S02]  /*e6e0*/  LEA.HI.X.SX32 R49, R53, R96, 0x1, P5 ;  /* 0x0000006035317211 */ /* 0x000fe400028f0eff */
[----:B------:R-:W-:Y:S02]  /*e6f0*/  LEA R54, P5, R59, R72, 0x1 ;  /* 0x000000483b367211 */ /* 0x000fe400078a08ff */
[----:B------:R-:W-:Y:S02]  /*e700*/  LEA.HI.X.SX32 R53, R57, R96, 0x1, P6 ;  /* 0x0000006039357211 */ /* 0x000fe400030f0eff */
[----:B------:R-:W-:-:S02]  /*e710*/  LEA R58, P6, R63, R72, 0x1 ;  /* 0x000000483f3a7211 */ /* 0x000fc400078c08ff */
[----:B------:R-:W-:Y:S02]  /*e720*/  LEA.HI.X.SX32 R57, R61, R96, 0x1, P4 ;  /* 0x000000603d397211 */ /* 0x000fe400020f0eff */
[----:B------:R-:W-:Y:S02]  /*e730*/  LEA R62, P4, R67, R72, 0x1 ;  /* 0x00000048433e7211 */ /* 0x000fe400078808ff */
[C---:B------:R-:W-:Y:S02]  /*e740*/  LEA R73, R78.reuse, R71, 0x2 ;  /* 0x000000474e497211 */ /* 0x040fe400078e10ff */
[----:B------:R-:W-:Y:S02]  /*e750*/  LEA.HI.X.SX32 R55, R59, R96, 0x1, P5 ;  /* 0x000000603b377211 */ /* 0x000fe400028f0eff */
[----:B------:R-:W-:Y:S01]  /*e760*/  LEA R60, P5, R65, R72, 0x1 ;  /* 0x00000048413c7211 */ /* 0x000fe200078a08ff */
[----:B------:R-:W-:Y:S01]  /*e770*/  IMAD R77, R78, 0x4, R73 ;  /* 0x000000044e4d7824 */ /* 0x000fe200078e0249 */
[----:B------:R-:W-:-:S02]  /*e780*/  LEA.HI.X.SX32 R59, R63, R96, 0x1, P6 ;  /* 0x000000603f3b7211 */ /* 0x000fc400030f0eff */
[----:B------:R-:W-:Y:S02]  /*e790*/  LEA R64, P6, R69, R72, 0x1 ;  /* 0x0000004845407211 */ /* 0x000fe400078c08ff */
[----:B------:R-:W-:Y:S02]  /*e7a0*/  LEA.HI.X.SX32 R63, R67, R96, 0x1, P4 ;  /* 0x00000060433f7211 */ /* 0x000fe400020f0eff */
[----:B------:R-:W-:Y:S02]  /*e7b0*/  LEA R68, P4, R73, R72, 0x1 ;  /* 0x0000004849447211 */ /* 0x000fe400078808ff */
[-C--:B------:R-:W-:Y:S02]  /*e7c0*/  LEA.HI.X.SX32 R61, R65, R96.reuse, 0x1, P5 ;  /* 0x00000060413d7211 */ /* 0x080fe400028f0eff */
[----:B------:R-:W-:Y:S02]  /*e7d0*/  LEA.HI.X.SX32 R65, R69, R96, 0x1, P6 ;  /* 0x0000006045417211 */ /* 0x000fe400030f0eff */
[----:B-1----:R-:W-:-:S02]  /*e7e0*/  PRMT R13, R80, 0x7632, R13 ;  /* 0x00007632500d7816 */ /* 0x002fc4000000000d */
[----:B------:R-:W-:Y:S02]  /*e7f0*/  LEA.HI.X.SX32 R69, R73, R96, 0x1, P4 ;  /* 0x0000006049457211 */ /* 0x000fe400020f0eff */
[----:B------:R-:W-:Y:S01]  /*e800*/  PRMT R7, R88, 0x7632, R7 ;  /* 0x0000763258077816 */ /* 0x000fe20000000007 */
[----:B------:R-:W-:Y:S01]  /*e810*/  STG.E.U16 desc[UR10][R26.64], R13 ;  /* 0x0000000d1a007986 */ /* 0x000fe2000c10150a */
[----:B------:R-:W-:Y:S02]  /*e820*/  FSETP.NEU.AND P4, PT, R8, RZ, PT ;  /* 0x000000ff0800720b */ /* 0x000fe40003f8d000 */
[----:B--2---:R-:W-:Y:S01]  /*e830*/  PRMT R15, R82, 0x7632, R15 ;  /* 0x00007632520f7816 */ /* 0x004fe2000000000f */
[----:B------:R1:W-:Y:S01]  /*e840*/  STG.E.U16 desc[UR10][R28.64], R7 ;  /* 0x000000071c007986 */ /* 0x0003e2000c10150a */
[----:B------:R-:W-:Y:S02]  /*e850*/  PRMT R8, R90, 0x7632, R8 ;  /* 0x000076325a087816 */ /* 0x000fe40000000008 */
[----:B----4-:R-:W-:Y:S01]  /*e860*/  PRMT R17, R84, 0x7632, R17 ;  /* 0x0000763254117816 */ /* 0x010fe20000000011 */
[----:B------:R2:W-:Y:S01]  /*e870*/  STG.E.U16 desc[UR10][R30.64], R15 ;  /* 0x0000000f1e007986 */ /* 0x0005e2000c10150a */
[----:B-----5:R-:W-:-:S02]  /*e880*/  PRMT R18, R92, 0x7632, R18 ;  /* 0x000076325c127816 */ /* 0x020fc40000000012 */
[----:B------:R-:W-:Y:S01]  /*e890*/  PRMT R19, R86, 0x7632, R19 ;  /* 0x0000763256137816 */ /* 0x000fe20000000013 */
[----:B------:R3:W-:Y:S01]  /*e8a0*/  STG.E.U16 desc[UR10][R32.64], R8 ;  /* 0x0000000820007986 */ /* 0x0007e2000c10150a */
[----:B0-----:R-:W-:Y:S02]  /*e8b0*/  PRMT R20, R94, 0x7632, R20 ;  /* 0x000076325e147816 */ /* 0x001fe40000000014 */
[----:B------:R-:W-:Y:S01]  /*e8c0*/  LEA R66, P5, R71, R72, 0x1 ;  /* 0x0000004847427211 */ /* 0x000fe200078a08ff */
[----:B------:R0:W-:Y:S01]  /*e8d0*/  STG.E.U16 desc[UR10][R34.64], R17 ;  /* 0x0000001122007986 */ /* 0x0001e2000c10150a */
[----:B------:R-:W-:Y:S02]  /*e8e0*/  LEA R78, R78, R77, 0x2 ;  /* 0x0000004d4e4e7211 */ /* 0x000fe400078e10ff */
[----:B-1----:R-:W-:Y:S01]  /*e8f0*/  PRMT R29, R81, 0x7632, R29 ;  /* 0x00007632511d7816 */ /* 0x002fe2000000001d */
[----:B------:R1:W-:Y:S01]  /*e900*/  STG.E.U16 desc[UR10][R36.64], R18 ;  /* 0x0000001224007986 */ /* 0x0003e2000c10150a */
[----:B--2---:R-:W-:-:S02]  /*e910*/  PRMT R30, R89, 0x7632, R30 ;  /* 0x00007632591e7816 */ /* 0x004fc4000000001e */
[----:B------:R-:W-:Y:S01]  /*e920*/  LEA R70, P6, R77, R72, 0x1 ;  /* 0x000000484d467211 */ /* 0x000fe200078c08ff */
[----:B------:R2:W-:Y:S01]  /*e930*/  STG.E.U16 desc[UR10][R38.64], R19 ;  /* 0x0000001326007986 */ /* 0x0005e2000c10150a */
[----:B------:R-:W-:Y:S02]  /*e940*/  LEA.HI.X.SX32 R67, R71, R96, 0x1, P5 ;  /* 0x0000006047437211 */ /* 0x000fe400028f0eff */
[----:B------:R-:W-:Y:S01]  /*e950*/  PRMT R31, R83, 0x7632, R31 ;  /* 0x00007632531f7816 */ /* 0x000fe2000000001f */
[----:B------:R2:W-:Y:S01]  /*e960*/  STG.E.U16 desc[UR10][R40.64], R20 ;  /* 0x0000001428007986 */ /* 0x0005e2000c10150a */
[----:B------:R-:W-:Y:S02]  /*e970*/  LEA R72, P5, R78, R72, 0x1 ;  /* 0x000000484e487211 */ /* 0x000fe400078a08ff */
[----:B---3--:R-:W-:Y:S01]  /*e980*/  PRMT R32, R91, 0x7632, R32 ;  /* 0x000076325b207816 */ /* 0x008fe20000000020 */
[----:B------:R2:W-:Y:S01]  /*e990*/  STG.E.U16 desc[UR10][R42.64], R81 ;  /* 0x000000512a007986 */ /* 0x0005e2000c10150a */
[----:B------:R-:W-:-:S02]  /*e9a0*/  PRMT R33, R85, 0x7632, R33 ;  /* 0x0000763255217816 */ /* 0x000fc40000000021 */
[----:B0-----:R-:W-:Y:S01]  /*e9b0*/  PRMT R34, R93, 0x7632, R34 ;  /* 0x000076325d227816 */ /* 0x001fe20000000022 */
[----:B------:R2:W-:Y:S01]  /*e9c0*/  STG.E.U16 desc[UR10][R44.64], R89 ;  /* 0x000000592c007986 */ /* 0x0005e2000c10150a */
[-C--:B------:R-:W-:Y:S02]  /*e9d0*/  LEA.HI.X.SX32 R71, R77, R96.reuse, 0x1, P6 ;  /* 0x000000604d477211 */ /* 0x080fe400030f0eff */
[----:B------:R-:W-:Y:S01]  /*e9e0*/  PRMT R35, R87, 0x7632, R35 ;  /* 0x0000763257237816 */ /* 0x000fe20000000023 */
[----:B------:R2:W-:Y:S01]  /*e9f0*/  STG.E.U16 desc[UR10][R46.64], R83 ;  /* 0x000000532e007986 */ /* 0x0005e2000c10150a */
[----:B------:R-:W-:Y:S02]  /*ea00*/  LEA.HI.X.SX32 R73, R78, R96, 0x1, P5 ;  /* 0x000000604e497211 */ /* 0x000fe400028f0eff */
[----:B-1----:R-:W-:Y:S01]  /*ea10*/  PRMT R36, R95, 0x7632, R36 ;  /* 0x000076325f247816 */ /* 0x002fe20000000024 */
[----:B------:R2:W-:Y:S01]  /*ea20*/  STG.E.U16 desc[UR10][R48.64], R91 ;  /* 0x0000005b30007986 */ /* 0x0005e2000c10150a */
[----:B------:R-:W-:-:S02]  /*ea30*/  FSEL R9, R9, -INF , P3 ;  /* 0xff80000009097808 */ /* 0x000fc40001800000 */
[----:B------:R-:W-:Y:S01]  /*ea40*/  FSEL R7, R74, -INF , P2 ;  /* 0xff8000004a077808 */ /* 0x000fe20001000000 */
[----:B------:R2:W-:Y:S01]  /*ea50*/  STG.E.U16 desc[UR10][R50.64], R85 ;  /* 0x0000005532007986 */ /* 0x0005e2000c10150a */
[----:B------:R-:W-:Y:S01]  /*ea60*/  FSEL R8, R75, -INF , P1 ;  /* 0xff8000004b087808 */ /* 0x000fe20000800000 */
[----:B------:R-:W-:Y:S01]  /*ea70*/  FFMA R12, R9, 0.69314718246459960938, R0 ;  /* 0x3f317218090c7823 */ /* 0x000fe20000000000 */
[----:B------:R-:W-:Y:S01]  /*ea80*/  FSEL R9, R76, -INF , P4 ;  /* 0xff8000004c097808 */ /* 0x000fe20002000000 */
[----:B------:R2:W-:Y:S01]  /*ea90*/  STG.E.U16 desc[UR10][R52.64], R93 ;  /* 0x0000005d34007986 */ /* 0x0005e2000c10150a */
[----:B------:R-:W-:Y:S01]  /*eaa0*/  LOP3.LUT R5, R5, 0x1c, RZ, 0xc0, !PT ;  /* 0x0000001c05057812 */ /* 0x000fe200078ec0ff */
[----:B------:R-:W-:Y:S01]  /*eab0*/  FFMA R13, R7, 0.69314718246459960938, R2 ;  /* 0x3f317218070d7823 */ /* 0x000fe20000000002 */
[----:B------:R-:W-:Y:S01]  /*eac0*/  FFMA R14, R8, 0.69314718246459960938, R3 ;  /* 0x3f317218080e7823 */ /* 0x000fe20000000003 */
[----:B------:R2:W-:Y:S01]  /*ead0*/  STG.E.U16 desc[UR10][R54.64], R87 ;  /* 0x0000005736007986 */ /* 0x0005e2000c10150a */
[----:B------:R-:W-:Y:S01]  /*eae0*/  FFMA R15, R9, 0.69314718246459960938, R4 ;  /* 0x3f317218090f7823 */ /* 0x000fe20000000004 */
[----:B------:R-:W-:Y:S01]  /*eaf0*/  LEA R4, R5, UR6, 0x2 ;  /* 0x0000000605047c11 */ /* 0x000fe2000f8e10ff */
[C---:B------:R-:W-:Y:S01]  /*eb00*/  IMAD.HI R0, R97.reuse, 0x4, RZ ;  /* 0x0000000461007827 */ /* 0x040fe200078e02ff */
[----:B------:R2:W-:Y:S01]  /*eb10*/  STG.E.U16 desc[UR10][R56.64], R95 ;  /* 0x0000005f38007986 */ /* 0x0005e2000c10150a */
[----:B------:R-:W-:-:S03]  /*eb20*/  SHF.L.U32 R3, R97, 0x2, RZ ;  /* 0x0000000261037819 */ /* 0x000fc600000006ff */
[----:B------:R2:W-:Y:S01]  /*eb30*/  STG.E.U16 desc[UR10][R58.64], R29 ;  /* 0x0000001d3a007986 */ /* 0x0005e2000c10150a */
[----:B------:R-:W-:-:S03]  /*eb40*/  IADD3 R2, P1, P2, R3, UR7, R10 ;  /* 0x0000000703027c10 */ /* 0x000fc6000fa3e00a */
[----:B------:R2:W-:Y:S01]  /*eb50*/  STG.E.U16 desc[UR10][R60.64], R30 ;  /* 0x0000001e3c007986 */ /* 0x0005e2000c10150a */
[----:B------:R-:W-:-:S03]  /*eb60*/  IADD3.X R3, PT, PT, R0, UR5, R11, P1, P2 ;  /* 0x0000000500037c10 */ /* 0x000fc60008fe440b */
[----:B------:R2:W-:Y:S04]  /*eb70*/  STG.E.U16 desc[UR10][R62.64], R31 ;  /* 0x0000001f3e007986 */ /* 0x0005e8000c10150a */
[----:B------:R2:W-:Y:S04]  /*eb80*/  STG.E.U16 desc[UR10][R64.64], R32 ;  /* 0x0000002040007986 */ /* 0x0005e8000c10150a */
[----:B------:R2:W-:Y:S04]  /*eb90*/  STG.E.U16 desc[UR10][R66.64], R33 ;  /* 0x0000002142007986 */ /* 0x0005e8000c10150a */
[----:B------:R2:W-:Y:S04]  /*eba0*/  STG.E.U16 desc[UR10][R68.64], R34 ;  /* 0x0000002244007986 */ /* 0x0005e8000c10150a */
[----:B------:R2:W-:Y:S04]  /*ebb0*/  STG.E.U16 desc[UR10][R70.64], R35 ;  /* 0x0000002346007986 */ /* 0x0005e8000c10150a */
[----:B------:R2:W-:Y:S01]  /*ebc0*/  STG.E.U16 desc[UR10][R72.64], R36 ;  /* 0x0000002448007986 */ /* 0x0005e2000c10150a */
[----:B------:R-:W-:Y:S06]  /*ebd0*/  BAR.SYNC.DEFER_BLOCKING 0x0 ;  /* 0x0000000000007b1d */ /* 0x000fec0000010000 */
[----:B------:R2:W-:Y:S02]  /*ebe0*/  STS.128 [R4], R12 ;  /* 0x0000000c04007388 */ /* 0x0005e40000000c00 */
[----:B------:R-:W-:Y:S06]  /*ebf0*/  BAR.SYNC.DEFER_BLOCKING 0x0 ;  /* 0x0000000000007b1d */ /* 0x000fec0000010000 */
[----:B------:R-:W-:Y:S05]  /*ec00*/  @P0 EXIT ;  /* 0x000000000000094d */ /* 0x000fea0003800000 */
[----:B------:R-:W0:Y:S04]  /*ec10*/  LDS R5, [R6] ;  /* 0x0000000006057984 */ /* 0x000e280000000800 */
[----:B0-----:R-:W-:Y:S01]  /*ec20*/  STG.E desc[UR10][R2.64], R5 ;  /* 0x0000000502007986 */ /* 0x001fe2000c10190a */
[----:B------:R-:W-:Y:S05]  /*ec30*/  EXIT ;  /* 0x000000000000794d */ /* 0x000fea0003800000 */
.L_x_2:
[----:B------:R-:W-:-:S00]  /*ec40*/  BRA `(.L_x_2) ;  /* 0xfffffffc00fc7947 */ /* 0x000fc0000383ffff */
[----:B------:R-:W-:-:S00]  /*ec50*/  NOP ;  /* 0x0000000000007918 */ /* 0x000fc00000000000 */
        /* <DEDUP_REMOVED lines=10> */
.L_x_3:


//--------------------- .nv.global.init           --------------------------
	.section	.nv.global.init,"aw",@progbits
.nv.global.init:
	.type		_$_str,@object
	.size		_$_str,(.L_0 - _$_str)
_$_str:
        /*0000*/ 	.byte	0x5f, 0x5f, 0x43, 0x55, 0x44, 0x41, 0x5f, 0x46, 0x54, 0x5a, 0x00
.L_0:


//--------------------- .nv.shared.attn_fwd       --------------------------
	.section	.nv.shared.attn_fwd,"aw",@nobits
	.sectionflags	@""
	.align	16
	.zero		1024


//--------------------- .nv.shared.reserved.0     --------------------------
	.section	.nv.shared.reserved.0,"aw",@nobits
	.weak		__nv_reservedSMEM_offset_0_alias
	.size		__nv_reservedSMEM_offset_0_alias, 0, 64
	.other		__nv_reservedSMEM_offset_0_alias,@"STO_CUDA_RESERVED_SHARED STV_DEFAULT"
__nv_reservedSMEM_offset_0_alias:
	.zero		0
	.zero		64


//--------------------- .nv.constant0.attn_fwd    --------------------------
	.section	.nv.constant0.attn_fwd,"a",@progbits
	.sectionflags	@""
	.align	4
.nv.constant0.attn_fwd:
	.zero		1032


//--------------------- SYMBOLS --------------------------

	.type		.nv.reservedSmem.offset0,@object
	.size		.nv.reservedSmem.offset0,0x4
	.type		.nv.reservedSmem.cap,@object
	.size		.nv.reservedSmem.cap,0x4
